//
// Generated by NVIDIA NVVM Compiler
//
// Compiler Build ID: CL-36424714
// Cuda compilation tools, release 13.0, V13.0.88
// Based on NVVM 20.0.0
//

.version 9.0
.target sm_100
.address_size 64

	// .globl	_Z21five_point_model_calcPdS_i
// _ZZN3cub18CUB_300001_SM_10006detail6reduce28DeviceReduceSingleTileKernelINS2_10policy_hubIdjN4cuda3__47maximumIvEEE10Policy1000EPdSB_jS8_ddNS5_3std3__410__identityEEEvT0_T1_T2_T3_T4_T6_E12temp_storage has been demoted
// _ZZN3cub18CUB_300001_SM_10006detail6reduce18DeviceReduceKernelINS2_10policy_hubIdjN4cuda3__47maximumIvEEE10Policy1000EPdjS8_dNS5_3std3__410__identityEEEvT0_PT3_T1_NS0_13GridEvenShareISI_EET2_T4_E12temp_storage has been demoted
// _ZZN3cub18CUB_300001_SM_10006detail6reduce28DeviceReduceSingleTileKernelINS2_10policy_hubIdjN4cuda3__47maximumIvEEE10Policy1000EPdSB_iS8_ddNS5_3std3__410__identityEEEvT0_T1_T2_T3_T4_T6_E12temp_storage has been demoted
.global .align 1 .b8 _ZN34_INTERNAL_68370c50_4_k_cu_243acdf64cuda3std3__45__cpo5beginE[1];
.global .align 1 .b8 _ZN34_INTERNAL_68370c50_4_k_cu_243acdf64cuda3std3__45__cpo3endE[1];
.global .align 1 .b8 _ZN34_INTERNAL_68370c50_4_k_cu_243acdf64cuda3std3__45__cpo6cbeginE[1];
.global .align 1 .b8 _ZN34_INTERNAL_68370c50_4_k_cu_243acdf64cuda3std3__45__cpo4cendE[1];
.global .align 1 .b8 _ZN34_INTERNAL_68370c50_4_k_cu_243acdf64cuda3std3__45__cpo6rbeginE[1];
.global .align 1 .b8 _ZN34_INTERNAL_68370c50_4_k_cu_243acdf64cuda3std3__45__cpo4rendE[1];
.global .align 1 .b8 _ZN34_INTERNAL_68370c50_4_k_cu_243acdf64cuda3std3__45__cpo7crbeginE[1];
.global .align 1 .b8 _ZN34_INTERNAL_68370c50_4_k_cu_243acdf64cuda3std3__45__cpo5crendE[1];
.global .align 1 .b8 _ZN34_INTERNAL_68370c50_4_k_cu_243acdf64cuda3std3__436_GLOBAL__N__68370c50_4_k_cu_243acdf66ignoreE[1];
.global .align 1 .b8 _ZN34_INTERNAL_68370c50_4_k_cu_243acdf64cuda3std3__419piecewise_constructE[1];
.global .align 1 .b8 _ZN34_INTERNAL_68370c50_4_k_cu_243acdf64cuda3std3__48in_placeE[1];
.global .align 1 .b8 _ZN34_INTERNAL_68370c50_4_k_cu_243acdf64cuda3std3__420unreachable_sentinelE[1];
.global .align 1 .b8 _ZN34_INTERNAL_68370c50_4_k_cu_243acdf64cuda3std3__47nulloptE[1];
.global .align 1 .b8 _ZN34_INTERNAL_68370c50_4_k_cu_243acdf64cuda3std3__48unexpectE[1];
.global .align 1 .b8 _ZN34_INTERNAL_68370c50_4_k_cu_243acdf64cuda3std6ranges3__45__cpo4swapE[1];
.global .align 1 .b8 _ZN34_INTERNAL_68370c50_4_k_cu_243acdf64cuda3std6ranges3__45__cpo9iter_moveE[1];
.global .align 1 .b8 _ZN34_INTERNAL_68370c50_4_k_cu_243acdf64cuda3std6ranges3__45__cpo5beginE[1];
.global .align 1 .b8 _ZN34_INTERNAL_68370c50_4_k_cu_243acdf64cuda3std6ranges3__45__cpo3endE[1];
.global .align 1 .b8 _ZN34_INTERNAL_68370c50_4_k_cu_243acdf64cuda3std6ranges3__45__cpo6cbeginE[1];
.global .align 1 .b8 _ZN34_INTERNAL_68370c50_4_k_cu_243acdf64cuda3std6ranges3__45__cpo4cendE[1];
.global .align 1 .b8 _ZN34_INTERNAL_68370c50_4_k_cu_243acdf64cuda3std6ranges3__45__cpo7advanceE[1];
.global .align 1 .b8 _ZN34_INTERNAL_68370c50_4_k_cu_243acdf64cuda3std6ranges3__45__cpo9iter_swapE[1];
.global .align 1 .b8 _ZN34_INTERNAL_68370c50_4_k_cu_243acdf64cuda3std6ranges3__45__cpo4nextE[1];
.global .align 1 .b8 _ZN34_INTERNAL_68370c50_4_k_cu_243acdf64cuda3std6ranges3__45__cpo4prevE[1];
.global .align 1 .b8 _ZN34_INTERNAL_68370c50_4_k_cu_243acdf64cuda3std6ranges3__45__cpo4dataE[1];
.global .align 1 .b8 _ZN34_INTERNAL_68370c50_4_k_cu_243acdf64cuda3std6ranges3__45__cpo5cdataE[1];
.global .align 1 .b8 _ZN34_INTERNAL_68370c50_4_k_cu_243acdf64cuda3std6ranges3__45__cpo4sizeE[1];
.global .align 1 .b8 _ZN34_INTERNAL_68370c50_4_k_cu_243acdf64cuda3std6ranges3__45__cpo5ssizeE[1];
.global .align 1 .b8 _ZN34_INTERNAL_68370c50_4_k_cu_243acdf64cuda3std6ranges3__45__cpo8distanceE[1];
.global .align 1 .b8 _ZN34_INTERNAL_68370c50_4_k_cu_243acdf66thrust24THRUST_300001_SM_1000_NS6system6detail10sequential3seqE[1];
.global .align 1 .b8 _ZN34_INTERNAL_68370c50_4_k_cu_243acdf66thrust24THRUST_300001_SM_1000_NS12placeholders2_1E[1];
.global .align 1 .b8 _ZN34_INTERNAL_68370c50_4_k_cu_243acdf66thrust24THRUST_300001_SM_1000_NS12placeholders2_2E[1];
.global .align 1 .b8 _ZN34_INTERNAL_68370c50_4_k_cu_243acdf66thrust24THRUST_300001_SM_1000_NS12placeholders2_3E[1];
.global .align 1 .b8 _ZN34_INTERNAL_68370c50_4_k_cu_243acdf66thrust24THRUST_300001_SM_1000_NS12placeholders2_4E[1];
.global .align 1 .b8 _ZN34_INTERNAL_68370c50_4_k_cu_243acdf66thrust24THRUST_300001_SM_1000_NS12placeholders2_5E[1];
.global .align 1 .b8 _ZN34_INTERNAL_68370c50_4_k_cu_243acdf66thrust24THRUST_300001_SM_1000_NS12placeholders2_6E[1];
.global .align 1 .b8 _ZN34_INTERNAL_68370c50_4_k_cu_243acdf66thrust24THRUST_300001_SM_1000_NS12placeholders2_7E[1];
.global .align 1 .b8 _ZN34_INTERNAL_68370c50_4_k_cu_243acdf66thrust24THRUST_300001_SM_1000_NS12placeholders2_8E[1];
.global .align 1 .b8 _ZN34_INTERNAL_68370c50_4_k_cu_243acdf66thrust24THRUST_300001_SM_1000_NS12placeholders2_9E[1];
.global .align 1 .b8 _ZN34_INTERNAL_68370c50_4_k_cu_243acdf66thrust24THRUST_300001_SM_1000_NS12placeholders3_10E[1];

.visible .entry _Z21five_point_model_calcPdS_i(
	.param .u64 .ptr .align 1 _Z21five_point_model_calcPdS_i_param_0,
	.param .u64 .ptr .align 1 _Z21five_point_model_calcPdS_i_param_1,
	.param .u32 _Z21five_point_model_calcPdS_i_param_2
)
{
	.reg .pred 	%p<8>;
	.reg .b32 	%r<15>;
	.reg .b64 	%rd<12>;
	.reg .b64 	%fd<9>;

	ld.param.u64 	%rd1, [_Z21five_point_model_calcPdS_i_param_0];
	ld.param.u64 	%rd2, [_Z21five_point_model_calcPdS_i_param_1];
	ld.param.u32 	%r3, [_Z21five_point_model_calcPdS_i_param_2];
	mov.u32 	%r4, %ctaid.x;
	mov.u32 	%r5, %ntid.x;
	mov.u32 	%r6, %tid.x;
	mad.lo.s32 	%r1, %r4, %r5, %r6;
	mov.u32 	%r7, %ctaid.y;
	mov.u32 	%r8, %ntid.y;
	mov.u32 	%r9, %tid.y;
	mad.lo.s32 	%r2, %r7, %r8, %r9;
	add.s32 	%r10, %r3, -1;
	setp.ge.s32 	%p1, %r2, %r10;
	setp.eq.s32 	%p2, %r2, 0;
	or.pred  	%p3, %p2, %p1;
	setp.lt.s32 	%p4, %r1, 1;
	or.pred  	%p5, %p4, %p3;
	setp.ge.s32 	%p6, %r1, %r10;
	or.pred  	%p7, %p6, %p5;
	@%p7 bra 	$L__BB0_2;
	cvta.to.global.u64 	%rd3, %rd1;
	cvta.to.global.u64 	%rd4, %rd2;
	mul.lo.s32 	%r11, %r3, %r1;
	add.s32 	%r12, %r11, %r2;
	mul.wide.s32 	%rd5, %r12, 8;
	add.s64 	%rd6, %rd3, %rd5;
	ld.global.f64 	%fd1, [%rd6+-8];
	ld.global.f64 	%fd2, [%rd6+8];
	sub.s32 	%r13, %r11, %r3;
	add.s32 	%r14, %r13, %r2;
	mul.wide.s32 	%rd7, %r14, 8;
	add.s64 	%rd8, %rd3, %rd7;
	ld.global.f64 	%fd3, [%rd8];
	mul.wide.s32 	%rd9, %r3, 8;
	add.s64 	%rd10, %rd6, %rd9;
	ld.global.f64 	%fd4, [%rd10];
	add.f64 	%fd5, %fd1, %fd2;
	add.f64 	%fd6, %fd5, %fd3;
	add.f64 	%fd7, %fd6, %fd4;
	mul.f64 	%fd8, %fd7, 0d3FD0000000000000;
	add.s64 	%rd11, %rd4, %rd5;
	st.global.f64 	[%rd11], %fd8;
$L__BB0_2:
	ret;

}
	// .globl	_Z8arr_movePdS_i
.visible .entry _Z8arr_movePdS_i(
	.param .u64 .ptr .align 1 _Z8arr_movePdS_i_param_0,
	.param .u64 .ptr .align 1 _Z8arr_movePdS_i_param_1,
	.param .u32 _Z8arr_movePdS_i_param_2
)
{
	.reg .pred 	%p<4>;
	.reg .b32 	%r<14>;
	.reg .b64 	%rd<8>;
	.reg .b64 	%fd<4>;

	ld.param.u64 	%rd1, [_Z8arr_movePdS_i_param_0];
	ld.param.u64 	%rd2, [_Z8arr_movePdS_i_param_1];
	ld.param.u32 	%r4, [_Z8arr_movePdS_i_param_2];
	mov.u32 	%r5, %ctaid.x;
	mov.u32 	%r6, %ntid.x;
	mov.u32 	%r7, %tid.x;
	mad.lo.s32 	%r1, %r5, %r6, %r7;
	mov.u32 	%r8, %ctaid.y;
	mov.u32 	%r9, %ntid.y;
	mov.u32 	%r10, %tid.y;
	mad.lo.s32 	%r11, %r8, %r9, %r10;
	setp.lt.s32 	%p1, %r1, 0;
	max.s32 	%r12, %r1, %r11;
	setp.ge.s32 	%p2, %r12, %r4;
	or.pred  	%p3, %p2, %p1;
	@%p3 bra 	$L__BB1_2;
	cvta.to.global.u64 	%rd3, %rd2;
	cvta.to.global.u64 	%rd4, %rd1;
	mad.lo.s32 	%r13, %r4, %r1, %r11;
	mul.wide.u32 	%rd5, %r13, 8;
	add.s64 	%rd6, %rd3, %rd5;
	ld.global.f64 	%fd1, [%rd6];
	add.s64 	%rd7, %rd4, %rd5;
	ld.global.f64 	%fd2, [%rd7];
	sub.f64 	%fd3, %fd1, %fd2;
	st.global.f64 	[%rd7], %fd3;
$L__BB1_2:
	ret;

}
	// .globl	_ZN3cub18CUB_300001_SM_10006detail11EmptyKernelIvEEvv
.visible .entry _ZN3cub18CUB_300001_SM_10006detail11EmptyKernelIvEEvv()
{


	ret;

}
	// .globl	_ZN3cub18CUB_300001_SM_10006detail6reduce28DeviceReduceSingleTileKernelINS2_10policy_hubIdjN4cuda3__47maximumIvEEE10Policy1000EPdSB_jS8_ddNS5_3std3__410__identityEEEvT0_T1_T2_T3_T4_T6_
.visible .entry _ZN3cub18CUB_300001_SM_10006detail6reduce28DeviceReduceSingleTileKernelINS2_10policy_hubIdjN4cuda3__47maximumIvEEE10Policy1000EPdSB_jS8_ddNS5_3std3__410__identityEEEvT0_T1_T2_T3_T4_T6_(
	.param .u64 .ptr .align 1 _ZN3cub18CUB_300001_SM_10006detail6reduce28DeviceReduceSingleTileKernelINS2_10policy_hubIdjN4cuda3__47maximumIvEEE10Policy1000EPdSB_jS8_ddNS5_3std3__410__identityEEEvT0_T1_T2_T3_T4_T6__param_0,
	.param .u64 .ptr .align 1 _ZN3cub18CUB_300001_SM_10006detail6reduce28DeviceReduceSingleTileKernelINS2_10policy_hubIdjN4cuda3__47maximumIvEEE10Policy1000EPdSB_jS8_ddNS5_3std3__410__identityEEEvT0_T1_T2_T3_T4_T6__param_1,
	.param .u32 _ZN3cub18CUB_300001_SM_10006detail6reduce28DeviceReduceSingleTileKernelINS2_10policy_hubIdjN4cuda3__47maximumIvEEE10Policy1000EPdSB_jS8_ddNS5_3std3__410__identityEEEvT0_T1_T2_T3_T4_T6__param_2,
	.param .align 1 .b8 _ZN3cub18CUB_300001_SM_10006detail6reduce28DeviceReduceSingleTileKernelINS2_10policy_hubIdjN4cuda3__47maximumIvEEE10Policy1000EPdSB_jS8_ddNS5_3std3__410__identityEEEvT0_T1_T2_T3_T4_T6__param_3[1],
	.param .f64 _ZN3cub18CUB_300001_SM_10006detail6reduce28DeviceReduceSingleTileKernelINS2_10policy_hubIdjN4cuda3__47maximumIvEEE10Policy1000EPdSB_jS8_ddNS5_3std3__410__identityEEEvT0_T1_T2_T3_T4_T6__param_4,
	.param .align 1 .b8 _ZN3cub18CUB_300001_SM_10006detail6reduce28DeviceReduceSingleTileKernelINS2_10policy_hubIdjN4cuda3__47maximumIvEEE10Policy1000EPdSB_jS8_ddNS5_3std3__410__identityEEEvT0_T1_T2_T3_T4_T6__param_5[1]
)
.maxntid 256
.minnctapersm 1
{
	.reg .pred 	%p<220>;
	.reg .b32 	%r<482>;
	.reg .b64 	%rd<205>;
	.reg .b64 	%fd<381>;
	// demoted variable
	.shared .align 8 .b8 _ZZN3cub18CUB_300001_SM_10006detail6reduce28DeviceReduceSingleTileKernelINS2_10policy_hubIdjN4cuda3__47maximumIvEEE10Policy1000EPdSB_jS8_ddNS5_3std3__410__identityEEEvT0_T1_T2_T3_T4_T6_E12temp_storage[80];
	ld.param.u64 	%rd16, [_ZN3cub18CUB_300001_SM_10006detail6reduce28DeviceReduceSingleTileKernelINS2_10policy_hubIdjN4cuda3__47maximumIvEEE10Policy1000EPdSB_jS8_ddNS5_3std3__410__identityEEEvT0_T1_T2_T3_T4_T6__param_0];
	ld.param.u64 	%rd17, [_ZN3cub18CUB_300001_SM_10006detail6reduce28DeviceReduceSingleTileKernelINS2_10policy_hubIdjN4cuda3__47maximumIvEEE10Policy1000EPdSB_jS8_ddNS5_3std3__410__identityEEEvT0_T1_T2_T3_T4_T6__param_1];
	ld.param.u32 	%r69, [_ZN3cub18CUB_300001_SM_10006detail6reduce28DeviceReduceSingleTileKernelINS2_10policy_hubIdjN4cuda3__47maximumIvEEE10Policy1000EPdSB_jS8_ddNS5_3std3__410__identityEEEvT0_T1_T2_T3_T4_T6__param_2];
	ld.param.f64 	%fd58, [_ZN3cub18CUB_300001_SM_10006detail6reduce28DeviceReduceSingleTileKernelINS2_10policy_hubIdjN4cuda3__47maximumIvEEE10Policy1000EPdSB_jS8_ddNS5_3std3__410__identityEEEvT0_T1_T2_T3_T4_T6__param_4];
	cvta.to.global.u64 	%rd1, %rd17;
	setp.ne.s32 	%p1, %r69, 0;
	@%p1 bra 	$L__BB3_3;
	mov.u32 	%r455, %tid.x;
	setp.ne.s32 	%p219, %r455, 0;
	@%p219 bra 	$L__BB3_76;
	st.global.f64 	[%rd1], %fd58;
	bra.uni 	$L__BB3_76;
$L__BB3_3:
	and.b64  	%rd18, %rd16, 31;
	setp.ne.s64 	%p2, %rd18, 0;
	@%p2 bra 	$L__BB3_39;
	setp.gt.u32 	%p110, %r69, 2047;
	@%p110 bra 	$L__BB3_23;
	mov.u32 	%r1, %tid.x;
	setp.ge.u32 	%p159, %r1, %r69;
	mov.f64 	%fd359, 0d0000000000000000;
	mov.u32 	%r459, %r1;
	@%p159 bra 	$L__BB3_7;
	mul.wide.u32 	%rd168, %r1, 8;
	add.s64 	%rd167, %rd16, %rd168;
	// begin inline asm
	ld.global.nc.u64 %rd166, [%rd167];
	// end inline asm
	mov.b64 	%fd359, %rd166;
	add.s32 	%r459, %r1, 256;
$L__BB3_7:
	setp.ge.u32 	%p160, %r459, %r69;
	@%p160 bra 	$L__BB3_14;
	not.b32 	%r331, %r459;
	add.s32 	%r4, %r69, %r331;
	and.b32  	%r332, %r4, 768;
	setp.eq.s32 	%p161, %r332, 768;
	@%p161 bra 	$L__BB3_11;
	mul.wide.u32 	%rd169, %r459, 8;
	add.s64 	%rd201, %rd16, %rd169;
	shr.u32 	%r333, %r4, 8;
	add.s32 	%r334, %r333, 1;
	and.b32  	%r335, %r334, 3;
	neg.s32 	%r457, %r335;
$L__BB3_10:
	.pragma "nounroll";
	// begin inline asm
	ld.global.nc.u64 %rd170, [%rd201];
	// end inline asm
	mov.b64 	%fd272, %rd170;
	setp.lt.f64 	%p162, %fd359, %fd272;
	selp.f64 	%fd359, %fd272, %fd359, %p162;
	add.s32 	%r459, %r459, 256;
	add.s64 	%rd201, %rd201, 2048;
	add.s32 	%r457, %r457, 1;
	setp.ne.s32 	%p163, %r457, 0;
	@%p163 bra 	$L__BB3_10;
$L__BB3_11:
	setp.lt.u32 	%p164, %r4, 768;
	@%p164 bra 	$L__BB3_14;
	mul.wide.u32 	%rd172, %r459, 8;
	add.s64 	%rd202, %rd16, %rd172;
$L__BB3_13:
	// begin inline asm
	ld.global.nc.u64 %rd173, [%rd202];
	// end inline asm
	mov.b64 	%fd273, %rd173;
	setp.lt.f64 	%p165, %fd359, %fd273;
	selp.f64 	%fd274, %fd273, %fd359, %p165;
	add.s64 	%rd176, %rd202, 2048;
	// begin inline asm
	ld.global.nc.u64 %rd175, [%rd176];
	// end inline asm
	mov.b64 	%fd275, %rd175;
	setp.lt.f64 	%p166, %fd274, %fd275;
	selp.f64 	%fd276, %fd275, %fd274, %p166;
	add.s64 	%rd178, %rd202, 4096;
	// begin inline asm
	ld.global.nc.u64 %rd177, [%rd178];
	// end inline asm
	mov.b64 	%fd277, %rd177;
	setp.lt.f64 	%p167, %fd276, %fd277;
	selp.f64 	%fd278, %fd277, %fd276, %p167;
	add.s64 	%rd180, %rd202, 6144;
	// begin inline asm
	ld.global.nc.u64 %rd179, [%rd180];
	// end inline asm
	mov.b64 	%fd279, %rd179;
	setp.lt.f64 	%p168, %fd278, %fd279;
	selp.f64 	%fd359, %fd279, %fd278, %p168;
	add.s32 	%r459, %r459, 1024;
	add.s64 	%rd202, %rd202, 8192;
	setp.lt.s32 	%p169, %r459, %r69;
	@%p169 bra 	$L__BB3_13;
$L__BB3_14:
	setp.lt.u32 	%p170, %r69, 256;
	@%p170 bra 	$L__BB3_19;
	// begin inline asm
	mov.u32 %r399, %laneid;
	// end inline asm
	mov.b64 	%rd191, %fd359;
	mov.b64 	{%r401, %r406}, %rd191;
	mov.b32 	%r407, 1;
	mov.b32 	%r448, 31;
	mov.b32 	%r449, -1;
	// begin inline asm
	shfl.sync.down.b32 %r400, %r401, %r407, %r448, %r449;
	// end inline asm
	// begin inline asm
	shfl.sync.down.b32 %r405, %r406, %r407, %r448, %r449;
	// end inline asm
	mov.b64 	%rd192, {%r400, %r405};
	mov.b64 	%fd327, %rd192;
	setp.gt.s32 	%p198, %r399, 30;
	setp.lt.f64 	%p199, %fd359, %fd327;
	selp.f64 	%fd328, %fd327, %fd359, %p199;
	selp.f64 	%fd329, %fd359, %fd328, %p198;
	mov.b64 	%rd193, %fd329;
	mov.b64 	{%r411, %r416}, %rd193;
	mov.b32 	%r417, 2;
	// begin inline asm
	shfl.sync.down.b32 %r410, %r411, %r417, %r448, %r449;
	// end inline asm
	// begin inline asm
	shfl.sync.down.b32 %r415, %r416, %r417, %r448, %r449;
	// end inline asm
	mov.b64 	%rd194, {%r410, %r415};
	mov.b64 	%fd330, %rd194;
	setp.gt.s32 	%p200, %r399, 29;
	setp.lt.f64 	%p201, %fd329, %fd330;
	selp.f64 	%fd331, %fd330, %fd329, %p201;
	selp.f64 	%fd332, %fd329, %fd331, %p200;
	mov.b64 	%rd195, %fd332;
	mov.b64 	{%r421, %r426}, %rd195;
	mov.b32 	%r427, 4;
	// begin inline asm
	shfl.sync.down.b32 %r420, %r421, %r427, %r448, %r449;
	// end inline asm
	// begin inline asm
	shfl.sync.down.b32 %r425, %r426, %r427, %r448, %r449;
	// end inline asm
	mov.b64 	%rd196, {%r420, %r425};
	mov.b64 	%fd333, %rd196;
	setp.gt.s32 	%p202, %r399, 27;
	setp.lt.f64 	%p203, %fd332, %fd333;
	selp.f64 	%fd334, %fd333, %fd332, %p203;
	selp.f64 	%fd335, %fd332, %fd334, %p202;
	mov.b64 	%rd197, %fd335;
	mov.b64 	{%r431, %r436}, %rd197;
	mov.b32 	%r437, 8;
	// begin inline asm
	shfl.sync.down.b32 %r430, %r431, %r437, %r448, %r449;
	// end inline asm
	// begin inline asm
	shfl.sync.down.b32 %r435, %r436, %r437, %r448, %r449;
	// end inline asm
	mov.b64 	%rd198, {%r430, %r435};
	mov.b64 	%fd336, %rd198;
	setp.gt.s32 	%p204, %r399, 23;
	setp.lt.f64 	%p205, %fd335, %fd336;
	selp.f64 	%fd337, %fd336, %fd335, %p205;
	selp.f64 	%fd338, %fd335, %fd337, %p204;
	mov.b64 	%rd199, %fd338;
	mov.b64 	{%r441, %r446}, %rd199;
	mov.b32 	%r447, 16;
	// begin inline asm
	shfl.sync.down.b32 %r440, %r441, %r447, %r448, %r449;
	// end inline asm
	// begin inline asm
	shfl.sync.down.b32 %r445, %r446, %r447, %r448, %r449;
	// end inline asm
	mov.b64 	%rd200, {%r440, %r445};
	mov.b64 	%fd339, %rd200;
	setp.gt.s32 	%p206, %r399, 15;
	setp.lt.f64 	%p207, %fd338, %fd339;
	selp.f64 	%fd10, %fd339, %fd338, %p207;
	selp.f64 	%fd380, %fd338, %fd10, %p206;
	setp.ne.s32 	%p208, %r399, 0;
	@%p208 bra 	$L__BB3_17;
	shr.u32 	%r450, %r1, 2;
	and.b32  	%r451, %r450, 248;
	mov.u32 	%r452, _ZZN3cub18CUB_300001_SM_10006detail6reduce28DeviceReduceSingleTileKernelINS2_10policy_hubIdjN4cuda3__47maximumIvEEE10Policy1000EPdSB_jS8_ddNS5_3std3__410__identityEEEvT0_T1_T2_T3_T4_T6_E12temp_storage;
	add.s32 	%r453, %r452, %r451;
	st.shared.f64 	[%r453+8], %fd10;
$L__BB3_17:
	bar.sync 	0;
	setp.ne.s32 	%p209, %r1, 0;
	@%p209 bra 	$L__BB3_74;
	ld.shared.f64 	%fd340, [_ZZN3cub18CUB_300001_SM_10006detail6reduce28DeviceReduceSingleTileKernelINS2_10policy_hubIdjN4cuda3__47maximumIvEEE10Policy1000EPdSB_jS8_ddNS5_3std3__410__identityEEEvT0_T1_T2_T3_T4_T6_E12temp_storage+16];
	setp.lt.f64 	%p210, %fd380, %fd340;
	selp.f64 	%fd341, %fd340, %fd380, %p210;
	ld.shared.f64 	%fd342, [_ZZN3cub18CUB_300001_SM_10006detail6reduce28DeviceReduceSingleTileKernelINS2_10policy_hubIdjN4cuda3__47maximumIvEEE10Policy1000EPdSB_jS8_ddNS5_3std3__410__identityEEEvT0_T1_T2_T3_T4_T6_E12temp_storage+24];
	setp.lt.f64 	%p211, %fd341, %fd342;
	selp.f64 	%fd343, %fd342, %fd341, %p211;
	ld.shared.f64 	%fd344, [_ZZN3cub18CUB_300001_SM_10006detail6reduce28DeviceReduceSingleTileKernelINS2_10policy_hubIdjN4cuda3__47maximumIvEEE10Policy1000EPdSB_jS8_ddNS5_3std3__410__identityEEEvT0_T1_T2_T3_T4_T6_E12temp_storage+32];
	setp.lt.f64 	%p212, %fd343, %fd344;
	selp.f64 	%fd345, %fd344, %fd343, %p212;
	ld.shared.f64 	%fd346, [_ZZN3cub18CUB_300001_SM_10006detail6reduce28DeviceReduceSingleTileKernelINS2_10policy_hubIdjN4cuda3__47maximumIvEEE10Policy1000EPdSB_jS8_ddNS5_3std3__410__identityEEEvT0_T1_T2_T3_T4_T6_E12temp_storage+40];
	setp.lt.f64 	%p213, %fd345, %fd346;
	selp.f64 	%fd347, %fd346, %fd345, %p213;
	ld.shared.f64 	%fd348, [_ZZN3cub18CUB_300001_SM_10006detail6reduce28DeviceReduceSingleTileKernelINS2_10policy_hubIdjN4cuda3__47maximumIvEEE10Policy1000EPdSB_jS8_ddNS5_3std3__410__identityEEEvT0_T1_T2_T3_T4_T6_E12temp_storage+48];
	setp.lt.f64 	%p214, %fd347, %fd348;
	selp.f64 	%fd349, %fd348, %fd347, %p214;
	ld.shared.f64 	%fd350, [_ZZN3cub18CUB_300001_SM_10006detail6reduce28DeviceReduceSingleTileKernelINS2_10policy_hubIdjN4cuda3__47maximumIvEEE10Policy1000EPdSB_jS8_ddNS5_3std3__410__identityEEEvT0_T1_T2_T3_T4_T6_E12temp_storage+56];
	setp.lt.f64 	%p215, %fd349, %fd350;
	selp.f64 	%fd351, %fd350, %fd349, %p215;
	ld.shared.f64 	%fd352, [_ZZN3cub18CUB_300001_SM_10006detail6reduce28DeviceReduceSingleTileKernelINS2_10policy_hubIdjN4cuda3__47maximumIvEEE10Policy1000EPdSB_jS8_ddNS5_3std3__410__identityEEEvT0_T1_T2_T3_T4_T6_E12temp_storage+64];
	setp.lt.f64 	%p216, %fd351, %fd352;
	selp.f64 	%fd380, %fd352, %fd351, %p216;
	bra.uni 	$L__BB3_74;
$L__BB3_19:
	// begin inline asm
	mov.u32 %r336, %laneid;
	// end inline asm
	and.b32  	%r387, %r1, 992;
	add.s32 	%r388, %r387, 32;
	setp.gt.u32 	%p171, %r388, %r69;
	not.b32 	%r389, %r387;
	add.s32 	%r390, %r69, %r389;
	selp.b32 	%r385, %r390, 31, %p171;
	mov.b64 	%rd181, %fd359;
	mov.b64 	{%r338, %r343}, %rd181;
	mov.b32 	%r344, 1;
	mov.b32 	%r386, -1;
	// begin inline asm
	shfl.sync.down.b32 %r337, %r338, %r344, %r385, %r386;
	// end inline asm
	// begin inline asm
	shfl.sync.down.b32 %r342, %r343, %r344, %r385, %r386;
	// end inline asm
	mov.b64 	%rd182, {%r337, %r342};
	mov.b64 	%fd280, %rd182;
	setp.lt.s32 	%p172, %r336, %r385;
	setp.lt.f64 	%p173, %fd359, %fd280;
	selp.f64 	%fd281, %fd280, %fd359, %p173;
	selp.f64 	%fd282, %fd281, %fd359, %p172;
	mov.b64 	%rd183, %fd282;
	mov.b64 	{%r348, %r353}, %rd183;
	mov.b32 	%r354, 2;
	// begin inline asm
	shfl.sync.down.b32 %r347, %r348, %r354, %r385, %r386;
	// end inline asm
	// begin inline asm
	shfl.sync.down.b32 %r352, %r353, %r354, %r385, %r386;
	// end inline asm
	mov.b64 	%rd184, {%r347, %r352};
	mov.b64 	%fd283, %rd184;
	add.s32 	%r391, %r336, 2;
	setp.gt.s32 	%p174, %r391, %r385;
	setp.lt.f64 	%p175, %fd282, %fd283;
	selp.f64 	%fd284, %fd283, %fd282, %p175;
	selp.f64 	%fd285, %fd282, %fd284, %p174;
	mov.b64 	%rd185, %fd285;
	mov.b64 	{%r358, %r363}, %rd185;
	mov.b32 	%r364, 4;
	// begin inline asm
	shfl.sync.down.b32 %r357, %r358, %r364, %r385, %r386;
	// end inline asm
	// begin inline asm
	shfl.sync.down.b32 %r362, %r363, %r364, %r385, %r386;
	// end inline asm
	mov.b64 	%rd186, {%r357, %r362};
	mov.b64 	%fd286, %rd186;
	add.s32 	%r392, %r336, 4;
	setp.gt.s32 	%p176, %r392, %r385;
	setp.lt.f64 	%p177, %fd285, %fd286;
	selp.f64 	%fd287, %fd286, %fd285, %p177;
	selp.f64 	%fd288, %fd285, %fd287, %p176;
	mov.b64 	%rd187, %fd288;
	mov.b64 	{%r368, %r373}, %rd187;
	mov.b32 	%r374, 8;
	// begin inline asm
	shfl.sync.down.b32 %r367, %r368, %r374, %r385, %r386;
	// end inline asm
	// begin inline asm
	shfl.sync.down.b32 %r372, %r373, %r374, %r385, %r386;
	// end inline asm
	mov.b64 	%rd188, {%r367, %r372};
	mov.b64 	%fd289, %rd188;
	add.s32 	%r393, %r336, 8;
	setp.gt.s32 	%p178, %r393, %r385;
	setp.lt.f64 	%p179, %fd288, %fd289;
	selp.f64 	%fd290, %fd289, %fd288, %p179;
	selp.f64 	%fd291, %fd288, %fd290, %p178;
	mov.b64 	%rd189, %fd291;
	mov.b64 	{%r378, %r383}, %rd189;
	mov.b32 	%r384, 16;
	// begin inline asm
	shfl.sync.down.b32 %r377, %r378, %r384, %r385, %r386;
	// end inline asm
	// begin inline asm
	shfl.sync.down.b32 %r382, %r383, %r384, %r385, %r386;
	// end inline asm
	mov.b64 	%rd190, {%r377, %r382};
	mov.b64 	%fd292, %rd190;
	add.s32 	%r394, %r336, 16;
	setp.gt.s32 	%p180, %r394, %r385;
	setp.lt.f64 	%p181, %fd291, %fd292;
	selp.f64 	%fd293, %fd292, %fd291, %p181;
	selp.f64 	%fd380, %fd291, %fd293, %p180;
	setp.ne.s32 	%p182, %r336, 0;
	@%p182 bra 	$L__BB3_21;
	shr.u32 	%r395, %r1, 2;
	and.b32  	%r396, %r395, 248;
	mov.u32 	%r397, _ZZN3cub18CUB_300001_SM_10006detail6reduce28DeviceReduceSingleTileKernelINS2_10policy_hubIdjN4cuda3__47maximumIvEEE10Policy1000EPdSB_jS8_ddNS5_3std3__410__identityEEEvT0_T1_T2_T3_T4_T6_E12temp_storage;
	add.s32 	%r398, %r397, %r396;
	st.shared.f64 	[%r398+8], %fd380;
$L__BB3_21:
	bar.sync 	0;
	setp.ne.s32 	%p183, %r1, 0;
	@%p183 bra 	$L__BB3_74;
	setp.gt.u32 	%p184, %r69, 32;
	ld.shared.f64 	%fd294, [_ZZN3cub18CUB_300001_SM_10006detail6reduce28DeviceReduceSingleTileKernelINS2_10policy_hubIdjN4cuda3__47maximumIvEEE10Policy1000EPdSB_jS8_ddNS5_3std3__410__identityEEEvT0_T1_T2_T3_T4_T6_E12temp_storage+16];
	setp.lt.f64 	%p185, %fd380, %fd294;
	selp.f64 	%fd296, %fd294, %fd380, %p185;
	selp.f64 	%fd297, %fd296, %fd380, %p184;
	setp.gt.u32 	%p186, %r69, 64;
	ld.shared.f64 	%fd299, [_ZZN3cub18CUB_300001_SM_10006detail6reduce28DeviceReduceSingleTileKernelINS2_10policy_hubIdjN4cuda3__47maximumIvEEE10Policy1000EPdSB_jS8_ddNS5_3std3__410__identityEEEvT0_T1_T2_T3_T4_T6_E12temp_storage+24];
	setp.lt.f64 	%p187, %fd297, %fd299;
	selp.f64 	%fd301, %fd299, %fd297, %p187;
	selp.f64 	%fd302, %fd301, %fd297, %p186;
	setp.gt.u32 	%p188, %r69, 96;
	ld.shared.f64 	%fd304, [_ZZN3cub18CUB_300001_SM_10006detail6reduce28DeviceReduceSingleTileKernelINS2_10policy_hubIdjN4cuda3__47maximumIvEEE10Policy1000EPdSB_jS8_ddNS5_3std3__410__identityEEEvT0_T1_T2_T3_T4_T6_E12temp_storage+32];
	setp.lt.f64 	%p189, %fd302, %fd304;
	selp.f64 	%fd306, %fd304, %fd302, %p189;
	selp.f64 	%fd307, %fd306, %fd302, %p188;
	setp.gt.u32 	%p190, %r69, 128;
	ld.shared.f64 	%fd309, [_ZZN3cub18CUB_300001_SM_10006detail6reduce28DeviceReduceSingleTileKernelINS2_10policy_hubIdjN4cuda3__47maximumIvEEE10Policy1000EPdSB_jS8_ddNS5_3std3__410__identityEEEvT0_T1_T2_T3_T4_T6_E12temp_storage+40];
	setp.lt.f64 	%p191, %fd307, %fd309;
	selp.f64 	%fd311, %fd309, %fd307, %p191;
	selp.f64 	%fd312, %fd311, %fd307, %p190;
	setp.gt.u32 	%p192, %r69, 160;
	ld.shared.f64 	%fd314, [_ZZN3cub18CUB_300001_SM_10006detail6reduce28DeviceReduceSingleTileKernelINS2_10policy_hubIdjN4cuda3__47maximumIvEEE10Policy1000EPdSB_jS8_ddNS5_3std3__410__identityEEEvT0_T1_T2_T3_T4_T6_E12temp_storage+48];
	setp.lt.f64 	%p193, %fd312, %fd314;
	selp.f64 	%fd316, %fd314, %fd312, %p193;
	selp.f64 	%fd317, %fd316, %fd312, %p192;
	setp.gt.u32 	%p194, %r69, 192;
	ld.shared.f64 	%fd319, [_ZZN3cub18CUB_300001_SM_10006detail6reduce28DeviceReduceSingleTileKernelINS2_10policy_hubIdjN4cuda3__47maximumIvEEE10Policy1000EPdSB_jS8_ddNS5_3std3__410__identityEEEvT0_T1_T2_T3_T4_T6_E12temp_storage+56];
	setp.lt.f64 	%p195, %fd317, %fd319;
	selp.f64 	%fd321, %fd319, %fd317, %p195;
	selp.f64 	%fd322, %fd321, %fd317, %p194;
	setp.gt.u32 	%p196, %r69, 224;
	ld.shared.f64 	%fd324, [_ZZN3cub18CUB_300001_SM_10006detail6reduce28DeviceReduceSingleTileKernelINS2_10policy_hubIdjN4cuda3__47maximumIvEEE10Policy1000EPdSB_jS8_ddNS5_3std3__410__identityEEEvT0_T1_T2_T3_T4_T6_E12temp_storage+64];
	setp.lt.f64 	%p197, %fd322, %fd324;
	selp.f64 	%fd326, %fd324, %fd322, %p197;
	selp.f64 	%fd380, %fd326, %fd322, %p196;
	bra.uni 	$L__BB3_74;
$L__BB3_23:
	mov.u32 	%r13, %tid.x;
	shl.b32 	%r263, %r13, 2;
	mul.wide.u32 	%rd127, %r263, 8;
	add.s64 	%rd117, %rd16, %rd127;
	// begin inline asm
	ld.global.nc.v2.u64 {%rd115, %rd116}, [%rd117];
	// end inline asm
	add.s64 	%rd120, %rd117, 16;
	// begin inline asm
	ld.global.nc.v2.u64 {%rd118, %rd119}, [%rd120];
	// end inline asm
	mov.b64 	%fd206, %rd115;
	mov.b64 	%fd207, %rd116;
	mov.b64 	%fd208, %rd118;
	mov.b64 	%fd209, %rd119;
	add.s64 	%rd123, %rd117, 8192;
	// begin inline asm
	ld.global.nc.v2.u64 {%rd121, %rd122}, [%rd123];
	// end inline asm
	add.s64 	%rd126, %rd117, 8208;
	// begin inline asm
	ld.global.nc.v2.u64 {%rd124, %rd125}, [%rd126];
	// end inline asm
	mov.b64 	%fd210, %rd121;
	mov.b64 	%fd211, %rd122;
	mov.b64 	%fd212, %rd124;
	mov.b64 	%fd213, %rd125;
	setp.lt.f64 	%p111, %fd206, %fd207;
	selp.f64 	%fd214, %fd207, %fd206, %p111;
	setp.lt.f64 	%p112, %fd214, %fd208;
	selp.f64 	%fd215, %fd208, %fd214, %p112;
	setp.lt.f64 	%p113, %fd215, %fd209;
	selp.f64 	%fd216, %fd209, %fd215, %p113;
	setp.lt.f64 	%p114, %fd216, %fd210;
	selp.f64 	%fd217, %fd210, %fd216, %p114;
	setp.lt.f64 	%p115, %fd217, %fd211;
	selp.f64 	%fd218, %fd211, %fd217, %p115;
	setp.lt.f64 	%p116, %fd218, %fd212;
	selp.f64 	%fd219, %fd212, %fd218, %p116;
	setp.lt.f64 	%p117, %fd219, %fd213;
	selp.f64 	%fd366, %fd213, %fd219, %p117;
	add.s32 	%r14, %r69, -2048;
	setp.lt.u32 	%p118, %r14, 2048;
	mov.b32 	%r462, 2048;
	@%p118 bra 	$L__BB3_27;
	mov.b32 	%r462, 2048;
$L__BB3_25:
	mul.wide.u32 	%rd140, %r462, 8;
	add.s64 	%rd130, %rd117, %rd140;
	// begin inline asm
	ld.global.nc.v2.u64 {%rd128, %rd129}, [%rd130];
	// end inline asm
	add.s64 	%rd133, %rd130, 16;
	// begin inline asm
	ld.global.nc.v2.u64 {%rd131, %rd132}, [%rd133];
	// end inline asm
	mov.b64 	%fd220, %rd128;
	mov.b64 	%fd221, %rd129;
	mov.b64 	%fd222, %rd131;
	mov.b64 	%fd223, %rd132;
	add.s64 	%rd136, %rd130, 8192;
	// begin inline asm
	ld.global.nc.v2.u64 {%rd134, %rd135}, [%rd136];
	// end inline asm
	add.s64 	%rd139, %rd130, 8208;
	// begin inline asm
	ld.global.nc.v2.u64 {%rd137, %rd138}, [%rd139];
	// end inline asm
	mov.b64 	%fd224, %rd134;
	mov.b64 	%fd225, %rd135;
	mov.b64 	%fd226, %rd137;
	mov.b64 	%fd227, %rd138;
	setp.lt.f64 	%p119, %fd366, %fd220;
	selp.f64 	%fd228, %fd220, %fd366, %p119;
	setp.lt.f64 	%p120, %fd228, %fd221;
	selp.f64 	%fd229, %fd221, %fd228, %p120;
	setp.lt.f64 	%p121, %fd229, %fd222;
	selp.f64 	%fd230, %fd222, %fd229, %p121;
	setp.lt.f64 	%p122, %fd230, %fd223;
	selp.f64 	%fd231, %fd223, %fd230, %p122;
	setp.lt.f64 	%p123, %fd231, %fd224;
	selp.f64 	%fd232, %fd224, %fd231, %p123;
	setp.lt.f64 	%p124, %fd232, %fd225;
	selp.f64 	%fd233, %fd225, %fd232, %p124;
	setp.lt.f64 	%p125, %fd233, %fd226;
	selp.f64 	%fd234, %fd226, %fd233, %p125;
	setp.lt.f64 	%p126, %fd234, %fd227;
	selp.f64 	%fd366, %fd227, %fd234, %p126;
	sub.s32 	%r265, %r69, %r462;
	setp.lt.u32 	%p127, %r265, 2048;
	@%p127 bra 	$L__BB3_35;
	add.s32 	%r462, %r462, 2048;
	setp.le.u32 	%p128, %r462, %r14;
	@%p128 bra 	$L__BB3_25;
$L__BB3_27:
	setp.le.u32 	%p129, %r69, %r462;
	@%p129 bra 	$L__BB3_35;
	sub.s32 	%r18, %r69, %r462;
	setp.ge.s32 	%p130, %r13, %r18;
	@%p130 bra 	$L__BB3_35;
	not.b32 	%r266, %r13;
	add.s32 	%r267, %r69, %r266;
	sub.s32 	%r19, %r267, %r462;
	and.b32  	%r268, %r19, 768;
	setp.eq.s32 	%p131, %r268, 768;
	mov.u32 	%r466, %r13;
	@%p131 bra 	$L__BB3_32;
	add.s32 	%r464, %r13, %r462;
	shr.u32 	%r269, %r19, 8;
	add.s32 	%r270, %r269, 1;
	and.b32  	%r271, %r270, 3;
	neg.s32 	%r463, %r271;
	mov.u32 	%r466, %r13;
$L__BB3_31:
	.pragma "nounroll";
	mul.wide.u32 	%rd143, %r464, 8;
	add.s64 	%rd142, %rd16, %rd143;
	// begin inline asm
	ld.global.nc.u64 %rd141, [%rd142];
	// end inline asm
	mov.b64 	%fd236, %rd141;
	setp.lt.f64 	%p132, %fd366, %fd236;
	selp.f64 	%fd366, %fd236, %fd366, %p132;
	add.s32 	%r466, %r466, 256;
	add.s32 	%r464, %r464, 256;
	add.s32 	%r463, %r463, 1;
	setp.ne.s32 	%p133, %r463, 0;
	@%p133 bra 	$L__BB3_31;
$L__BB3_32:
	setp.lt.u32 	%p134, %r19, 768;
	@%p134 bra 	$L__BB3_35;
	add.s32 	%r468, %r466, 512;
	add.s32 	%r467, %r466, %r462;
$L__BB3_34:
	mul.wide.u32 	%rd152, %r467, 8;
	add.s64 	%rd145, %rd16, %rd152;
	// begin inline asm
	ld.global.nc.u64 %rd144, [%rd145];
	// end inline asm
	mov.b64 	%fd237, %rd144;
	setp.lt.f64 	%p135, %fd366, %fd237;
	selp.f64 	%fd238, %fd237, %fd366, %p135;
	add.s32 	%r272, %r467, 256;
	mul.wide.u32 	%rd153, %r272, 8;
	add.s64 	%rd147, %rd16, %rd153;
	// begin inline asm
	ld.global.nc.u64 %rd146, [%rd147];
	// end inline asm
	mov.b64 	%fd239, %rd146;
	setp.lt.f64 	%p136, %fd238, %fd239;
	selp.f64 	%fd240, %fd239, %fd238, %p136;
	add.s32 	%r273, %r467, 512;
	mul.wide.u32 	%rd154, %r273, 8;
	add.s64 	%rd149, %rd16, %rd154;
	// begin inline asm
	ld.global.nc.u64 %rd148, [%rd149];
	// end inline asm
	mov.b64 	%fd241, %rd148;
	setp.lt.f64 	%p137, %fd240, %fd241;
	selp.f64 	%fd242, %fd241, %fd240, %p137;
	add.s32 	%r274, %r467, 768;
	mul.wide.u32 	%rd155, %r274, 8;
	add.s64 	%rd151, %rd16, %rd155;
	// begin inline asm
	ld.global.nc.u64 %rd150, [%rd151];
	// end inline asm
	mov.b64 	%fd243, %rd150;
	setp.lt.f64 	%p138, %fd242, %fd243;
	selp.f64 	%fd366, %fd243, %fd242, %p138;
	add.s32 	%r33, %r468, 1024;
	add.s32 	%r275, %r468, 512;
	add.s32 	%r467, %r467, 1024;
	setp.lt.s32 	%p139, %r275, %r18;
	mov.u32 	%r468, %r33;
	@%p139 bra 	$L__BB3_34;
$L__BB3_35:
	// begin inline asm
	mov.u32 %r276, %laneid;
	// end inline asm
	mov.b64 	%rd156, %fd366;
	mov.b64 	{%r278, %r283}, %rd156;
	mov.b32 	%r284, 1;
	mov.b32 	%r325, 31;
	mov.b32 	%r326, -1;
	// begin inline asm
	shfl.sync.down.b32 %r277, %r278, %r284, %r325, %r326;
	// end inline asm
	// begin inline asm
	shfl.sync.down.b32 %r282, %r283, %r284, %r325, %r326;
	// end inline asm
	mov.b64 	%rd157, {%r277, %r282};
	mov.b64 	%fd244, %rd157;
	setp.gt.s32 	%p140, %r276, 30;
	setp.lt.f64 	%p141, %fd366, %fd244;
	selp.f64 	%fd245, %fd244, %fd366, %p141;
	selp.f64 	%fd246, %fd366, %fd245, %p140;
	mov.b64 	%rd158, %fd246;
	mov.b64 	{%r288, %r293}, %rd158;
	mov.b32 	%r294, 2;
	// begin inline asm
	shfl.sync.down.b32 %r287, %r288, %r294, %r325, %r326;
	// end inline asm
	// begin inline asm
	shfl.sync.down.b32 %r292, %r293, %r294, %r325, %r326;
	// end inline asm
	mov.b64 	%rd159, {%r287, %r292};
	mov.b64 	%fd247, %rd159;
	setp.gt.s32 	%p142, %r276, 29;
	setp.lt.f64 	%p143, %fd246, %fd247;
	selp.f64 	%fd248, %fd247, %fd246, %p143;
	selp.f64 	%fd249, %fd246, %fd248, %p142;
	mov.b64 	%rd160, %fd249;
	mov.b64 	{%r298, %r303}, %rd160;
	mov.b32 	%r304, 4;
	// begin inline asm
	shfl.sync.down.b32 %r297, %r298, %r304, %r325, %r326;
	// end inline asm
	// begin inline asm
	shfl.sync.down.b32 %r302, %r303, %r304, %r325, %r326;
	// end inline asm
	mov.b64 	%rd161, {%r297, %r302};
	mov.b64 	%fd250, %rd161;
	setp.gt.s32 	%p144, %r276, 27;
	setp.lt.f64 	%p145, %fd249, %fd250;
	selp.f64 	%fd251, %fd250, %fd249, %p145;
	selp.f64 	%fd252, %fd249, %fd251, %p144;
	mov.b64 	%rd162, %fd252;
	mov.b64 	{%r308, %r313}, %rd162;
	mov.b32 	%r314, 8;
	// begin inline asm
	shfl.sync.down.b32 %r307, %r308, %r314, %r325, %r326;
	// end inline asm
	// begin inline asm
	shfl.sync.down.b32 %r312, %r313, %r314, %r325, %r326;
	// end inline asm
	mov.b64 	%rd163, {%r307, %r312};
	mov.b64 	%fd253, %rd163;
	setp.gt.s32 	%p146, %r276, 23;
	setp.lt.f64 	%p147, %fd252, %fd253;
	selp.f64 	%fd254, %fd253, %fd252, %p147;
	selp.f64 	%fd255, %fd252, %fd254, %p146;
	mov.b64 	%rd164, %fd255;
	mov.b64 	{%r318, %r323}, %rd164;
	mov.b32 	%r324, 16;
	// begin inline asm
	shfl.sync.down.b32 %r317, %r318, %r324, %r325, %r326;
	// end inline asm
	// begin inline asm
	shfl.sync.down.b32 %r322, %r323, %r324, %r325, %r326;
	// end inline asm
	mov.b64 	%rd165, {%r317, %r322};
	mov.b64 	%fd256, %rd165;
	setp.gt.s32 	%p148, %r276, 15;
	setp.lt.f64 	%p149, %fd255, %fd256;
	selp.f64 	%fd26, %fd256, %fd255, %p149;
	selp.f64 	%fd380, %fd255, %fd26, %p148;
	setp.ne.s32 	%p150, %r276, 0;
	@%p150 bra 	$L__BB3_37;
	shr.u32 	%r327, %r13, 2;
	and.b32  	%r328, %r327, 248;
	mov.u32 	%r329, _ZZN3cub18CUB_300001_SM_10006detail6reduce28DeviceReduceSingleTileKernelINS2_10policy_hubIdjN4cuda3__47maximumIvEEE10Policy1000EPdSB_jS8_ddNS5_3std3__410__identityEEEvT0_T1_T2_T3_T4_T6_E12temp_storage;
	add.s32 	%r330, %r329, %r328;
	st.shared.f64 	[%r330+8], %fd26;
$L__BB3_37:
	bar.sync 	0;
	setp.ne.s32 	%p151, %r13, 0;
	@%p151 bra 	$L__BB3_74;
	ld.shared.f64 	%fd257, [_ZZN3cub18CUB_300001_SM_10006detail6reduce28DeviceReduceSingleTileKernelINS2_10policy_hubIdjN4cuda3__47maximumIvEEE10Policy1000EPdSB_jS8_ddNS5_3std3__410__identityEEEvT0_T1_T2_T3_T4_T6_E12temp_storage+16];
	setp.lt.f64 	%p152, %fd380, %fd257;
	selp.f64 	%fd258, %fd257, %fd380, %p152;
	ld.shared.f64 	%fd259, [_ZZN3cub18CUB_300001_SM_10006detail6reduce28DeviceReduceSingleTileKernelINS2_10policy_hubIdjN4cuda3__47maximumIvEEE10Policy1000EPdSB_jS8_ddNS5_3std3__410__identityEEEvT0_T1_T2_T3_T4_T6_E12temp_storage+24];
	setp.lt.f64 	%p153, %fd258, %fd259;
	selp.f64 	%fd260, %fd259, %fd258, %p153;
	ld.shared.f64 	%fd261, [_ZZN3cub18CUB_300001_SM_10006detail6reduce28DeviceReduceSingleTileKernelINS2_10policy_hubIdjN4cuda3__47maximumIvEEE10Policy1000EPdSB_jS8_ddNS5_3std3__410__identityEEEvT0_T1_T2_T3_T4_T6_E12temp_storage+32];
	setp.lt.f64 	%p154, %fd260, %fd261;
	selp.f64 	%fd262, %fd261, %fd260, %p154;
	ld.shared.f64 	%fd263, [_ZZN3cub18CUB_300001_SM_10006detail6reduce28DeviceReduceSingleTileKernelINS2_10policy_hubIdjN4cuda3__47maximumIvEEE10Policy1000EPdSB_jS8_ddNS5_3std3__410__identityEEEvT0_T1_T2_T3_T4_T6_E12temp_storage+40];
	setp.lt.f64 	%p155, %fd262, %fd263;
	selp.f64 	%fd264, %fd263, %fd262, %p155;
	ld.shared.f64 	%fd265, [_ZZN3cub18CUB_300001_SM_10006detail6reduce28DeviceReduceSingleTileKernelINS2_10policy_hubIdjN4cuda3__47maximumIvEEE10Policy1000EPdSB_jS8_ddNS5_3std3__410__identityEEEvT0_T1_T2_T3_T4_T6_E12temp_storage+48];
	setp.lt.f64 	%p156, %fd264, %fd265;
	selp.f64 	%fd266, %fd265, %fd264, %p156;
	ld.shared.f64 	%fd267, [_ZZN3cub18CUB_300001_SM_10006detail6reduce28DeviceReduceSingleTileKernelINS2_10policy_hubIdjN4cuda3__47maximumIvEEE10Policy1000EPdSB_jS8_ddNS5_3std3__410__identityEEEvT0_T1_T2_T3_T4_T6_E12temp_storage+56];
	setp.lt.f64 	%p157, %fd266, %fd267;
	selp.f64 	%fd268, %fd267, %fd266, %p157;
	ld.shared.f64 	%fd269, [_ZZN3cub18CUB_300001_SM_10006detail6reduce28DeviceReduceSingleTileKernelINS2_10policy_hubIdjN4cuda3__47maximumIvEEE10Policy1000EPdSB_jS8_ddNS5_3std3__410__identityEEEvT0_T1_T2_T3_T4_T6_E12temp_storage+64];
	setp.lt.f64 	%p158, %fd268, %fd269;
	selp.f64 	%fd380, %fd269, %fd268, %p158;
	bra.uni 	$L__BB3_74;
$L__BB3_39:
	setp.gt.u32 	%p3, %r69, 2047;
	@%p3 bra 	$L__BB3_58;
	mov.u32 	%r35, %tid.x;
	setp.ge.u32 	%p52, %r35, %r69;
	mov.f64 	%fd372, 0d0000000000000000;
	mov.u32 	%r472, %r35;
	@%p52 bra 	$L__BB3_42;
	mul.wide.u32 	%rd82, %r35, 8;
	add.s64 	%rd81, %rd16, %rd82;
	// begin inline asm
	ld.global.nc.u64 %rd80, [%rd81];
	// end inline asm
	mov.b64 	%fd372, %rd80;
	add.s32 	%r472, %r35, 256;
$L__BB3_42:
	setp.ge.u32 	%p53, %r472, %r69;
	@%p53 bra 	$L__BB3_49;
	not.b32 	%r139, %r472;
	add.s32 	%r38, %r69, %r139;
	and.b32  	%r140, %r38, 768;
	setp.eq.s32 	%p54, %r140, 768;
	@%p54 bra 	$L__BB3_46;
	mul.wide.u32 	%rd83, %r472, 8;
	add.s64 	%rd203, %rd16, %rd83;
	shr.u32 	%r141, %r38, 8;
	add.s32 	%r142, %r141, 1;
	and.b32  	%r143, %r142, 3;
	neg.s32 	%r470, %r143;
$L__BB3_45:
	.pragma "nounroll";
	// begin inline asm
	ld.global.nc.u64 %rd84, [%rd203];
	// end inline asm
	mov.b64 	%fd125, %rd84;
	setp.lt.f64 	%p55, %fd372, %fd125;
	selp.f64 	%fd372, %fd125, %fd372, %p55;
	add.s32 	%r472, %r472, 256;
	add.s64 	%rd203, %rd203, 2048;
	add.s32 	%r470, %r470, 1;
	setp.ne.s32 	%p56, %r470, 0;
	@%p56 bra 	$L__BB3_45;
$L__BB3_46:
	setp.lt.u32 	%p57, %r38, 768;
	@%p57 bra 	$L__BB3_49;
	mul.wide.u32 	%rd86, %r472, 8;
	add.s64 	%rd204, %rd16, %rd86;
$L__BB3_48:
	// begin inline asm
	ld.global.nc.u64 %rd87, [%rd204];
	// end inline asm
	mov.b64 	%fd126, %rd87;
	setp.lt.f64 	%p58, %fd372, %fd126;
	selp.f64 	%fd127, %fd126, %fd372, %p58;
	add.s64 	%rd90, %rd204, 2048;
	// begin inline asm
	ld.global.nc.u64 %rd89, [%rd90];
	// end inline asm
	mov.b64 	%fd128, %rd89;
	setp.lt.f64 	%p59, %fd127, %fd128;
	selp.f64 	%fd129, %fd128, %fd127, %p59;
	add.s64 	%rd92, %rd204, 4096;
	// begin inline asm
	ld.global.nc.u64 %rd91, [%rd92];
	// end inline asm
	mov.b64 	%fd130, %rd91;
	setp.lt.f64 	%p60, %fd129, %fd130;
	selp.f64 	%fd131, %fd130, %fd129, %p60;
	add.s64 	%rd94, %rd204, 6144;
	// begin inline asm
	ld.global.nc.u64 %rd93, [%rd94];
	// end inline asm
	mov.b64 	%fd132, %rd93;
	setp.lt.f64 	%p61, %fd131, %fd132;
	selp.f64 	%fd372, %fd132, %fd131, %p61;
	add.s32 	%r472, %r472, 1024;
	add.s64 	%rd204, %rd204, 8192;
	setp.lt.s32 	%p62, %r472, %r69;
	@%p62 bra 	$L__BB3_48;
$L__BB3_49:
	setp.lt.u32 	%p63, %r69, 256;
	@%p63 bra 	$L__BB3_54;
	// begin inline asm
	mov.u32 %r207, %laneid;
	// end inline asm
	mov.b64 	%rd105, %fd372;
	mov.b64 	{%r209, %r214}, %rd105;
	mov.b32 	%r215, 1;
	mov.b32 	%r256, 31;
	mov.b32 	%r257, -1;
	// begin inline asm
	shfl.sync.down.b32 %r208, %r209, %r215, %r256, %r257;
	// end inline asm
	// begin inline asm
	shfl.sync.down.b32 %r213, %r214, %r215, %r256, %r257;
	// end inline asm
	mov.b64 	%rd106, {%r208, %r213};
	mov.b64 	%fd180, %rd106;
	setp.gt.s32 	%p91, %r207, 30;
	setp.lt.f64 	%p92, %fd372, %fd180;
	selp.f64 	%fd181, %fd180, %fd372, %p92;
	selp.f64 	%fd182, %fd372, %fd181, %p91;
	mov.b64 	%rd107, %fd182;
	mov.b64 	{%r219, %r224}, %rd107;
	mov.b32 	%r225, 2;
	// begin inline asm
	shfl.sync.down.b32 %r218, %r219, %r225, %r256, %r257;
	// end inline asm
	// begin inline asm
	shfl.sync.down.b32 %r223, %r224, %r225, %r256, %r257;
	// end inline asm
	mov.b64 	%rd108, {%r218, %r223};
	mov.b64 	%fd183, %rd108;
	setp.gt.s32 	%p93, %r207, 29;
	setp.lt.f64 	%p94, %fd182, %fd183;
	selp.f64 	%fd184, %fd183, %fd182, %p94;
	selp.f64 	%fd185, %fd182, %fd184, %p93;
	mov.b64 	%rd109, %fd185;
	mov.b64 	{%r229, %r234}, %rd109;
	mov.b32 	%r235, 4;
	// begin inline asm
	shfl.sync.down.b32 %r228, %r229, %r235, %r256, %r257;
	// end inline asm
	// begin inline asm
	shfl.sync.down.b32 %r233, %r234, %r235, %r256, %r257;
	// end inline asm
	mov.b64 	%rd110, {%r228, %r233};
	mov.b64 	%fd186, %rd110;
	setp.gt.s32 	%p95, %r207, 27;
	setp.lt.f64 	%p96, %fd185, %fd186;
	selp.f64 	%fd187, %fd186, %fd185, %p96;
	selp.f64 	%fd188, %fd185, %fd187, %p95;
	mov.b64 	%rd111, %fd188;
	mov.b64 	{%r239, %r244}, %rd111;
	mov.b32 	%r245, 8;
	// begin inline asm
	shfl.sync.down.b32 %r238, %r239, %r245, %r256, %r257;
	// end inline asm
	// begin inline asm
	shfl.sync.down.b32 %r243, %r244, %r245, %r256, %r257;
	// end inline asm
	mov.b64 	%rd112, {%r238, %r243};
	mov.b64 	%fd189, %rd112;
	setp.gt.s32 	%p97, %r207, 23;
	setp.lt.f64 	%p98, %fd188, %fd189;
	selp.f64 	%fd190, %fd189, %fd188, %p98;
	selp.f64 	%fd191, %fd188, %fd190, %p97;
	mov.b64 	%rd113, %fd191;
	mov.b64 	{%r249, %r254}, %rd113;
	mov.b32 	%r255, 16;
	// begin inline asm
	shfl.sync.down.b32 %r248, %r249, %r255, %r256, %r257;
	// end inline asm
	// begin inline asm
	shfl.sync.down.b32 %r253, %r254, %r255, %r256, %r257;
	// end inline asm
	mov.b64 	%rd114, {%r248, %r253};
	mov.b64 	%fd192, %rd114;
	setp.gt.s32 	%p99, %r207, 15;
	setp.lt.f64 	%p100, %fd191, %fd192;
	selp.f64 	%fd38, %fd192, %fd191, %p100;
	selp.f64 	%fd380, %fd191, %fd38, %p99;
	setp.ne.s32 	%p101, %r207, 0;
	@%p101 bra 	$L__BB3_52;
	shr.u32 	%r258, %r35, 2;
	and.b32  	%r259, %r258, 248;
	mov.u32 	%r260, _ZZN3cub18CUB_300001_SM_10006detail6reduce28DeviceReduceSingleTileKernelINS2_10policy_hubIdjN4cuda3__47maximumIvEEE10Policy1000EPdSB_jS8_ddNS5_3std3__410__identityEEEvT0_T1_T2_T3_T4_T6_E12temp_storage;
	add.s32 	%r261, %r260, %r259;
	st.shared.f64 	[%r261+8], %fd38;
$L__BB3_52:
	bar.sync 	0;
	setp.ne.s32 	%p102, %r35, 0;
	@%p102 bra 	$L__BB3_74;
	ld.shared.f64 	%fd193, [_ZZN3cub18CUB_300001_SM_10006detail6reduce28DeviceReduceSingleTileKernelINS2_10policy_hubIdjN4cuda3__47maximumIvEEE10Policy1000EPdSB_jS8_ddNS5_3std3__410__identityEEEvT0_T1_T2_T3_T4_T6_E12temp_storage+16];
	setp.lt.f64 	%p103, %fd380, %fd193;
	selp.f64 	%fd194, %fd193, %fd380, %p103;
	ld.shared.f64 	%fd195, [_ZZN3cub18CUB_300001_SM_10006detail6reduce28DeviceReduceSingleTileKernelINS2_10policy_hubIdjN4cuda3__47maximumIvEEE10Policy1000EPdSB_jS8_ddNS5_3std3__410__identityEEEvT0_T1_T2_T3_T4_T6_E12temp_storage+24];
	setp.lt.f64 	%p104, %fd194, %fd195;
	selp.f64 	%fd196, %fd195, %fd194, %p104;
	ld.shared.f64 	%fd197, [_ZZN3cub18CUB_300001_SM_10006detail6reduce28DeviceReduceSingleTileKernelINS2_10policy_hubIdjN4cuda3__47maximumIvEEE10Policy1000EPdSB_jS8_ddNS5_3std3__410__identityEEEvT0_T1_T2_T3_T4_T6_E12temp_storage+32];
	setp.lt.f64 	%p105, %fd196, %fd197;
	selp.f64 	%fd198, %fd197, %fd196, %p105;
	ld.shared.f64 	%fd199, [_ZZN3cub18CUB_300001_SM_10006detail6reduce28DeviceReduceSingleTileKernelINS2_10policy_hubIdjN4cuda3__47maximumIvEEE10Policy1000EPdSB_jS8_ddNS5_3std3__410__identityEEEvT0_T1_T2_T3_T4_T6_E12temp_storage+40];
	setp.lt.f64 	%p106, %fd198, %fd199;
	selp.f64 	%fd200, %fd199, %fd198, %p106;
	ld.shared.f64 	%fd201, [_ZZN3cub18CUB_300001_SM_10006detail6reduce28DeviceReduceSingleTileKernelINS2_10policy_hubIdjN4cuda3__47maximumIvEEE10Policy1000EPdSB_jS8_ddNS5_3std3__410__identityEEEvT0_T1_T2_T3_T4_T6_E12temp_storage+48];
	setp.lt.f64 	%p107, %fd200, %fd201;
	selp.f64 	%fd202, %fd201, %fd200, %p107;
	ld.shared.f64 	%fd203, [_ZZN3cub18CUB_300001_SM_10006detail6reduce28DeviceReduceSingleTileKernelINS2_10policy_hubIdjN4cuda3__47maximumIvEEE10Policy1000EPdSB_jS8_ddNS5_3std3__410__identityEEEvT0_T1_T2_T3_T4_T6_E12temp_storage+56];
	setp.lt.f64 	%p108, %fd202, %fd203;
	selp.f64 	%fd204, %fd203, %fd202, %p108;
	ld.shared.f64 	%fd205, [_ZZN3cub18CUB_300001_SM_10006detail6reduce28DeviceReduceSingleTileKernelINS2_10policy_hubIdjN4cuda3__47maximumIvEEE10Policy1000EPdSB_jS8_ddNS5_3std3__410__identityEEEvT0_T1_T2_T3_T4_T6_E12temp_storage+64];
	setp.lt.f64 	%p109, %fd204, %fd205;
	selp.f64 	%fd380, %fd205, %fd204, %p109;
	bra.uni 	$L__BB3_74;
$L__BB3_54:
	// begin inline asm
	mov.u32 %r144, %laneid;
	// end inline asm
	and.b32  	%r195, %r35, 992;
	add.s32 	%r196, %r195, 32;
	setp.gt.u32 	%p64, %r196, %r69;
	not.b32 	%r197, %r195;
	add.s32 	%r198, %r69, %r197;
	selp.b32 	%r193, %r198, 31, %p64;
	mov.b64 	%rd95, %fd372;
	mov.b64 	{%r146, %r151}, %rd95;
	mov.b32 	%r152, 1;
	mov.b32 	%r194, -1;
	// begin inline asm
	shfl.sync.down.b32 %r145, %r146, %r152, %r193, %r194;
	// end inline asm
	// begin inline asm
	shfl.sync.down.b32 %r150, %r151, %r152, %r193, %r194;
	// end inline asm
	mov.b64 	%rd96, {%r145, %r150};
	mov.b64 	%fd133, %rd96;
	setp.lt.s32 	%p65, %r144, %r193;
	setp.lt.f64 	%p66, %fd372, %fd133;
	selp.f64 	%fd134, %fd133, %fd372, %p66;
	selp.f64 	%fd135, %fd134, %fd372, %p65;
	mov.b64 	%rd97, %fd135;
	mov.b64 	{%r156, %r161}, %rd97;
	mov.b32 	%r162, 2;
	// begin inline asm
	shfl.sync.down.b32 %r155, %r156, %r162, %r193, %r194;
	// end inline asm
	// begin inline asm
	shfl.sync.down.b32 %r160, %r161, %r162, %r193, %r194;
	// end inline asm
	mov.b64 	%rd98, {%r155, %r160};
	mov.b64 	%fd136, %rd98;
	add.s32 	%r199, %r144, 2;
	setp.gt.s32 	%p67, %r199, %r193;
	setp.lt.f64 	%p68, %fd135, %fd136;
	selp.f64 	%fd137, %fd136, %fd135, %p68;
	selp.f64 	%fd138, %fd135, %fd137, %p67;
	mov.b64 	%rd99, %fd138;
	mov.b64 	{%r166, %r171}, %rd99;
	mov.b32 	%r172, 4;
	// begin inline asm
	shfl.sync.down.b32 %r165, %r166, %r172, %r193, %r194;
	// end inline asm
	// begin inline asm
	shfl.sync.down.b32 %r170, %r171, %r172, %r193, %r194;
	// end inline asm
	mov.b64 	%rd100, {%r165, %r170};
	mov.b64 	%fd139, %rd100;
	add.s32 	%r200, %r144, 4;
	setp.gt.s32 	%p69, %r200, %r193;
	setp.lt.f64 	%p70, %fd138, %fd139;
	selp.f64 	%fd140, %fd139, %fd138, %p70;
	selp.f64 	%fd141, %fd138, %fd140, %p69;
	mov.b64 	%rd101, %fd141;
	mov.b64 	{%r176, %r181}, %rd101;
	mov.b32 	%r182, 8;
	// begin inline asm
	shfl.sync.down.b32 %r175, %r176, %r182, %r193, %r194;
	// end inline asm
	// begin inline asm
	shfl.sync.down.b32 %r180, %r181, %r182, %r193, %r194;
	// end inline asm
	mov.b64 	%rd102, {%r175, %r180};
	mov.b64 	%fd142, %rd102;
	add.s32 	%r201, %r144, 8;
	setp.gt.s32 	%p71, %r201, %r193;
	setp.lt.f64 	%p72, %fd141, %fd142;
	selp.f64 	%fd143, %fd142, %fd141, %p72;
	selp.f64 	%fd144, %fd141, %fd143, %p71;
	mov.b64 	%rd103, %fd144;
	mov.b64 	{%r186, %r191}, %rd103;
	mov.b32 	%r192, 16;
	// begin inline asm
	shfl.sync.down.b32 %r185, %r186, %r192, %r193, %r194;
	// end inline asm
	// begin inline asm
	shfl.sync.down.b32 %r190, %r191, %r192, %r193, %r194;
	// end inline asm
	mov.b64 	%rd104, {%r185, %r190};
	mov.b64 	%fd145, %rd104;
	add.s32 	%r202, %r144, 16;
	setp.gt.s32 	%p73, %r202, %r193;
	setp.lt.f64 	%p74, %fd144, %fd145;
	selp.f64 	%fd146, %fd145, %fd144, %p74;
	selp.f64 	%fd380, %fd144, %fd146, %p73;
	setp.ne.s32 	%p75, %r144, 0;
	@%p75 bra 	$L__BB3_56;
	shr.u32 	%r203, %r35, 2;
	and.b32  	%r204, %r203, 248;
	mov.u32 	%r205, _ZZN3cub18CUB_300001_SM_10006detail6reduce28DeviceReduceSingleTileKernelINS2_10policy_hubIdjN4cuda3__47maximumIvEEE10Policy1000EPdSB_jS8_ddNS5_3std3__410__identityEEEvT0_T1_T2_T3_T4_T6_E12temp_storage;
	add.s32 	%r206, %r205, %r204;
	st.shared.f64 	[%r206+8], %fd380;
$L__BB3_56:
	bar.sync 	0;
	setp.ne.s32 	%p76, %r35, 0;
	@%p76 bra 	$L__BB3_74;
	setp.gt.u32 	%p77, %r69, 32;
	ld.shared.f64 	%fd147, [_ZZN3cub18CUB_300001_SM_10006detail6reduce28DeviceReduceSingleTileKernelINS2_10policy_hubIdjN4cuda3__47maximumIvEEE10Policy1000EPdSB_jS8_ddNS5_3std3__410__identityEEEvT0_T1_T2_T3_T4_T6_E12temp_storage+16];
	setp.lt.f64 	%p78, %fd380, %fd147;
	selp.f64 	%fd149, %fd147, %fd380, %p78;
	selp.f64 	%fd150, %fd149, %fd380, %p77;
	setp.gt.u32 	%p79, %r69, 64;
	ld.shared.f64 	%fd152, [_ZZN3cub18CUB_300001_SM_10006detail6reduce28DeviceReduceSingleTileKernelINS2_10policy_hubIdjN4cuda3__47maximumIvEEE10Policy1000EPdSB_jS8_ddNS5_3std3__410__identityEEEvT0_T1_T2_T3_T4_T6_E12temp_storage+24];
	setp.lt.f64 	%p80, %fd150, %fd152;
	selp.f64 	%fd154, %fd152, %fd150, %p80;
	selp.f64 	%fd155, %fd154, %fd150, %p79;
	setp.gt.u32 	%p81, %r69, 96;
	ld.shared.f64 	%fd157, [_ZZN3cub18CUB_300001_SM_10006detail6reduce28DeviceReduceSingleTileKernelINS2_10policy_hubIdjN4cuda3__47maximumIvEEE10Policy1000EPdSB_jS8_ddNS5_3std3__410__identityEEEvT0_T1_T2_T3_T4_T6_E12temp_storage+32];
	setp.lt.f64 	%p82, %fd155, %fd157;
	selp.f64 	%fd159, %fd157, %fd155, %p82;
	selp.f64 	%fd160, %fd159, %fd155, %p81;
	setp.gt.u32 	%p83, %r69, 128;
	ld.shared.f64 	%fd162, [_ZZN3cub18CUB_300001_SM_10006detail6reduce28DeviceReduceSingleTileKernelINS2_10policy_hubIdjN4cuda3__47maximumIvEEE10Policy1000EPdSB_jS8_ddNS5_3std3__410__identityEEEvT0_T1_T2_T3_T4_T6_E12temp_storage+40];
	setp.lt.f64 	%p84, %fd160, %fd162;
	selp.f64 	%fd164, %fd162, %fd160, %p84;
	selp.f64 	%fd165, %fd164, %fd160, %p83;
	setp.gt.u32 	%p85, %r69, 160;
	ld.shared.f64 	%fd167, [_ZZN3cub18CUB_300001_SM_10006detail6reduce28DeviceReduceSingleTileKernelINS2_10policy_hubIdjN4cuda3__47maximumIvEEE10Policy1000EPdSB_jS8_ddNS5_3std3__410__identityEEEvT0_T1_T2_T3_T4_T6_E12temp_storage+48];
	setp.lt.f64 	%p86, %fd165, %fd167;
	selp.f64 	%fd169, %fd167, %fd165, %p86;
	selp.f64 	%fd170, %fd169, %fd165, %p85;
	setp.gt.u32 	%p87, %r69, 192;
	ld.shared.f64 	%fd172, [_ZZN3cub18CUB_300001_SM_10006detail6reduce28DeviceReduceSingleTileKernelINS2_10policy_hubIdjN4cuda3__47maximumIvEEE10Policy1000EPdSB_jS8_ddNS5_3std3__410__identityEEEvT0_T1_T2_T3_T4_T6_E12temp_storage+56];
	setp.lt.f64 	%p88, %fd170, %fd172;
	selp.f64 	%fd174, %fd172, %fd170, %p88;
	selp.f64 	%fd175, %fd174, %fd170, %p87;
	setp.gt.u32 	%p89, %r69, 224;
	ld.shared.f64 	%fd177, [_ZZN3cub18CUB_300001_SM_10006detail6reduce28DeviceReduceSingleTileKernelINS2_10policy_hubIdjN4cuda3__47maximumIvEEE10Policy1000EPdSB_jS8_ddNS5_3std3__410__identityEEEvT0_T1_T2_T3_T4_T6_E12temp_storage+64];
	setp.lt.f64 	%p90, %fd175, %fd177;
	selp.f64 	%fd179, %fd177, %fd175, %p90;
	selp.f64 	%fd380, %fd179, %fd175, %p89;
	bra.uni 	$L__BB3_74;
$L__BB3_58:
	mov.u32 	%r47, %tid.x;
	mul.wide.u32 	%rd35, %r47, 8;
	add.s64 	%rd20, %rd16, %rd35;
	// begin inline asm
	ld.global.nc.u64 %rd19, [%rd20];
	// end inline asm
	mov.b64 	%fd59, %rd19;
	add.s64 	%rd22, %rd20, 2048;
	// begin inline asm
	ld.global.nc.u64 %rd21, [%rd22];
	// end inline asm
	mov.b64 	%fd60, %rd21;
	add.s64 	%rd24, %rd20, 4096;
	// begin inline asm
	ld.global.nc.u64 %rd23, [%rd24];
	// end inline asm
	mov.b64 	%fd61, %rd23;
	add.s64 	%rd26, %rd20, 6144;
	// begin inline asm
	ld.global.nc.u64 %rd25, [%rd26];
	// end inline asm
	mov.b64 	%fd62, %rd25;
	add.s64 	%rd28, %rd20, 8192;
	// begin inline asm
	ld.global.nc.u64 %rd27, [%rd28];
	// end inline asm
	mov.b64 	%fd63, %rd27;
	add.s64 	%rd30, %rd20, 10240;
	// begin inline asm
	ld.global.nc.u64 %rd29, [%rd30];
	// end inline asm
	mov.b64 	%fd64, %rd29;
	add.s64 	%rd32, %rd20, 12288;
	// begin inline asm
	ld.global.nc.u64 %rd31, [%rd32];
	// end inline asm
	mov.b64 	%fd65, %rd31;
	add.s64 	%rd34, %rd20, 14336;
	// begin inline asm
	ld.global.nc.u64 %rd33, [%rd34];
	// end inline asm
	mov.b64 	%fd66, %rd33;
	setp.lt.f64 	%p4, %fd59, %fd60;
	selp.f64 	%fd67, %fd60, %fd59, %p4;
	setp.lt.f64 	%p5, %fd67, %fd61;
	selp.f64 	%fd68, %fd61, %fd67, %p5;
	setp.lt.f64 	%p6, %fd68, %fd62;
	selp.f64 	%fd69, %fd62, %fd68, %p6;
	setp.lt.f64 	%p7, %fd69, %fd63;
	selp.f64 	%fd70, %fd63, %fd69, %p7;
	setp.lt.f64 	%p8, %fd70, %fd64;
	selp.f64 	%fd71, %fd64, %fd70, %p8;
	setp.lt.f64 	%p9, %fd71, %fd65;
	selp.f64 	%fd72, %fd65, %fd71, %p9;
	setp.lt.f64 	%p10, %fd72, %fd66;
	selp.f64 	%fd379, %fd66, %fd72, %p10;
	add.s32 	%r48, %r69, -2048;
	setp.lt.u32 	%p11, %r48, 2048;
	mov.b32 	%r475, 2048;
	@%p11 bra 	$L__BB3_62;
	mov.b32 	%r475, 2048;
$L__BB3_60:
	add.s32 	%r72, %r47, %r475;
	mul.wide.u32 	%rd52, %r72, 8;
	add.s64 	%rd37, %rd16, %rd52;
	// begin inline asm
	ld.global.nc.u64 %rd36, [%rd37];
	// end inline asm
	mov.b64 	%fd73, %rd36;
	mul.wide.u32 	%rd53, %r475, 8;
	add.s64 	%rd54, %rd20, %rd53;
	add.s64 	%rd39, %rd54, 2048;
	// begin inline asm
	ld.global.nc.u64 %rd38, [%rd39];
	// end inline asm
	mov.b64 	%fd74, %rd38;
	add.s64 	%rd41, %rd54, 4096;
	// begin inline asm
	ld.global.nc.u64 %rd40, [%rd41];
	// end inline asm
	mov.b64 	%fd75, %rd40;
	add.s64 	%rd43, %rd54, 6144;
	// begin inline asm
	ld.global.nc.u64 %rd42, [%rd43];
	// end inline asm
	mov.b64 	%fd76, %rd42;
	add.s64 	%rd45, %rd54, 8192;
	// begin inline asm
	ld.global.nc.u64 %rd44, [%rd45];
	// end inline asm
	mov.b64 	%fd77, %rd44;
	add.s64 	%rd47, %rd54, 10240;
	// begin inline asm
	ld.global.nc.u64 %rd46, [%rd47];
	// end inline asm
	mov.b64 	%fd78, %rd46;
	add.s64 	%rd49, %rd54, 12288;
	// begin inline asm
	ld.global.nc.u64 %rd48, [%rd49];
	// end inline asm
	mov.b64 	%fd79, %rd48;
	add.s64 	%rd51, %rd54, 14336;
	// begin inline asm
	ld.global.nc.u64 %rd50, [%rd51];
	// end inline asm
	mov.b64 	%fd80, %rd50;
	setp.lt.f64 	%p12, %fd379, %fd73;
	selp.f64 	%fd81, %fd73, %fd379, %p12;
	setp.lt.f64 	%p13, %fd81, %fd74;
	selp.f64 	%fd82, %fd74, %fd81, %p13;
	setp.lt.f64 	%p14, %fd82, %fd75;
	selp.f64 	%fd83, %fd75, %fd82, %p14;
	setp.lt.f64 	%p15, %fd83, %fd76;
	selp.f64 	%fd84, %fd76, %fd83, %p15;
	setp.lt.f64 	%p16, %fd84, %fd77;
	selp.f64 	%fd85, %fd77, %fd84, %p16;
	setp.lt.f64 	%p17, %fd85, %fd78;
	selp.f64 	%fd86, %fd78, %fd85, %p17;
	setp.lt.f64 	%p18, %fd86, %fd79;
	selp.f64 	%fd87, %fd79, %fd86, %p18;
	setp.lt.f64 	%p19, %fd87, %fd80;
	selp.f64 	%fd379, %fd80, %fd87, %p19;
	sub.s32 	%r73, %r69, %r475;
	setp.lt.u32 	%p20, %r73, 2048;
	@%p20 bra 	$L__BB3_70;
	add.s32 	%r475, %r475, 2048;
	setp.le.u32 	%p21, %r475, %r48;
	@%p21 bra 	$L__BB3_60;
$L__BB3_62:
	setp.le.u32 	%p22, %r69, %r475;
	@%p22 bra 	$L__BB3_70;
	sub.s32 	%r52, %r69, %r475;
	setp.ge.s32 	%p23, %r47, %r52;
	@%p23 bra 	$L__BB3_70;
	not.b32 	%r74, %r47;
	add.s32 	%r75, %r69, %r74;
	sub.s32 	%r53, %r75, %r475;
	and.b32  	%r76, %r53, 768;
	setp.eq.s32 	%p24, %r76, 768;
	mov.u32 	%r479, %r47;
	@%p24 bra 	$L__BB3_67;
	add.s32 	%r477, %r47, %r475;
	shr.u32 	%r77, %r53, 8;
	add.s32 	%r78, %r77, 1;
	and.b32  	%r79, %r78, 3;
	neg.s32 	%r476, %r79;
	mov.u32 	%r479, %r47;
$L__BB3_66:
	.pragma "nounroll";
	mul.wide.u32 	%rd57, %r477, 8;
	add.s64 	%rd56, %rd16, %rd57;
	// begin inline asm
	ld.global.nc.u64 %rd55, [%rd56];
	// end inline asm
	mov.b64 	%fd89, %rd55;
	setp.lt.f64 	%p25, %fd379, %fd89;
	selp.f64 	%fd379, %fd89, %fd379, %p25;
	add.s32 	%r479, %r479, 256;
	add.s32 	%r477, %r477, 256;
	add.s32 	%r476, %r476, 1;
	setp.ne.s32 	%p26, %r476, 0;
	@%p26 bra 	$L__BB3_66;
$L__BB3_67:
	setp.lt.u32 	%p27, %r53, 768;
	@%p27 bra 	$L__BB3_70;
	add.s32 	%r481, %r479, 512;
	add.s32 	%r480, %r479, %r475;
$L__BB3_69:
	mul.wide.u32 	%rd66, %r480, 8;
	add.s64 	%rd59, %rd16, %rd66;
	// begin inline asm
	ld.global.nc.u64 %rd58, [%rd59];
	// end inline asm
	mov.b64 	%fd90, %rd58;
	setp.lt.f64 	%p28, %fd379, %fd90;
	selp.f64 	%fd91, %fd90, %fd379, %p28;
	add.s32 	%r80, %r480, 256;
	mul.wide.u32 	%rd67, %r80, 8;
	add.s64 	%rd61, %rd16, %rd67;
	// begin inline asm
	ld.global.nc.u64 %rd60, [%rd61];
	// end inline asm
	mov.b64 	%fd92, %rd60;
	setp.lt.f64 	%p29, %fd91, %fd92;
	selp.f64 	%fd93, %fd92, %fd91, %p29;
	add.s32 	%r81, %r480, 512;
	mul.wide.u32 	%rd68, %r81, 8;
	add.s64 	%rd63, %rd16, %rd68;
	// begin inline asm
	ld.global.nc.u64 %rd62, [%rd63];
	// end inline asm
	mov.b64 	%fd94, %rd62;
	setp.lt.f64 	%p30, %fd93, %fd94;
	selp.f64 	%fd95, %fd94, %fd93, %p30;
	add.s32 	%r82, %r480, 768;
	mul.wide.u32 	%rd69, %r82, 8;
	add.s64 	%rd65, %rd16, %rd69;
	// begin inline asm
	ld.global.nc.u64 %rd64, [%rd65];
	// end inline asm
	mov.b64 	%fd96, %rd64;
	setp.lt.f64 	%p31, %fd95, %fd96;
	selp.f64 	%fd379, %fd96, %fd95, %p31;
	add.s32 	%r67, %r481, 1024;
	add.s32 	%r83, %r481, 512;
	add.s32 	%r480, %r480, 1024;
	setp.lt.s32 	%p32, %r83, %r52;
	mov.u32 	%r481, %r67;
	@%p32 bra 	$L__BB3_69;
$L__BB3_70:
	// begin inline asm
	mov.u32 %r84, %laneid;
	// end inline asm
	mov.b64 	%rd70, %fd379;
	mov.b64 	{%r86, %r91}, %rd70;
	mov.b32 	%r92, 1;
	mov.b32 	%r133, 31;
	mov.b32 	%r134, -1;
	// begin inline asm
	shfl.sync.down.b32 %r85, %r86, %r92, %r133, %r134;
	// end inline asm
	// begin inline asm
	shfl.sync.down.b32 %r90, %r91, %r92, %r133, %r134;
	// end inline asm
	mov.b64 	%rd71, {%r85, %r90};
	mov.b64 	%fd97, %rd71;
	setp.gt.s32 	%p33, %r84, 30;
	setp.lt.f64 	%p34, %fd379, %fd97;
	selp.f64 	%fd98, %fd97, %fd379, %p34;
	selp.f64 	%fd99, %fd379, %fd98, %p33;
	mov.b64 	%rd72, %fd99;
	mov.b64 	{%r96, %r101}, %rd72;
	mov.b32 	%r102, 2;
	// begin inline asm
	shfl.sync.down.b32 %r95, %r96, %r102, %r133, %r134;
	// end inline asm
	// begin inline asm
	shfl.sync.down.b32 %r100, %r101, %r102, %r133, %r134;
	// end inline asm
	mov.b64 	%rd73, {%r95, %r100};
	mov.b64 	%fd100, %rd73;
	setp.gt.s32 	%p35, %r84, 29;
	setp.lt.f64 	%p36, %fd99, %fd100;
	selp.f64 	%fd101, %fd100, %fd99, %p36;
	selp.f64 	%fd102, %fd99, %fd101, %p35;
	mov.b64 	%rd74, %fd102;
	mov.b64 	{%r106, %r111}, %rd74;
	mov.b32 	%r112, 4;
	// begin inline asm
	shfl.sync.down.b32 %r105, %r106, %r112, %r133, %r134;
	// end inline asm
	// begin inline asm
	shfl.sync.down.b32 %r110, %r111, %r112, %r133, %r134;
	// end inline asm
	mov.b64 	%rd75, {%r105, %r110};
	mov.b64 	%fd103, %rd75;
	setp.gt.s32 	%p37, %r84, 27;
	setp.lt.f64 	%p38, %fd102, %fd103;
	selp.f64 	%fd104, %fd103, %fd102, %p38;
	selp.f64 	%fd105, %fd102, %fd104, %p37;
	mov.b64 	%rd76, %fd105;
	mov.b64 	{%r116, %r121}, %rd76;
	mov.b32 	%r122, 8;
	// begin inline asm
	shfl.sync.down.b32 %r115, %r116, %r122, %r133, %r134;
	// end inline asm
	// begin inline asm
	shfl.sync.down.b32 %r120, %r121, %r122, %r133, %r134;
	// end inline asm
	mov.b64 	%rd77, {%r115, %r120};
	mov.b64 	%fd106, %rd77;
	setp.gt.s32 	%p39, %r84, 23;
	setp.lt.f64 	%p40, %fd105, %fd106;
	selp.f64 	%fd107, %fd106, %fd105, %p40;
	selp.f64 	%fd108, %fd105, %fd107, %p39;
	mov.b64 	%rd78, %fd108;
	mov.b64 	{%r126, %r131}, %rd78;
	mov.b32 	%r132, 16;
	// begin inline asm
	shfl.sync.down.b32 %r125, %r126, %r132, %r133, %r134;
	// end inline asm
	// begin inline asm
	shfl.sync.down.b32 %r130, %r131, %r132, %r133, %r134;
	// end inline asm
	mov.b64 	%rd79, {%r125, %r130};
	mov.b64 	%fd109, %rd79;
	setp.gt.s32 	%p41, %r84, 15;
	setp.lt.f64 	%p42, %fd108, %fd109;
	selp.f64 	%fd54, %fd109, %fd108, %p42;
	selp.f64 	%fd380, %fd108, %fd54, %p41;
	setp.ne.s32 	%p43, %r84, 0;
	@%p43 bra 	$L__BB3_72;
	shr.u32 	%r135, %r47, 2;
	and.b32  	%r136, %r135, 248;
	mov.u32 	%r137, _ZZN3cub18CUB_300001_SM_10006detail6reduce28DeviceReduceSingleTileKernelINS2_10policy_hubIdjN4cuda3__47maximumIvEEE10Policy1000EPdSB_jS8_ddNS5_3std3__410__identityEEEvT0_T1_T2_T3_T4_T6_E12temp_storage;
	add.s32 	%r138, %r137, %r136;
	st.shared.f64 	[%r138+8], %fd54;
$L__BB3_72:
	bar.sync 	0;
	setp.ne.s32 	%p44, %r47, 0;
	@%p44 bra 	$L__BB3_74;
	ld.shared.f64 	%fd110, [_ZZN3cub18CUB_300001_SM_10006detail6reduce28DeviceReduceSingleTileKernelINS2_10policy_hubIdjN4cuda3__47maximumIvEEE10Policy1000EPdSB_jS8_ddNS5_3std3__410__identityEEEvT0_T1_T2_T3_T4_T6_E12temp_storage+16];
	setp.lt.f64 	%p45, %fd380, %fd110;
	selp.f64 	%fd111, %fd110, %fd380, %p45;
	ld.shared.f64 	%fd112, [_ZZN3cub18CUB_300001_SM_10006detail6reduce28DeviceReduceSingleTileKernelINS2_10policy_hubIdjN4cuda3__47maximumIvEEE10Policy1000EPdSB_jS8_ddNS5_3std3__410__identityEEEvT0_T1_T2_T3_T4_T6_E12temp_storage+24];
	setp.lt.f64 	%p46, %fd111, %fd112;
	selp.f64 	%fd113, %fd112, %fd111, %p46;
	ld.shared.f64 	%fd114, [_ZZN3cub18CUB_300001_SM_10006detail6reduce28DeviceReduceSingleTileKernelINS2_10policy_hubIdjN4cuda3__47maximumIvEEE10Policy1000EPdSB_jS8_ddNS5_3std3__410__identityEEEvT0_T1_T2_T3_T4_T6_E12temp_storage+32];
	setp.lt.f64 	%p47, %fd113, %fd114;
	selp.f64 	%fd115, %fd114, %fd113, %p47;
	ld.shared.f64 	%fd116, [_ZZN3cub18CUB_300001_SM_10006detail6reduce28DeviceReduceSingleTileKernelINS2_10policy_hubIdjN4cuda3__47maximumIvEEE10Policy1000EPdSB_jS8_ddNS5_3std3__410__identityEEEvT0_T1_T2_T3_T4_T6_E12temp_storage+40];
	setp.lt.f64 	%p48, %fd115, %fd116;
	selp.f64 	%fd117, %fd116, %fd115, %p48;
	ld.shared.f64 	%fd118, [_ZZN3cub18CUB_300001_SM_10006detail6reduce28DeviceReduceSingleTileKernelINS2_10policy_hubIdjN4cuda3__47maximumIvEEE10Policy1000EPdSB_jS8_ddNS5_3std3__410__identityEEEvT0_T1_T2_T3_T4_T6_E12temp_storage+48];
	setp.lt.f64 	%p49, %fd117, %fd118;
	selp.f64 	%fd119, %fd118, %fd117, %p49;
	ld.shared.f64 	%fd120, [_ZZN3cub18CUB_300001_SM_10006detail6reduce28DeviceReduceSingleTileKernelINS2_10policy_hubIdjN4cuda3__47maximumIvEEE10Policy1000EPdSB_jS8_ddNS5_3std3__410__identityEEEvT0_T1_T2_T3_T4_T6_E12temp_storage+56];
	setp.lt.f64 	%p50, %fd119, %fd120;
	selp.f64 	%fd121, %fd120, %fd119, %p50;
	ld.shared.f64 	%fd122, [_ZZN3cub18CUB_300001_SM_10006detail6reduce28DeviceReduceSingleTileKernelINS2_10policy_hubIdjN4cuda3__47maximumIvEEE10Policy1000EPdSB_jS8_ddNS5_3std3__410__identityEEEvT0_T1_T2_T3_T4_T6_E12temp_storage+64];
	setp.lt.f64 	%p51, %fd121, %fd122;
	selp.f64 	%fd380, %fd122, %fd121, %p51;
$L__BB3_74:
	mov.u32 	%r454, %tid.x;
	setp.ne.s32 	%p217, %r454, 0;
	@%p217 bra 	$L__BB3_76;
	setp.lt.f64 	%p218, %fd58, %fd380;
	selp.f64 	%fd353, %fd380, %fd58, %p218;
	st.global.f64 	[%rd1], %fd353;
$L__BB3_76:
	ret;

}
	// .globl	_ZN3cub18CUB_300001_SM_10006detail6reduce18DeviceReduceKernelINS2_10policy_hubIdjN4cuda3__47maximumIvEEE10Policy1000EPdjS8_dNS5_3std3__410__identityEEEvT0_PT3_T1_NS0_13GridEvenShareISI_EET2_T4_
.visible .entry _ZN3cub18CUB_300001_SM_10006detail6reduce18DeviceReduceKernelINS2_10policy_hubIdjN4cuda3__47maximumIvEEE10Policy1000EPdjS8_dNS5_3std3__410__identityEEEvT0_PT3_T1_NS0_13GridEvenShareISI_EET2_T4_(
	.param .u64 .ptr .align 1 _ZN3cub18CUB_300001_SM_10006detail6reduce18DeviceReduceKernelINS2_10policy_hubIdjN4cuda3__47maximumIvEEE10Policy1000EPdjS8_dNS5_3std3__410__identityEEEvT0_PT3_T1_NS0_13GridEvenShareISI_EET2_T4__param_0,
	.param .u64 .ptr .align 1 _ZN3cub18CUB_300001_SM_10006detail6reduce18DeviceReduceKernelINS2_10policy_hubIdjN4cuda3__47maximumIvEEE10Policy1000EPdjS8_dNS5_3std3__410__identityEEEvT0_PT3_T1_NS0_13GridEvenShareISI_EET2_T4__param_1,
	.param .u32 _ZN3cub18CUB_300001_SM_10006detail6reduce18DeviceReduceKernelINS2_10policy_hubIdjN4cuda3__47maximumIvEEE10Policy1000EPdjS8_dNS5_3std3__410__identityEEEvT0_PT3_T1_NS0_13GridEvenShareISI_EET2_T4__param_2,
	.param .align 4 .b8 _ZN3cub18CUB_300001_SM_10006detail6reduce18DeviceReduceKernelINS2_10policy_hubIdjN4cuda3__47maximumIvEEE10Policy1000EPdjS8_dNS5_3std3__410__identityEEEvT0_PT3_T1_NS0_13GridEvenShareISI_EET2_T4__param_3[40],
	.param .align 1 .b8 _ZN3cub18CUB_300001_SM_10006detail6reduce18DeviceReduceKernelINS2_10policy_hubIdjN4cuda3__47maximumIvEEE10Policy1000EPdjS8_dNS5_3std3__410__identityEEEvT0_PT3_T1_NS0_13GridEvenShareISI_EET2_T4__param_4[1],
	.param .align 1 .b8 _ZN3cub18CUB_300001_SM_10006detail6reduce18DeviceReduceKernelINS2_10policy_hubIdjN4cuda3__47maximumIvEEE10Policy1000EPdjS8_dNS5_3std3__410__identityEEEvT0_PT3_T1_NS0_13GridEvenShareISI_EET2_T4__param_5[1]
)
.maxntid 256
{
	.reg .pred 	%p<217>;
	.reg .b32 	%r<542>;
	.reg .b64 	%rd<197>;
	.reg .b64 	%fd<375>;
	// demoted variable
	.shared .align 8 .b8 _ZZN3cub18CUB_300001_SM_10006detail6reduce18DeviceReduceKernelINS2_10policy_hubIdjN4cuda3__47maximumIvEEE10Policy1000EPdjS8_dNS5_3std3__410__identityEEEvT0_PT3_T1_NS0_13GridEvenShareISI_EET2_T4_E12temp_storage[80];
	ld.param.u32 	%r1, [_ZN3cub18CUB_300001_SM_10006detail6reduce18DeviceReduceKernelINS2_10policy_hubIdjN4cuda3__47maximumIvEEE10Policy1000EPdjS8_dNS5_3std3__410__identityEEEvT0_PT3_T1_NS0_13GridEvenShareISI_EET2_T4__param_3+20];
	ld.param.u64 	%rd1, [_ZN3cub18CUB_300001_SM_10006detail6reduce18DeviceReduceKernelINS2_10policy_hubIdjN4cuda3__47maximumIvEEE10Policy1000EPdjS8_dNS5_3std3__410__identityEEEvT0_PT3_T1_NS0_13GridEvenShareISI_EET2_T4__param_0];
	ld.param.u32 	%r2, [_ZN3cub18CUB_300001_SM_10006detail6reduce18DeviceReduceKernelINS2_10policy_hubIdjN4cuda3__47maximumIvEEE10Policy1000EPdjS8_dNS5_3std3__410__identityEEEvT0_PT3_T1_NS0_13GridEvenShareISI_EET2_T4__param_3+24];
	mov.u32 	%r3, %ctaid.x;
	shl.b32 	%r4, %r2, 11;
	shl.b32 	%r5, %r3, 11;
	and.b64  	%rd3, %rd1, 31;
	setp.ne.s64 	%p1, %rd3, 0;
	@%p1 bra 	$L__BB4_36;
	sub.s32 	%r6, %r1, %r5;
	setp.gt.u32 	%p109, %r6, 2047;
	@%p109 bra 	$L__BB4_20;
	mov.u32 	%r7, %tid.x;
	setp.ge.u32 	%p158, %r7, %r6;
	mov.f64 	%fd355, 0d0000000000000000;
	mov.u32 	%r512, %r7;
	@%p158 bra 	$L__BB4_4;
	add.s32 	%r378, %r5, %r7;
	mul.wide.u32 	%rd157, %r378, 8;
	add.s64 	%rd156, %rd1, %rd157;
	// begin inline asm
	ld.global.nc.u64 %rd155, [%rd156];
	// end inline asm
	mov.b64 	%fd355, %rd155;
	add.s32 	%r512, %r7, 256;
$L__BB4_4:
	setp.ge.u32 	%p159, %r512, %r6;
	@%p159 bra 	$L__BB4_11;
	not.b32 	%r379, %r512;
	add.s32 	%r10, %r1, %r379;
	and.b32  	%r380, %r10, 768;
	setp.eq.s32 	%p160, %r380, 768;
	@%p160 bra 	$L__BB4_8;
	add.s32 	%r510, %r512, %r5;
	shr.u32 	%r381, %r10, 8;
	add.s32 	%r382, %r381, 1;
	and.b32  	%r383, %r382, 3;
	neg.s32 	%r509, %r383;
$L__BB4_7:
	.pragma "nounroll";
	mul.wide.u32 	%rd160, %r510, 8;
	add.s64 	%rd159, %rd1, %rd160;
	// begin inline asm
	ld.global.nc.u64 %rd158, [%rd159];
	// end inline asm
	mov.b64 	%fd269, %rd158;
	setp.lt.f64 	%p161, %fd355, %fd269;
	selp.f64 	%fd355, %fd269, %fd355, %p161;
	add.s32 	%r512, %r512, 256;
	add.s32 	%r510, %r510, 256;
	add.s32 	%r509, %r509, 1;
	setp.ne.s32 	%p162, %r509, 0;
	@%p162 bra 	$L__BB4_7;
$L__BB4_8:
	sub.s32 	%r384, %r10, %r5;
	setp.lt.u32 	%p163, %r384, 768;
	@%p163 bra 	$L__BB4_11;
	add.s32 	%r514, %r512, 512;
	add.s32 	%r513, %r512, %r5;
$L__BB4_10:
	mul.wide.u32 	%rd169, %r513, 8;
	add.s64 	%rd162, %rd1, %rd169;
	// begin inline asm
	ld.global.nc.u64 %rd161, [%rd162];
	// end inline asm
	mov.b64 	%fd270, %rd161;
	setp.lt.f64 	%p164, %fd355, %fd270;
	selp.f64 	%fd271, %fd270, %fd355, %p164;
	add.s32 	%r385, %r513, 256;
	mul.wide.u32 	%rd170, %r385, 8;
	add.s64 	%rd164, %rd1, %rd170;
	// begin inline asm
	ld.global.nc.u64 %rd163, [%rd164];
	// end inline asm
	mov.b64 	%fd272, %rd163;
	setp.lt.f64 	%p165, %fd271, %fd272;
	selp.f64 	%fd273, %fd272, %fd271, %p165;
	add.s32 	%r386, %r513, 512;
	mul.wide.u32 	%rd171, %r386, 8;
	add.s64 	%rd166, %rd1, %rd171;
	// begin inline asm
	ld.global.nc.u64 %rd165, [%rd166];
	// end inline asm
	mov.b64 	%fd274, %rd165;
	setp.lt.f64 	%p166, %fd273, %fd274;
	selp.f64 	%fd275, %fd274, %fd273, %p166;
	add.s32 	%r387, %r513, 768;
	mul.wide.u32 	%rd172, %r387, 8;
	add.s64 	%rd168, %rd1, %rd172;
	// begin inline asm
	ld.global.nc.u64 %rd167, [%rd168];
	// end inline asm
	mov.b64 	%fd276, %rd167;
	setp.lt.f64 	%p167, %fd275, %fd276;
	selp.f64 	%fd355, %fd276, %fd275, %p167;
	add.s32 	%r24, %r514, 1024;
	add.s32 	%r388, %r514, 512;
	add.s32 	%r513, %r513, 1024;
	setp.lt.s32 	%p168, %r388, %r6;
	mov.u32 	%r514, %r24;
	@%p168 bra 	$L__BB4_10;
$L__BB4_11:
	setp.lt.u32 	%p169, %r6, 256;
	@%p169 bra 	$L__BB4_16;
	// begin inline asm
	mov.u32 %r452, %laneid;
	// end inline asm
	mov.b64 	%rd183, %fd355;
	mov.b64 	{%r454, %r459}, %rd183;
	mov.b32 	%r460, 1;
	mov.b32 	%r501, 31;
	mov.b32 	%r502, -1;
	// begin inline asm
	shfl.sync.down.b32 %r453, %r454, %r460, %r501, %r502;
	// end inline asm
	// begin inline asm
	shfl.sync.down.b32 %r458, %r459, %r460, %r501, %r502;
	// end inline asm
	mov.b64 	%rd184, {%r453, %r458};
	mov.b64 	%fd324, %rd184;
	setp.gt.s32 	%p197, %r452, 30;
	setp.lt.f64 	%p198, %fd355, %fd324;
	selp.f64 	%fd325, %fd324, %fd355, %p198;
	selp.f64 	%fd326, %fd355, %fd325, %p197;
	mov.b64 	%rd185, %fd326;
	mov.b64 	{%r464, %r469}, %rd185;
	mov.b32 	%r470, 2;
	// begin inline asm
	shfl.sync.down.b32 %r463, %r464, %r470, %r501, %r502;
	// end inline asm
	// begin inline asm
	shfl.sync.down.b32 %r468, %r469, %r470, %r501, %r502;
	// end inline asm
	mov.b64 	%rd186, {%r463, %r468};
	mov.b64 	%fd327, %rd186;
	setp.gt.s32 	%p199, %r452, 29;
	setp.lt.f64 	%p200, %fd326, %fd327;
	selp.f64 	%fd328, %fd327, %fd326, %p200;
	selp.f64 	%fd329, %fd326, %fd328, %p199;
	mov.b64 	%rd187, %fd329;
	mov.b64 	{%r474, %r479}, %rd187;
	mov.b32 	%r480, 4;
	// begin inline asm
	shfl.sync.down.b32 %r473, %r474, %r480, %r501, %r502;
	// end inline asm
	// begin inline asm
	shfl.sync.down.b32 %r478, %r479, %r480, %r501, %r502;
	// end inline asm
	mov.b64 	%rd188, {%r473, %r478};
	mov.b64 	%fd330, %rd188;
	setp.gt.s32 	%p201, %r452, 27;
	setp.lt.f64 	%p202, %fd329, %fd330;
	selp.f64 	%fd331, %fd330, %fd329, %p202;
	selp.f64 	%fd332, %fd329, %fd331, %p201;
	mov.b64 	%rd189, %fd332;
	mov.b64 	{%r484, %r489}, %rd189;
	mov.b32 	%r490, 8;
	// begin inline asm
	shfl.sync.down.b32 %r483, %r484, %r490, %r501, %r502;
	// end inline asm
	// begin inline asm
	shfl.sync.down.b32 %r488, %r489, %r490, %r501, %r502;
	// end inline asm
	mov.b64 	%rd190, {%r483, %r488};
	mov.b64 	%fd333, %rd190;
	setp.gt.s32 	%p203, %r452, 23;
	setp.lt.f64 	%p204, %fd332, %fd333;
	selp.f64 	%fd334, %fd333, %fd332, %p204;
	selp.f64 	%fd335, %fd332, %fd334, %p203;
	mov.b64 	%rd191, %fd335;
	mov.b64 	{%r494, %r499}, %rd191;
	mov.b32 	%r500, 16;
	// begin inline asm
	shfl.sync.down.b32 %r493, %r494, %r500, %r501, %r502;
	// end inline asm
	// begin inline asm
	shfl.sync.down.b32 %r498, %r499, %r500, %r501, %r502;
	// end inline asm
	mov.b64 	%rd192, {%r493, %r498};
	mov.b64 	%fd336, %rd192;
	setp.gt.s32 	%p205, %r452, 15;
	setp.lt.f64 	%p206, %fd335, %fd336;
	selp.f64 	%fd10, %fd336, %fd335, %p206;
	selp.f64 	%fd374, %fd335, %fd10, %p205;
	setp.ne.s32 	%p207, %r452, 0;
	@%p207 bra 	$L__BB4_14;
	shr.u32 	%r503, %r7, 2;
	and.b32  	%r504, %r503, 248;
	mov.u32 	%r505, _ZZN3cub18CUB_300001_SM_10006detail6reduce18DeviceReduceKernelINS2_10policy_hubIdjN4cuda3__47maximumIvEEE10Policy1000EPdjS8_dNS5_3std3__410__identityEEEvT0_PT3_T1_NS0_13GridEvenShareISI_EET2_T4_E12temp_storage;
	add.s32 	%r506, %r505, %r504;
	st.shared.f64 	[%r506+8], %fd10;
$L__BB4_14:
	bar.sync 	0;
	setp.ne.s32 	%p208, %r7, 0;
	@%p208 bra 	$L__BB4_71;
	ld.shared.f64 	%fd337, [_ZZN3cub18CUB_300001_SM_10006detail6reduce18DeviceReduceKernelINS2_10policy_hubIdjN4cuda3__47maximumIvEEE10Policy1000EPdjS8_dNS5_3std3__410__identityEEEvT0_PT3_T1_NS0_13GridEvenShareISI_EET2_T4_E12temp_storage+16];
	setp.lt.f64 	%p209, %fd374, %fd337;
	selp.f64 	%fd338, %fd337, %fd374, %p209;
	ld.shared.f64 	%fd339, [_ZZN3cub18CUB_300001_SM_10006detail6reduce18DeviceReduceKernelINS2_10policy_hubIdjN4cuda3__47maximumIvEEE10Policy1000EPdjS8_dNS5_3std3__410__identityEEEvT0_PT3_T1_NS0_13GridEvenShareISI_EET2_T4_E12temp_storage+24];
	setp.lt.f64 	%p210, %fd338, %fd339;
	selp.f64 	%fd340, %fd339, %fd338, %p210;
	ld.shared.f64 	%fd341, [_ZZN3cub18CUB_300001_SM_10006detail6reduce18DeviceReduceKernelINS2_10policy_hubIdjN4cuda3__47maximumIvEEE10Policy1000EPdjS8_dNS5_3std3__410__identityEEEvT0_PT3_T1_NS0_13GridEvenShareISI_EET2_T4_E12temp_storage+32];
	setp.lt.f64 	%p211, %fd340, %fd341;
	selp.f64 	%fd342, %fd341, %fd340, %p211;
	ld.shared.f64 	%fd343, [_ZZN3cub18CUB_300001_SM_10006detail6reduce18DeviceReduceKernelINS2_10policy_hubIdjN4cuda3__47maximumIvEEE10Policy1000EPdjS8_dNS5_3std3__410__identityEEEvT0_PT3_T1_NS0_13GridEvenShareISI_EET2_T4_E12temp_storage+40];
	setp.lt.f64 	%p212, %fd342, %fd343;
	selp.f64 	%fd344, %fd343, %fd342, %p212;
	ld.shared.f64 	%fd345, [_ZZN3cub18CUB_300001_SM_10006detail6reduce18DeviceReduceKernelINS2_10policy_hubIdjN4cuda3__47maximumIvEEE10Policy1000EPdjS8_dNS5_3std3__410__identityEEEvT0_PT3_T1_NS0_13GridEvenShareISI_EET2_T4_E12temp_storage+48];
	setp.lt.f64 	%p213, %fd344, %fd345;
	selp.f64 	%fd346, %fd345, %fd344, %p213;
	ld.shared.f64 	%fd347, [_ZZN3cub18CUB_300001_SM_10006detail6reduce18DeviceReduceKernelINS2_10policy_hubIdjN4cuda3__47maximumIvEEE10Policy1000EPdjS8_dNS5_3std3__410__identityEEEvT0_PT3_T1_NS0_13GridEvenShareISI_EET2_T4_E12temp_storage+56];
	setp.lt.f64 	%p214, %fd346, %fd347;
	selp.f64 	%fd348, %fd347, %fd346, %p214;
	ld.shared.f64 	%fd349, [_ZZN3cub18CUB_300001_SM_10006detail6reduce18DeviceReduceKernelINS2_10policy_hubIdjN4cuda3__47maximumIvEEE10Policy1000EPdjS8_dNS5_3std3__410__identityEEEvT0_PT3_T1_NS0_13GridEvenShareISI_EET2_T4_E12temp_storage+64];
	setp.lt.f64 	%p215, %fd348, %fd349;
	selp.f64 	%fd374, %fd349, %fd348, %p215;
	bra.uni 	$L__BB4_71;
$L__BB4_16:
	// begin inline asm
	mov.u32 %r389, %laneid;
	// end inline asm
	and.b32  	%r440, %r7, 992;
	add.s32 	%r441, %r440, 32;
	setp.gt.u32 	%p170, %r441, %r6;
	not.b32 	%r442, %r440;
	add.s32 	%r443, %r6, %r442;
	selp.b32 	%r438, %r443, 31, %p170;
	mov.b64 	%rd173, %fd355;
	mov.b64 	{%r391, %r396}, %rd173;
	mov.b32 	%r397, 1;
	mov.b32 	%r439, -1;
	// begin inline asm
	shfl.sync.down.b32 %r390, %r391, %r397, %r438, %r439;
	// end inline asm
	// begin inline asm
	shfl.sync.down.b32 %r395, %r396, %r397, %r438, %r439;
	// end inline asm
	mov.b64 	%rd174, {%r390, %r395};
	mov.b64 	%fd277, %rd174;
	setp.lt.s32 	%p171, %r389, %r438;
	setp.lt.f64 	%p172, %fd355, %fd277;
	selp.f64 	%fd278, %fd277, %fd355, %p172;
	selp.f64 	%fd279, %fd278, %fd355, %p171;
	mov.b64 	%rd175, %fd279;
	mov.b64 	{%r401, %r406}, %rd175;
	mov.b32 	%r407, 2;
	// begin inline asm
	shfl.sync.down.b32 %r400, %r401, %r407, %r438, %r439;
	// end inline asm
	// begin inline asm
	shfl.sync.down.b32 %r405, %r406, %r407, %r438, %r439;
	// end inline asm
	mov.b64 	%rd176, {%r400, %r405};
	mov.b64 	%fd280, %rd176;
	add.s32 	%r444, %r389, 2;
	setp.gt.s32 	%p173, %r444, %r438;
	setp.lt.f64 	%p174, %fd279, %fd280;
	selp.f64 	%fd281, %fd280, %fd279, %p174;
	selp.f64 	%fd282, %fd279, %fd281, %p173;
	mov.b64 	%rd177, %fd282;
	mov.b64 	{%r411, %r416}, %rd177;
	mov.b32 	%r417, 4;
	// begin inline asm
	shfl.sync.down.b32 %r410, %r411, %r417, %r438, %r439;
	// end inline asm
	// begin inline asm
	shfl.sync.down.b32 %r415, %r416, %r417, %r438, %r439;
	// end inline asm
	mov.b64 	%rd178, {%r410, %r415};
	mov.b64 	%fd283, %rd178;
	add.s32 	%r445, %r389, 4;
	setp.gt.s32 	%p175, %r445, %r438;
	setp.lt.f64 	%p176, %fd282, %fd283;
	selp.f64 	%fd284, %fd283, %fd282, %p176;
	selp.f64 	%fd285, %fd282, %fd284, %p175;
	mov.b64 	%rd179, %fd285;
	mov.b64 	{%r421, %r426}, %rd179;
	mov.b32 	%r427, 8;
	// begin inline asm
	shfl.sync.down.b32 %r420, %r421, %r427, %r438, %r439;
	// end inline asm
	// begin inline asm
	shfl.sync.down.b32 %r425, %r426, %r427, %r438, %r439;
	// end inline asm
	mov.b64 	%rd180, {%r420, %r425};
	mov.b64 	%fd286, %rd180;
	add.s32 	%r446, %r389, 8;
	setp.gt.s32 	%p177, %r446, %r438;
	setp.lt.f64 	%p178, %fd285, %fd286;
	selp.f64 	%fd287, %fd286, %fd285, %p178;
	selp.f64 	%fd288, %fd285, %fd287, %p177;
	mov.b64 	%rd181, %fd288;
	mov.b64 	{%r431, %r436}, %rd181;
	mov.b32 	%r437, 16;
	// begin inline asm
	shfl.sync.down.b32 %r430, %r431, %r437, %r438, %r439;
	// end inline asm
	// begin inline asm
	shfl.sync.down.b32 %r435, %r436, %r437, %r438, %r439;
	// end inline asm
	mov.b64 	%rd182, {%r430, %r435};
	mov.b64 	%fd289, %rd182;
	add.s32 	%r447, %r389, 16;
	setp.gt.s32 	%p179, %r447, %r438;
	setp.lt.f64 	%p180, %fd288, %fd289;
	selp.f64 	%fd290, %fd289, %fd288, %p180;
	selp.f64 	%fd374, %fd288, %fd290, %p179;
	setp.ne.s32 	%p181, %r389, 0;
	@%p181 bra 	$L__BB4_18;
	shr.u32 	%r448, %r7, 2;
	and.b32  	%r449, %r448, 248;
	mov.u32 	%r450, _ZZN3cub18CUB_300001_SM_10006detail6reduce18DeviceReduceKernelINS2_10policy_hubIdjN4cuda3__47maximumIvEEE10Policy1000EPdjS8_dNS5_3std3__410__identityEEEvT0_PT3_T1_NS0_13GridEvenShareISI_EET2_T4_E12temp_storage;
	add.s32 	%r451, %r450, %r449;
	st.shared.f64 	[%r451+8], %fd374;
$L__BB4_18:
	bar.sync 	0;
	setp.ne.s32 	%p182, %r7, 0;
	@%p182 bra 	$L__BB4_71;
	setp.gt.u32 	%p183, %r6, 32;
	ld.shared.f64 	%fd291, [_ZZN3cub18CUB_300001_SM_10006detail6reduce18DeviceReduceKernelINS2_10policy_hubIdjN4cuda3__47maximumIvEEE10Policy1000EPdjS8_dNS5_3std3__410__identityEEEvT0_PT3_T1_NS0_13GridEvenShareISI_EET2_T4_E12temp_storage+16];
	setp.lt.f64 	%p184, %fd374, %fd291;
	selp.f64 	%fd293, %fd291, %fd374, %p184;
	selp.f64 	%fd294, %fd293, %fd374, %p183;
	setp.gt.u32 	%p185, %r6, 64;
	ld.shared.f64 	%fd296, [_ZZN3cub18CUB_300001_SM_10006detail6reduce18DeviceReduceKernelINS2_10policy_hubIdjN4cuda3__47maximumIvEEE10Policy1000EPdjS8_dNS5_3std3__410__identityEEEvT0_PT3_T1_NS0_13GridEvenShareISI_EET2_T4_E12temp_storage+24];
	setp.lt.f64 	%p186, %fd294, %fd296;
	selp.f64 	%fd298, %fd296, %fd294, %p186;
	selp.f64 	%fd299, %fd298, %fd294, %p185;
	setp.gt.u32 	%p187, %r6, 96;
	ld.shared.f64 	%fd301, [_ZZN3cub18CUB_300001_SM_10006detail6reduce18DeviceReduceKernelINS2_10policy_hubIdjN4cuda3__47maximumIvEEE10Policy1000EPdjS8_dNS5_3std3__410__identityEEEvT0_PT3_T1_NS0_13GridEvenShareISI_EET2_T4_E12temp_storage+32];
	setp.lt.f64 	%p188, %fd299, %fd301;
	selp.f64 	%fd303, %fd301, %fd299, %p188;
	selp.f64 	%fd304, %fd303, %fd299, %p187;
	setp.gt.u32 	%p189, %r6, 128;
	ld.shared.f64 	%fd306, [_ZZN3cub18CUB_300001_SM_10006detail6reduce18DeviceReduceKernelINS2_10policy_hubIdjN4cuda3__47maximumIvEEE10Policy1000EPdjS8_dNS5_3std3__410__identityEEEvT0_PT3_T1_NS0_13GridEvenShareISI_EET2_T4_E12temp_storage+40];
	setp.lt.f64 	%p190, %fd304, %fd306;
	selp.f64 	%fd308, %fd306, %fd304, %p190;
	selp.f64 	%fd309, %fd308, %fd304, %p189;
	setp.gt.u32 	%p191, %r6, 160;
	ld.shared.f64 	%fd311, [_ZZN3cub18CUB_300001_SM_10006detail6reduce18DeviceReduceKernelINS2_10policy_hubIdjN4cuda3__47maximumIvEEE10Policy1000EPdjS8_dNS5_3std3__410__identityEEEvT0_PT3_T1_NS0_13GridEvenShareISI_EET2_T4_E12temp_storage+48];
	setp.lt.f64 	%p192, %fd309, %fd311;
	selp.f64 	%fd313, %fd311, %fd309, %p192;
	selp.f64 	%fd314, %fd313, %fd309, %p191;
	setp.gt.u32 	%p193, %r6, 192;
	ld.shared.f64 	%fd316, [_ZZN3cub18CUB_300001_SM_10006detail6reduce18DeviceReduceKernelINS2_10policy_hubIdjN4cuda3__47maximumIvEEE10Policy1000EPdjS8_dNS5_3std3__410__identityEEEvT0_PT3_T1_NS0_13GridEvenShareISI_EET2_T4_E12temp_storage+56];
	setp.lt.f64 	%p194, %fd314, %fd316;
	selp.f64 	%fd318, %fd316, %fd314, %p194;
	selp.f64 	%fd319, %fd318, %fd314, %p193;
	setp.gt.u32 	%p195, %r6, 224;
	ld.shared.f64 	%fd321, [_ZZN3cub18CUB_300001_SM_10006detail6reduce18DeviceReduceKernelINS2_10policy_hubIdjN4cuda3__47maximumIvEEE10Policy1000EPdjS8_dNS5_3std3__410__identityEEEvT0_PT3_T1_NS0_13GridEvenShareISI_EET2_T4_E12temp_storage+64];
	setp.lt.f64 	%p196, %fd319, %fd321;
	selp.f64 	%fd323, %fd321, %fd319, %p196;
	selp.f64 	%fd374, %fd323, %fd319, %p195;
	bra.uni 	$L__BB4_71;
$L__BB4_20:
	mov.u32 	%r26, %tid.x;
	shl.b32 	%r305, %r26, 2;
	add.s32 	%r306, %r5, %r305;
	mul.wide.u32 	%rd113, %r306, 8;
	add.s64 	%rd103, %rd1, %rd113;
	// begin inline asm
	ld.global.nc.v2.u64 {%rd101, %rd102}, [%rd103];
	// end inline asm
	add.s64 	%rd106, %rd103, 16;
	// begin inline asm
	ld.global.nc.v2.u64 {%rd104, %rd105}, [%rd106];
	// end inline asm
	mov.b64 	%fd203, %rd101;
	mov.b64 	%fd204, %rd102;
	mov.b64 	%fd205, %rd104;
	mov.b64 	%fd206, %rd105;
	add.s64 	%rd109, %rd103, 8192;
	// begin inline asm
	ld.global.nc.v2.u64 {%rd107, %rd108}, [%rd109];
	// end inline asm
	add.s64 	%rd112, %rd103, 8208;
	// begin inline asm
	ld.global.nc.v2.u64 {%rd110, %rd111}, [%rd112];
	// end inline asm
	mov.b64 	%fd207, %rd107;
	mov.b64 	%fd208, %rd108;
	mov.b64 	%fd209, %rd110;
	mov.b64 	%fd210, %rd111;
	setp.lt.f64 	%p110, %fd203, %fd204;
	selp.f64 	%fd211, %fd204, %fd203, %p110;
	setp.lt.f64 	%p111, %fd211, %fd205;
	selp.f64 	%fd212, %fd205, %fd211, %p111;
	setp.lt.f64 	%p112, %fd212, %fd206;
	selp.f64 	%fd213, %fd206, %fd212, %p112;
	setp.lt.f64 	%p113, %fd213, %fd207;
	selp.f64 	%fd214, %fd207, %fd213, %p113;
	setp.lt.f64 	%p114, %fd214, %fd208;
	selp.f64 	%fd215, %fd208, %fd214, %p114;
	setp.lt.f64 	%p115, %fd215, %fd209;
	selp.f64 	%fd216, %fd209, %fd215, %p115;
	setp.lt.f64 	%p116, %fd216, %fd210;
	selp.f64 	%fd361, %fd210, %fd216, %p116;
	setp.lt.u32 	%p117, %r6, %r4;
	@%p117 bra 	$L__BB4_32;
	add.s32 	%r27, %r4, %r5;
	add.s32 	%r516, %r27, 256;
	add.s32 	%r515, %r27, %r26;
	mov.b32 	%r517, 0;
$L__BB4_22:
	add.s32 	%r5, %r5, %r4;
	add.s32 	%r308, %r1, -2048;
	setp.gt.u32 	%p118, %r5, %r308;
	@%p118 bra 	$L__BB4_24;
	cvt.u64.u32 	%rd126, %r5;
	cvt.u64.u32 	%rd127, %r305;
	add.s64 	%rd128, %rd126, %rd127;
	shl.b64 	%rd129, %rd128, 3;
	add.s64 	%rd116, %rd1, %rd129;
	// begin inline asm
	ld.global.nc.v2.u64 {%rd114, %rd115}, [%rd116];
	// end inline asm
	add.s64 	%rd119, %rd116, 16;
	// begin inline asm
	ld.global.nc.v2.u64 {%rd117, %rd118}, [%rd119];
	// end inline asm
	mov.b64 	%fd217, %rd114;
	mov.b64 	%fd218, %rd115;
	mov.b64 	%fd219, %rd117;
	mov.b64 	%fd220, %rd118;
	add.s64 	%rd122, %rd116, 8192;
	// begin inline asm
	ld.global.nc.v2.u64 {%rd120, %rd121}, [%rd122];
	// end inline asm
	add.s64 	%rd125, %rd116, 8208;
	// begin inline asm
	ld.global.nc.v2.u64 {%rd123, %rd124}, [%rd125];
	// end inline asm
	mov.b64 	%fd221, %rd120;
	mov.b64 	%fd222, %rd121;
	mov.b64 	%fd223, %rd123;
	mov.b64 	%fd224, %rd124;
	setp.lt.f64 	%p119, %fd361, %fd217;
	selp.f64 	%fd225, %fd217, %fd361, %p119;
	setp.lt.f64 	%p120, %fd225, %fd218;
	selp.f64 	%fd226, %fd218, %fd225, %p120;
	setp.lt.f64 	%p121, %fd226, %fd219;
	selp.f64 	%fd227, %fd219, %fd226, %p121;
	setp.lt.f64 	%p122, %fd227, %fd220;
	selp.f64 	%fd228, %fd220, %fd227, %p122;
	setp.lt.f64 	%p123, %fd228, %fd221;
	selp.f64 	%fd229, %fd221, %fd228, %p123;
	setp.lt.f64 	%p124, %fd229, %fd222;
	selp.f64 	%fd230, %fd222, %fd229, %p124;
	setp.lt.f64 	%p125, %fd230, %fd223;
	selp.f64 	%fd231, %fd223, %fd230, %p125;
	setp.lt.f64 	%p126, %fd231, %fd224;
	selp.f64 	%fd361, %fd224, %fd231, %p126;
	sub.s32 	%r310, %r1, %r5;
	setp.lt.u32 	%p127, %r310, %r4;
	add.s32 	%r517, %r517, 1;
	add.s32 	%r516, %r516, %r4;
	add.s32 	%r515, %r515, %r4;
	@%p127 bra 	$L__BB4_32;
	bra.uni 	$L__BB4_22;
$L__BB4_24:
	setp.le.u32 	%p128, %r1, %r5;
	@%p128 bra 	$L__BB4_32;
	sub.s32 	%r38, %r1, %r5;
	setp.ge.s32 	%p129, %r26, %r38;
	@%p129 bra 	$L__BB4_32;
	not.b32 	%r311, %r26;
	add.s32 	%r312, %r1, %r311;
	sub.s32 	%r313, %r312, %r27;
	mul.lo.s32 	%r314, %r2, %r517;
	shl.b32 	%r315, %r314, 11;
	sub.s32 	%r39, %r313, %r315;
	shr.u32 	%r316, %r312, 8;
	add.s32 	%r40, %r316, 1;
	and.b32  	%r317, %r312, 768;
	setp.eq.s32 	%p130, %r317, 768;
	mov.u32 	%r522, %r26;
	@%p130 bra 	$L__BB4_29;
	and.b32  	%r318, %r40, 3;
	neg.s32 	%r519, %r318;
	mov.u32 	%r522, %r26;
$L__BB4_28:
	.pragma "nounroll";
	mul.wide.u32 	%rd132, %r515, 8;
	add.s64 	%rd131, %rd1, %rd132;
	// begin inline asm
	ld.global.nc.u64 %rd130, [%rd131];
	// end inline asm
	mov.b64 	%fd233, %rd130;
	setp.lt.f64 	%p131, %fd361, %fd233;
	selp.f64 	%fd361, %fd233, %fd361, %p131;
	add.s32 	%r522, %r522, 256;
	add.s32 	%r515, %r515, 256;
	add.s32 	%r519, %r519, 1;
	setp.ne.s32 	%p132, %r519, 0;
	@%p132 bra 	$L__BB4_28;
$L__BB4_29:
	setp.lt.u32 	%p133, %r39, 768;
	@%p133 bra 	$L__BB4_32;
	add.s32 	%r524, %r522, 512;
	add.s32 	%r523, %r522, %r516;
$L__BB4_31:
	add.s32 	%r319, %r523, -256;
	mul.wide.u32 	%rd141, %r319, 8;
	add.s64 	%rd134, %rd1, %rd141;
	// begin inline asm
	ld.global.nc.u64 %rd133, [%rd134];
	// end inline asm
	mov.b64 	%fd234, %rd133;
	setp.lt.f64 	%p134, %fd361, %fd234;
	selp.f64 	%fd235, %fd234, %fd361, %p134;
	mul.wide.u32 	%rd142, %r523, 8;
	add.s64 	%rd136, %rd1, %rd142;
	// begin inline asm
	ld.global.nc.u64 %rd135, [%rd136];
	// end inline asm
	mov.b64 	%fd236, %rd135;
	setp.lt.f64 	%p135, %fd235, %fd236;
	selp.f64 	%fd237, %fd236, %fd235, %p135;
	add.s32 	%r320, %r523, 256;
	mul.wide.u32 	%rd143, %r320, 8;
	add.s64 	%rd138, %rd1, %rd143;
	// begin inline asm
	ld.global.nc.u64 %rd137, [%rd138];
	// end inline asm
	mov.b64 	%fd238, %rd137;
	setp.lt.f64 	%p136, %fd237, %fd238;
	selp.f64 	%fd239, %fd238, %fd237, %p136;
	add.s32 	%r321, %r523, 512;
	mul.wide.u32 	%rd144, %r321, 8;
	add.s64 	%rd140, %rd1, %rd144;
	// begin inline asm
	ld.global.nc.u64 %rd139, [%rd140];
	// end inline asm
	mov.b64 	%fd240, %rd139;
	setp.lt.f64 	%p137, %fd239, %fd240;
	selp.f64 	%fd361, %fd240, %fd239, %p137;
	add.s32 	%r53, %r524, 1024;
	add.s32 	%r322, %r524, 512;
	add.s32 	%r523, %r523, 1024;
	setp.lt.s32 	%p138, %r322, %r38;
	mov.u32 	%r524, %r53;
	@%p138 bra 	$L__BB4_31;
$L__BB4_32:
	// begin inline asm
	mov.u32 %r323, %laneid;
	// end inline asm
	mov.b64 	%rd145, %fd361;
	mov.b64 	{%r325, %r330}, %rd145;
	mov.b32 	%r331, 1;
	mov.b32 	%r372, 31;
	mov.b32 	%r373, -1;
	// begin inline asm
	shfl.sync.down.b32 %r324, %r325, %r331, %r372, %r373;
	// end inline asm
	// begin inline asm
	shfl.sync.down.b32 %r329, %r330, %r331, %r372, %r373;
	// end inline asm
	mov.b64 	%rd146, {%r324, %r329};
	mov.b64 	%fd241, %rd146;
	setp.gt.s32 	%p139, %r323, 30;
	setp.lt.f64 	%p140, %fd361, %fd241;
	selp.f64 	%fd242, %fd241, %fd361, %p140;
	selp.f64 	%fd243, %fd361, %fd242, %p139;
	mov.b64 	%rd147, %fd243;
	mov.b64 	{%r335, %r340}, %rd147;
	mov.b32 	%r341, 2;
	// begin inline asm
	shfl.sync.down.b32 %r334, %r335, %r341, %r372, %r373;
	// end inline asm
	// begin inline asm
	shfl.sync.down.b32 %r339, %r340, %r341, %r372, %r373;
	// end inline asm
	mov.b64 	%rd148, {%r334, %r339};
	mov.b64 	%fd244, %rd148;
	setp.gt.s32 	%p141, %r323, 29;
	setp.lt.f64 	%p142, %fd243, %fd244;
	selp.f64 	%fd245, %fd244, %fd243, %p142;
	selp.f64 	%fd246, %fd243, %fd245, %p141;
	mov.b64 	%rd149, %fd246;
	mov.b64 	{%r345, %r350}, %rd149;
	mov.b32 	%r351, 4;
	// begin inline asm
	shfl.sync.down.b32 %r344, %r345, %r351, %r372, %r373;
	// end inline asm
	// begin inline asm
	shfl.sync.down.b32 %r349, %r350, %r351, %r372, %r373;
	// end inline asm
	mov.b64 	%rd150, {%r344, %r349};
	mov.b64 	%fd247, %rd150;
	setp.gt.s32 	%p143, %r323, 27;
	setp.lt.f64 	%p144, %fd246, %fd247;
	selp.f64 	%fd248, %fd247, %fd246, %p144;
	selp.f64 	%fd249, %fd246, %fd248, %p143;
	mov.b64 	%rd151, %fd249;
	mov.b64 	{%r355, %r360}, %rd151;
	mov.b32 	%r361, 8;
	// begin inline asm
	shfl.sync.down.b32 %r354, %r355, %r361, %r372, %r373;
	// end inline asm
	// begin inline asm
	shfl.sync.down.b32 %r359, %r360, %r361, %r372, %r373;
	// end inline asm
	mov.b64 	%rd152, {%r354, %r359};
	mov.b64 	%fd250, %rd152;
	setp.gt.s32 	%p145, %r323, 23;
	setp.lt.f64 	%p146, %fd249, %fd250;
	selp.f64 	%fd251, %fd250, %fd249, %p146;
	selp.f64 	%fd252, %fd249, %fd251, %p145;
	mov.b64 	%rd153, %fd252;
	mov.b64 	{%r365, %r370}, %rd153;
	mov.b32 	%r371, 16;
	// begin inline asm
	shfl.sync.down.b32 %r364, %r365, %r371, %r372, %r373;
	// end inline asm
	// begin inline asm
	shfl.sync.down.b32 %r369, %r370, %r371, %r372, %r373;
	// end inline asm
	mov.b64 	%rd154, {%r364, %r369};
	mov.b64 	%fd253, %rd154;
	setp.gt.s32 	%p147, %r323, 15;
	setp.lt.f64 	%p148, %fd252, %fd253;
	selp.f64 	%fd25, %fd253, %fd252, %p148;
	selp.f64 	%fd374, %fd252, %fd25, %p147;
	setp.ne.s32 	%p149, %r323, 0;
	@%p149 bra 	$L__BB4_34;
	shr.u32 	%r374, %r26, 2;
	and.b32  	%r375, %r374, 248;
	mov.u32 	%r376, _ZZN3cub18CUB_300001_SM_10006detail6reduce18DeviceReduceKernelINS2_10policy_hubIdjN4cuda3__47maximumIvEEE10Policy1000EPdjS8_dNS5_3std3__410__identityEEEvT0_PT3_T1_NS0_13GridEvenShareISI_EET2_T4_E12temp_storage;
	add.s32 	%r377, %r376, %r375;
	st.shared.f64 	[%r377+8], %fd25;
$L__BB4_34:
	bar.sync 	0;
	setp.ne.s32 	%p150, %r26, 0;
	@%p150 bra 	$L__BB4_71;
	ld.shared.f64 	%fd254, [_ZZN3cub18CUB_300001_SM_10006detail6reduce18DeviceReduceKernelINS2_10policy_hubIdjN4cuda3__47maximumIvEEE10Policy1000EPdjS8_dNS5_3std3__410__identityEEEvT0_PT3_T1_NS0_13GridEvenShareISI_EET2_T4_E12temp_storage+16];
	setp.lt.f64 	%p151, %fd374, %fd254;
	selp.f64 	%fd255, %fd254, %fd374, %p151;
	ld.shared.f64 	%fd256, [_ZZN3cub18CUB_300001_SM_10006detail6reduce18DeviceReduceKernelINS2_10policy_hubIdjN4cuda3__47maximumIvEEE10Policy1000EPdjS8_dNS5_3std3__410__identityEEEvT0_PT3_T1_NS0_13GridEvenShareISI_EET2_T4_E12temp_storage+24];
	setp.lt.f64 	%p152, %fd255, %fd256;
	selp.f64 	%fd257, %fd256, %fd255, %p152;
	ld.shared.f64 	%fd258, [_ZZN3cub18CUB_300001_SM_10006detail6reduce18DeviceReduceKernelINS2_10policy_hubIdjN4cuda3__47maximumIvEEE10Policy1000EPdjS8_dNS5_3std3__410__identityEEEvT0_PT3_T1_NS0_13GridEvenShareISI_EET2_T4_E12temp_storage+32];
	setp.lt.f64 	%p153, %fd257, %fd258;
	selp.f64 	%fd259, %fd258, %fd257, %p153;
	ld.shared.f64 	%fd260, [_ZZN3cub18CUB_300001_SM_10006detail6reduce18DeviceReduceKernelINS2_10policy_hubIdjN4cuda3__47maximumIvEEE10Policy1000EPdjS8_dNS5_3std3__410__identityEEEvT0_PT3_T1_NS0_13GridEvenShareISI_EET2_T4_E12temp_storage+40];
	setp.lt.f64 	%p154, %fd259, %fd260;
	selp.f64 	%fd261, %fd260, %fd259, %p154;
	ld.shared.f64 	%fd262, [_ZZN3cub18CUB_300001_SM_10006detail6reduce18DeviceReduceKernelINS2_10policy_hubIdjN4cuda3__47maximumIvEEE10Policy1000EPdjS8_dNS5_3std3__410__identityEEEvT0_PT3_T1_NS0_13GridEvenShareISI_EET2_T4_E12temp_storage+48];
	setp.lt.f64 	%p155, %fd261, %fd262;
	selp.f64 	%fd263, %fd262, %fd261, %p155;
	ld.shared.f64 	%fd264, [_ZZN3cub18CUB_300001_SM_10006detail6reduce18DeviceReduceKernelINS2_10policy_hubIdjN4cuda3__47maximumIvEEE10Policy1000EPdjS8_dNS5_3std3__410__identityEEEvT0_PT3_T1_NS0_13GridEvenShareISI_EET2_T4_E12temp_storage+56];
	setp.lt.f64 	%p156, %fd263, %fd264;
	selp.f64 	%fd265, %fd264, %fd263, %p156;
	ld.shared.f64 	%fd266, [_ZZN3cub18CUB_300001_SM_10006detail6reduce18DeviceReduceKernelINS2_10policy_hubIdjN4cuda3__47maximumIvEEE10Policy1000EPdjS8_dNS5_3std3__410__identityEEEvT0_PT3_T1_NS0_13GridEvenShareISI_EET2_T4_E12temp_storage+64];
	setp.lt.f64 	%p157, %fd265, %fd266;
	selp.f64 	%fd374, %fd266, %fd265, %p157;
	bra.uni 	$L__BB4_71;
$L__BB4_36:
	sub.s32 	%r55, %r1, %r5;
	setp.gt.u32 	%p2, %r55, 2047;
	@%p2 bra 	$L__BB4_55;
	mov.u32 	%r56, %tid.x;
	setp.ge.u32 	%p51, %r56, %r55;
	mov.f64 	%fd367, 0d0000000000000000;
	mov.u32 	%r529, %r56;
	@%p51 bra 	$L__BB4_39;
	add.s32 	%r176, %r5, %r56;
	mul.wide.u32 	%rd65, %r176, 8;
	add.s64 	%rd64, %rd1, %rd65;
	// begin inline asm
	ld.global.nc.u64 %rd63, [%rd64];
	// end inline asm
	mov.b64 	%fd367, %rd63;
	add.s32 	%r529, %r56, 256;
$L__BB4_39:
	setp.ge.u32 	%p52, %r529, %r55;
	@%p52 bra 	$L__BB4_46;
	not.b32 	%r177, %r529;
	add.s32 	%r59, %r1, %r177;
	and.b32  	%r178, %r59, 768;
	setp.eq.s32 	%p53, %r178, 768;
	@%p53 bra 	$L__BB4_43;
	add.s32 	%r527, %r529, %r5;
	shr.u32 	%r179, %r59, 8;
	add.s32 	%r180, %r179, 1;
	and.b32  	%r181, %r180, 3;
	neg.s32 	%r526, %r181;
$L__BB4_42:
	.pragma "nounroll";
	mul.wide.u32 	%rd68, %r527, 8;
	add.s64 	%rd67, %rd1, %rd68;
	// begin inline asm
	ld.global.nc.u64 %rd66, [%rd67];
	// end inline asm
	mov.b64 	%fd122, %rd66;
	setp.lt.f64 	%p54, %fd367, %fd122;
	selp.f64 	%fd367, %fd122, %fd367, %p54;
	add.s32 	%r529, %r529, 256;
	add.s32 	%r527, %r527, 256;
	add.s32 	%r526, %r526, 1;
	setp.ne.s32 	%p55, %r526, 0;
	@%p55 bra 	$L__BB4_42;
$L__BB4_43:
	sub.s32 	%r182, %r59, %r5;
	setp.lt.u32 	%p56, %r182, 768;
	@%p56 bra 	$L__BB4_46;
	add.s32 	%r531, %r529, 512;
	add.s32 	%r530, %r529, %r5;
$L__BB4_45:
	mul.wide.u32 	%rd77, %r530, 8;
	add.s64 	%rd70, %rd1, %rd77;
	// begin inline asm
	ld.global.nc.u64 %rd69, [%rd70];
	// end inline asm
	mov.b64 	%fd123, %rd69;
	setp.lt.f64 	%p57, %fd367, %fd123;
	selp.f64 	%fd124, %fd123, %fd367, %p57;
	add.s32 	%r183, %r530, 256;
	mul.wide.u32 	%rd78, %r183, 8;
	add.s64 	%rd72, %rd1, %rd78;
	// begin inline asm
	ld.global.nc.u64 %rd71, [%rd72];
	// end inline asm
	mov.b64 	%fd125, %rd71;
	setp.lt.f64 	%p58, %fd124, %fd125;
	selp.f64 	%fd126, %fd125, %fd124, %p58;
	add.s32 	%r184, %r530, 512;
	mul.wide.u32 	%rd79, %r184, 8;
	add.s64 	%rd74, %rd1, %rd79;
	// begin inline asm
	ld.global.nc.u64 %rd73, [%rd74];
	// end inline asm
	mov.b64 	%fd127, %rd73;
	setp.lt.f64 	%p59, %fd126, %fd127;
	selp.f64 	%fd128, %fd127, %fd126, %p59;
	add.s32 	%r185, %r530, 768;
	mul.wide.u32 	%rd80, %r185, 8;
	add.s64 	%rd76, %rd1, %rd80;
	// begin inline asm
	ld.global.nc.u64 %rd75, [%rd76];
	// end inline asm
	mov.b64 	%fd129, %rd75;
	setp.lt.f64 	%p60, %fd128, %fd129;
	selp.f64 	%fd367, %fd129, %fd128, %p60;
	add.s32 	%r73, %r531, 1024;
	add.s32 	%r186, %r531, 512;
	add.s32 	%r530, %r530, 1024;
	setp.lt.s32 	%p61, %r186, %r55;
	mov.u32 	%r531, %r73;
	@%p61 bra 	$L__BB4_45;
$L__BB4_46:
	setp.lt.u32 	%p62, %r55, 256;
	@%p62 bra 	$L__BB4_51;
	// begin inline asm
	mov.u32 %r250, %laneid;
	// end inline asm
	mov.b64 	%rd91, %fd367;
	mov.b64 	{%r252, %r257}, %rd91;
	mov.b32 	%r258, 1;
	mov.b32 	%r299, 31;
	mov.b32 	%r300, -1;
	// begin inline asm
	shfl.sync.down.b32 %r251, %r252, %r258, %r299, %r300;
	// end inline asm
	// begin inline asm
	shfl.sync.down.b32 %r256, %r257, %r258, %r299, %r300;
	// end inline asm
	mov.b64 	%rd92, {%r251, %r256};
	mov.b64 	%fd177, %rd92;
	setp.gt.s32 	%p90, %r250, 30;
	setp.lt.f64 	%p91, %fd367, %fd177;
	selp.f64 	%fd178, %fd177, %fd367, %p91;
	selp.f64 	%fd179, %fd367, %fd178, %p90;
	mov.b64 	%rd93, %fd179;
	mov.b64 	{%r262, %r267}, %rd93;
	mov.b32 	%r268, 2;
	// begin inline asm
	shfl.sync.down.b32 %r261, %r262, %r268, %r299, %r300;
	// end inline asm
	// begin inline asm
	shfl.sync.down.b32 %r266, %r267, %r268, %r299, %r300;
	// end inline asm
	mov.b64 	%rd94, {%r261, %r266};
	mov.b64 	%fd180, %rd94;
	setp.gt.s32 	%p92, %r250, 29;
	setp.lt.f64 	%p93, %fd179, %fd180;
	selp.f64 	%fd181, %fd180, %fd179, %p93;
	selp.f64 	%fd182, %fd179, %fd181, %p92;
	mov.b64 	%rd95, %fd182;
	mov.b64 	{%r272, %r277}, %rd95;
	mov.b32 	%r278, 4;
	// begin inline asm
	shfl.sync.down.b32 %r271, %r272, %r278, %r299, %r300;
	// end inline asm
	// begin inline asm
	shfl.sync.down.b32 %r276, %r277, %r278, %r299, %r300;
	// end inline asm
	mov.b64 	%rd96, {%r271, %r276};
	mov.b64 	%fd183, %rd96;
	setp.gt.s32 	%p94, %r250, 27;
	setp.lt.f64 	%p95, %fd182, %fd183;
	selp.f64 	%fd184, %fd183, %fd182, %p95;
	selp.f64 	%fd185, %fd182, %fd184, %p94;
	mov.b64 	%rd97, %fd185;
	mov.b64 	{%r282, %r287}, %rd97;
	mov.b32 	%r288, 8;
	// begin inline asm
	shfl.sync.down.b32 %r281, %r282, %r288, %r299, %r300;
	// end inline asm
	// begin inline asm
	shfl.sync.down.b32 %r286, %r287, %r288, %r299, %r300;
	// end inline asm
	mov.b64 	%rd98, {%r281, %r286};
	mov.b64 	%fd186, %rd98;
	setp.gt.s32 	%p96, %r250, 23;
	setp.lt.f64 	%p97, %fd185, %fd186;
	selp.f64 	%fd187, %fd186, %fd185, %p97;
	selp.f64 	%fd188, %fd185, %fd187, %p96;
	mov.b64 	%rd99, %fd188;
	mov.b64 	{%r292, %r297}, %rd99;
	mov.b32 	%r298, 16;
	// begin inline asm
	shfl.sync.down.b32 %r291, %r292, %r298, %r299, %r300;
	// end inline asm
	// begin inline asm
	shfl.sync.down.b32 %r296, %r297, %r298, %r299, %r300;
	// end inline asm
	mov.b64 	%rd100, {%r291, %r296};
	mov.b64 	%fd189, %rd100;
	setp.gt.s32 	%p98, %r250, 15;
	setp.lt.f64 	%p99, %fd188, %fd189;
	selp.f64 	%fd37, %fd189, %fd188, %p99;
	selp.f64 	%fd374, %fd188, %fd37, %p98;
	setp.ne.s32 	%p100, %r250, 0;
	@%p100 bra 	$L__BB4_49;
	shr.u32 	%r301, %r56, 2;
	and.b32  	%r302, %r301, 248;
	mov.u32 	%r303, _ZZN3cub18CUB_300001_SM_10006detail6reduce18DeviceReduceKernelINS2_10policy_hubIdjN4cuda3__47maximumIvEEE10Policy1000EPdjS8_dNS5_3std3__410__identityEEEvT0_PT3_T1_NS0_13GridEvenShareISI_EET2_T4_E12temp_storage;
	add.s32 	%r304, %r303, %r302;
	st.shared.f64 	[%r304+8], %fd37;
$L__BB4_49:
	bar.sync 	0;
	setp.ne.s32 	%p101, %r56, 0;
	@%p101 bra 	$L__BB4_71;
	ld.shared.f64 	%fd190, [_ZZN3cub18CUB_300001_SM_10006detail6reduce18DeviceReduceKernelINS2_10policy_hubIdjN4cuda3__47maximumIvEEE10Policy1000EPdjS8_dNS5_3std3__410__identityEEEvT0_PT3_T1_NS0_13GridEvenShareISI_EET2_T4_E12temp_storage+16];
	setp.lt.f64 	%p102, %fd374, %fd190;
	selp.f64 	%fd191, %fd190, %fd374, %p102;
	ld.shared.f64 	%fd192, [_ZZN3cub18CUB_300001_SM_10006detail6reduce18DeviceReduceKernelINS2_10policy_hubIdjN4cuda3__47maximumIvEEE10Policy1000EPdjS8_dNS5_3std3__410__identityEEEvT0_PT3_T1_NS0_13GridEvenShareISI_EET2_T4_E12temp_storage+24];
	setp.lt.f64 	%p103, %fd191, %fd192;
	selp.f64 	%fd193, %fd192, %fd191, %p103;
	ld.shared.f64 	%fd194, [_ZZN3cub18CUB_300001_SM_10006detail6reduce18DeviceReduceKernelINS2_10policy_hubIdjN4cuda3__47maximumIvEEE10Policy1000EPdjS8_dNS5_3std3__410__identityEEEvT0_PT3_T1_NS0_13GridEvenShareISI_EET2_T4_E12temp_storage+32];
	setp.lt.f64 	%p104, %fd193, %fd194;
	selp.f64 	%fd195, %fd194, %fd193, %p104;
	ld.shared.f64 	%fd196, [_ZZN3cub18CUB_300001_SM_10006detail6reduce18DeviceReduceKernelINS2_10policy_hubIdjN4cuda3__47maximumIvEEE10Policy1000EPdjS8_dNS5_3std3__410__identityEEEvT0_PT3_T1_NS0_13GridEvenShareISI_EET2_T4_E12temp_storage+40];
	setp.lt.f64 	%p105, %fd195, %fd196;
	selp.f64 	%fd197, %fd196, %fd195, %p105;
	ld.shared.f64 	%fd198, [_ZZN3cub18CUB_300001_SM_10006detail6reduce18DeviceReduceKernelINS2_10policy_hubIdjN4cuda3__47maximumIvEEE10Policy1000EPdjS8_dNS5_3std3__410__identityEEEvT0_PT3_T1_NS0_13GridEvenShareISI_EET2_T4_E12temp_storage+48];
	setp.lt.f64 	%p106, %fd197, %fd198;
	selp.f64 	%fd199, %fd198, %fd197, %p106;
	ld.shared.f64 	%fd200, [_ZZN3cub18CUB_300001_SM_10006detail6reduce18DeviceReduceKernelINS2_10policy_hubIdjN4cuda3__47maximumIvEEE10Policy1000EPdjS8_dNS5_3std3__410__identityEEEvT0_PT3_T1_NS0_13GridEvenShareISI_EET2_T4_E12temp_storage+56];
	setp.lt.f64 	%p107, %fd199, %fd200;
	selp.f64 	%fd201, %fd200, %fd199, %p107;
	ld.shared.f64 	%fd202, [_ZZN3cub18CUB_300001_SM_10006detail6reduce18DeviceReduceKernelINS2_10policy_hubIdjN4cuda3__47maximumIvEEE10Policy1000EPdjS8_dNS5_3std3__410__identityEEEvT0_PT3_T1_NS0_13GridEvenShareISI_EET2_T4_E12temp_storage+64];
	setp.lt.f64 	%p108, %fd201, %fd202;
	selp.f64 	%fd374, %fd202, %fd201, %p108;
	bra.uni 	$L__BB4_71;
$L__BB4_51:
	// begin inline asm
	mov.u32 %r187, %laneid;
	// end inline asm
	and.b32  	%r238, %r56, 992;
	add.s32 	%r239, %r238, 32;
	setp.gt.u32 	%p63, %r239, %r55;
	not.b32 	%r240, %r238;
	add.s32 	%r241, %r55, %r240;
	selp.b32 	%r236, %r241, 31, %p63;
	mov.b64 	%rd81, %fd367;
	mov.b64 	{%r189, %r194}, %rd81;
	mov.b32 	%r195, 1;
	mov.b32 	%r237, -1;
	// begin inline asm
	shfl.sync.down.b32 %r188, %r189, %r195, %r236, %r237;
	// end inline asm
	// begin inline asm
	shfl.sync.down.b32 %r193, %r194, %r195, %r236, %r237;
	// end inline asm
	mov.b64 	%rd82, {%r188, %r193};
	mov.b64 	%fd130, %rd82;
	setp.lt.s32 	%p64, %r187, %r236;
	setp.lt.f64 	%p65, %fd367, %fd130;
	selp.f64 	%fd131, %fd130, %fd367, %p65;
	selp.f64 	%fd132, %fd131, %fd367, %p64;
	mov.b64 	%rd83, %fd132;
	mov.b64 	{%r199, %r204}, %rd83;
	mov.b32 	%r205, 2;
	// begin inline asm
	shfl.sync.down.b32 %r198, %r199, %r205, %r236, %r237;
	// end inline asm
	// begin inline asm
	shfl.sync.down.b32 %r203, %r204, %r205, %r236, %r237;
	// end inline asm
	mov.b64 	%rd84, {%r198, %r203};
	mov.b64 	%fd133, %rd84;
	add.s32 	%r242, %r187, 2;
	setp.gt.s32 	%p66, %r242, %r236;
	setp.lt.f64 	%p67, %fd132, %fd133;
	selp.f64 	%fd134, %fd133, %fd132, %p67;
	selp.f64 	%fd135, %fd132, %fd134, %p66;
	mov.b64 	%rd85, %fd135;
	mov.b64 	{%r209, %r214}, %rd85;
	mov.b32 	%r215, 4;
	// begin inline asm
	shfl.sync.down.b32 %r208, %r209, %r215, %r236, %r237;
	// end inline asm
	// begin inline asm
	shfl.sync.down.b32 %r213, %r214, %r215, %r236, %r237;
	// end inline asm
	mov.b64 	%rd86, {%r208, %r213};
	mov.b64 	%fd136, %rd86;
	add.s32 	%r243, %r187, 4;
	setp.gt.s32 	%p68, %r243, %r236;
	setp.lt.f64 	%p69, %fd135, %fd136;
	selp.f64 	%fd137, %fd136, %fd135, %p69;
	selp.f64 	%fd138, %fd135, %fd137, %p68;
	mov.b64 	%rd87, %fd138;
	mov.b64 	{%r219, %r224}, %rd87;
	mov.b32 	%r225, 8;
	// begin inline asm
	shfl.sync.down.b32 %r218, %r219, %r225, %r236, %r237;
	// end inline asm
	// begin inline asm
	shfl.sync.down.b32 %r223, %r224, %r225, %r236, %r237;
	// end inline asm
	mov.b64 	%rd88, {%r218, %r223};
	mov.b64 	%fd139, %rd88;
	add.s32 	%r244, %r187, 8;
	setp.gt.s32 	%p70, %r244, %r236;
	setp.lt.f64 	%p71, %fd138, %fd139;
	selp.f64 	%fd140, %fd139, %fd138, %p71;
	selp.f64 	%fd141, %fd138, %fd140, %p70;
	mov.b64 	%rd89, %fd141;
	mov.b64 	{%r229, %r234}, %rd89;
	mov.b32 	%r235, 16;
	// begin inline asm
	shfl.sync.down.b32 %r228, %r229, %r235, %r236, %r237;
	// end inline asm
	// begin inline asm
	shfl.sync.down.b32 %r233, %r234, %r235, %r236, %r237;
	// end inline asm
	mov.b64 	%rd90, {%r228, %r233};
	mov.b64 	%fd142, %rd90;
	add.s32 	%r245, %r187, 16;
	setp.gt.s32 	%p72, %r245, %r236;
	setp.lt.f64 	%p73, %fd141, %fd142;
	selp.f64 	%fd143, %fd142, %fd141, %p73;
	selp.f64 	%fd374, %fd141, %fd143, %p72;
	setp.ne.s32 	%p74, %r187, 0;
	@%p74 bra 	$L__BB4_53;
	shr.u32 	%r246, %r56, 2;
	and.b32  	%r247, %r246, 248;
	mov.u32 	%r248, _ZZN3cub18CUB_300001_SM_10006detail6reduce18DeviceReduceKernelINS2_10policy_hubIdjN4cuda3__47maximumIvEEE10Policy1000EPdjS8_dNS5_3std3__410__identityEEEvT0_PT3_T1_NS0_13GridEvenShareISI_EET2_T4_E12temp_storage;
	add.s32 	%r249, %r248, %r247;
	st.shared.f64 	[%r249+8], %fd374;
$L__BB4_53:
	bar.sync 	0;
	setp.ne.s32 	%p75, %r56, 0;
	@%p75 bra 	$L__BB4_71;
	setp.gt.u32 	%p76, %r55, 32;
	ld.shared.f64 	%fd144, [_ZZN3cub18CUB_300001_SM_10006detail6reduce18DeviceReduceKernelINS2_10policy_hubIdjN4cuda3__47maximumIvEEE10Policy1000EPdjS8_dNS5_3std3__410__identityEEEvT0_PT3_T1_NS0_13GridEvenShareISI_EET2_T4_E12temp_storage+16];
	setp.lt.f64 	%p77, %fd374, %fd144;
	selp.f64 	%fd146, %fd144, %fd374, %p77;
	selp.f64 	%fd147, %fd146, %fd374, %p76;
	setp.gt.u32 	%p78, %r55, 64;
	ld.shared.f64 	%fd149, [_ZZN3cub18CUB_300001_SM_10006detail6reduce18DeviceReduceKernelINS2_10policy_hubIdjN4cuda3__47maximumIvEEE10Policy1000EPdjS8_dNS5_3std3__410__identityEEEvT0_PT3_T1_NS0_13GridEvenShareISI_EET2_T4_E12temp_storage+24];
	setp.lt.f64 	%p79, %fd147, %fd149;
	selp.f64 	%fd151, %fd149, %fd147, %p79;
	selp.f64 	%fd152, %fd151, %fd147, %p78;
	setp.gt.u32 	%p80, %r55, 96;
	ld.shared.f64 	%fd154, [_ZZN3cub18CUB_300001_SM_10006detail6reduce18DeviceReduceKernelINS2_10policy_hubIdjN4cuda3__47maximumIvEEE10Policy1000EPdjS8_dNS5_3std3__410__identityEEEvT0_PT3_T1_NS0_13GridEvenShareISI_EET2_T4_E12temp_storage+32];
	setp.lt.f64 	%p81, %fd152, %fd154;
	selp.f64 	%fd156, %fd154, %fd152, %p81;
	selp.f64 	%fd157, %fd156, %fd152, %p80;
	setp.gt.u32 	%p82, %r55, 128;
	ld.shared.f64 	%fd159, [_ZZN3cub18CUB_300001_SM_10006detail6reduce18DeviceReduceKernelINS2_10policy_hubIdjN4cuda3__47maximumIvEEE10Policy1000EPdjS8_dNS5_3std3__410__identityEEEvT0_PT3_T1_NS0_13GridEvenShareISI_EET2_T4_E12temp_storage+40];
	setp.lt.f64 	%p83, %fd157, %fd159;
	selp.f64 	%fd161, %fd159, %fd157, %p83;
	selp.f64 	%fd162, %fd161, %fd157, %p82;
	setp.gt.u32 	%p84, %r55, 160;
	ld.shared.f64 	%fd164, [_ZZN3cub18CUB_300001_SM_10006detail6reduce18DeviceReduceKernelINS2_10policy_hubIdjN4cuda3__47maximumIvEEE10Policy1000EPdjS8_dNS5_3std3__410__identityEEEvT0_PT3_T1_NS0_13GridEvenShareISI_EET2_T4_E12temp_storage+48];
	setp.lt.f64 	%p85, %fd162, %fd164;
	selp.f64 	%fd166, %fd164, %fd162, %p85;
	selp.f64 	%fd167, %fd166, %fd162, %p84;
	setp.gt.u32 	%p86, %r55, 192;
	ld.shared.f64 	%fd169, [_ZZN3cub18CUB_300001_SM_10006detail6reduce18DeviceReduceKernelINS2_10policy_hubIdjN4cuda3__47maximumIvEEE10Policy1000EPdjS8_dNS5_3std3__410__identityEEEvT0_PT3_T1_NS0_13GridEvenShareISI_EET2_T4_E12temp_storage+56];
	setp.lt.f64 	%p87, %fd167, %fd169;
	selp.f64 	%fd171, %fd169, %fd167, %p87;
	selp.f64 	%fd172, %fd171, %fd167, %p86;
	setp.gt.u32 	%p88, %r55, 224;
	ld.shared.f64 	%fd174, [_ZZN3cub18CUB_300001_SM_10006detail6reduce18DeviceReduceKernelINS2_10policy_hubIdjN4cuda3__47maximumIvEEE10Policy1000EPdjS8_dNS5_3std3__410__identityEEEvT0_PT3_T1_NS0_13GridEvenShareISI_EET2_T4_E12temp_storage+64];
	setp.lt.f64 	%p89, %fd172, %fd174;
	selp.f64 	%fd176, %fd174, %fd172, %p89;
	selp.f64 	%fd374, %fd176, %fd172, %p88;
	bra.uni 	$L__BB4_71;
$L__BB4_55:
	mov.u32 	%r75, %tid.x;
	add.s32 	%r104, %r75, %r5;
	mul.wide.u32 	%rd20, %r104, 8;
	add.s64 	%rd5, %rd1, %rd20;
	// begin inline asm
	ld.global.nc.u64 %rd4, [%rd5];
	// end inline asm
	mov.b64 	%fd56, %rd4;
	add.s64 	%rd7, %rd5, 2048;
	// begin inline asm
	ld.global.nc.u64 %rd6, [%rd7];
	// end inline asm
	mov.b64 	%fd57, %rd6;
	add.s64 	%rd9, %rd5, 4096;
	// begin inline asm
	ld.global.nc.u64 %rd8, [%rd9];
	// end inline asm
	mov.b64 	%fd58, %rd8;
	add.s64 	%rd11, %rd5, 6144;
	// begin inline asm
	ld.global.nc.u64 %rd10, [%rd11];
	// end inline asm
	mov.b64 	%fd59, %rd10;
	add.s64 	%rd13, %rd5, 8192;
	// begin inline asm
	ld.global.nc.u64 %rd12, [%rd13];
	// end inline asm
	mov.b64 	%fd60, %rd12;
	add.s64 	%rd15, %rd5, 10240;
	// begin inline asm
	ld.global.nc.u64 %rd14, [%rd15];
	// end inline asm
	mov.b64 	%fd61, %rd14;
	add.s64 	%rd17, %rd5, 12288;
	// begin inline asm
	ld.global.nc.u64 %rd16, [%rd17];
	// end inline asm
	mov.b64 	%fd62, %rd16;
	add.s64 	%rd19, %rd5, 14336;
	// begin inline asm
	ld.global.nc.u64 %rd18, [%rd19];
	// end inline asm
	mov.b64 	%fd63, %rd18;
	setp.lt.f64 	%p3, %fd56, %fd57;
	selp.f64 	%fd64, %fd57, %fd56, %p3;
	setp.lt.f64 	%p4, %fd64, %fd58;
	selp.f64 	%fd65, %fd58, %fd64, %p4;
	setp.lt.f64 	%p5, %fd65, %fd59;
	selp.f64 	%fd66, %fd59, %fd65, %p5;
	setp.lt.f64 	%p6, %fd66, %fd60;
	selp.f64 	%fd67, %fd60, %fd66, %p6;
	setp.lt.f64 	%p7, %fd67, %fd61;
	selp.f64 	%fd68, %fd61, %fd67, %p7;
	setp.lt.f64 	%p8, %fd68, %fd62;
	selp.f64 	%fd69, %fd62, %fd68, %p8;
	setp.lt.f64 	%p9, %fd69, %fd63;
	selp.f64 	%fd373, %fd63, %fd69, %p9;
	setp.lt.u32 	%p10, %r55, %r4;
	@%p10 bra 	$L__BB4_67;
	add.s32 	%r76, %r4, %r5;
	add.s32 	%r533, %r76, 256;
	add.s32 	%r532, %r76, %r75;
	mov.b32 	%r534, 0;
$L__BB4_57:
	add.s32 	%r5, %r5, %r4;
	add.s32 	%r106, %r1, -2048;
	setp.gt.u32 	%p11, %r5, %r106;
	@%p11 bra 	$L__BB4_59;
	add.s32 	%r107, %r75, %r5;
	mul.wide.u32 	%rd37, %r107, 8;
	add.s64 	%rd22, %rd1, %rd37;
	// begin inline asm
	ld.global.nc.u64 %rd21, [%rd22];
	// end inline asm
	mov.b64 	%fd70, %rd21;
	add.s64 	%rd24, %rd22, 2048;
	// begin inline asm
	ld.global.nc.u64 %rd23, [%rd24];
	// end inline asm
	mov.b64 	%fd71, %rd23;
	add.s64 	%rd26, %rd22, 4096;
	// begin inline asm
	ld.global.nc.u64 %rd25, [%rd26];
	// end inline asm
	mov.b64 	%fd72, %rd25;
	add.s64 	%rd28, %rd22, 6144;
	// begin inline asm
	ld.global.nc.u64 %rd27, [%rd28];
	// end inline asm
	mov.b64 	%fd73, %rd27;
	add.s64 	%rd30, %rd22, 8192;
	// begin inline asm
	ld.global.nc.u64 %rd29, [%rd30];
	// end inline asm
	mov.b64 	%fd74, %rd29;
	add.s64 	%rd32, %rd22, 10240;
	// begin inline asm
	ld.global.nc.u64 %rd31, [%rd32];
	// end inline asm
	mov.b64 	%fd75, %rd31;
	add.s64 	%rd34, %rd22, 12288;
	// begin inline asm
	ld.global.nc.u64 %rd33, [%rd34];
	// end inline asm
	mov.b64 	%fd76, %rd33;
	add.s64 	%rd36, %rd22, 14336;
	// begin inline asm
	ld.global.nc.u64 %rd35, [%rd36];
	// end inline asm
	mov.b64 	%fd77, %rd35;
	setp.lt.f64 	%p12, %fd373, %fd70;
	selp.f64 	%fd78, %fd70, %fd373, %p12;
	setp.lt.f64 	%p13, %fd78, %fd71;
	selp.f64 	%fd79, %fd71, %fd78, %p13;
	setp.lt.f64 	%p14, %fd79, %fd72;
	selp.f64 	%fd80, %fd72, %fd79, %p14;
	setp.lt.f64 	%p15, %fd80, %fd73;
	selp.f64 	%fd81, %fd73, %fd80, %p15;
	setp.lt.f64 	%p16, %fd81, %fd74;
	selp.f64 	%fd82, %fd74, %fd81, %p16;
	setp.lt.f64 	%p17, %fd82, %fd75;
	selp.f64 	%fd83, %fd75, %fd82, %p17;
	setp.lt.f64 	%p18, %fd83, %fd76;
	selp.f64 	%fd84, %fd76, %fd83, %p18;
	setp.lt.f64 	%p19, %fd84, %fd77;
	selp.f64 	%fd373, %fd77, %fd84, %p19;
	sub.s32 	%r108, %r1, %r5;
	setp.lt.u32 	%p20, %r108, %r4;
	add.s32 	%r534, %r534, 1;
	add.s32 	%r533, %r533, %r4;
	add.s32 	%r532, %r532, %r4;
	@%p20 bra 	$L__BB4_67;
	bra.uni 	$L__BB4_57;
$L__BB4_59:
	setp.le.u32 	%p21, %r1, %r5;
	@%p21 bra 	$L__BB4_67;
	sub.s32 	%r87, %r1, %r5;
	setp.ge.s32 	%p22, %r75, %r87;
	@%p22 bra 	$L__BB4_67;
	not.b32 	%r109, %r75;
	add.s32 	%r110, %r1, %r109;
	sub.s32 	%r111, %r110, %r76;
	mul.lo.s32 	%r112, %r2, %r534;
	shl.b32 	%r113, %r112, 11;
	sub.s32 	%r88, %r111, %r113;
	shr.u32 	%r114, %r110, 8;
	add.s32 	%r89, %r114, 1;
	and.b32  	%r115, %r110, 768;
	setp.eq.s32 	%p23, %r115, 768;
	mov.u32 	%r539, %r75;
	@%p23 bra 	$L__BB4_64;
	and.b32  	%r116, %r89, 3;
	neg.s32 	%r536, %r116;
	mov.u32 	%r539, %r75;
$L__BB4_63:
	.pragma "nounroll";
	mul.wide.u32 	%rd40, %r532, 8;
	add.s64 	%rd39, %rd1, %rd40;
	// begin inline asm
	ld.global.nc.u64 %rd38, [%rd39];
	// end inline asm
	mov.b64 	%fd86, %rd38;
	setp.lt.f64 	%p24, %fd373, %fd86;
	selp.f64 	%fd373, %fd86, %fd373, %p24;
	add.s32 	%r539, %r539, 256;
	add.s32 	%r532, %r532, 256;
	add.s32 	%r536, %r536, 1;
	setp.ne.s32 	%p25, %r536, 0;
	@%p25 bra 	$L__BB4_63;
$L__BB4_64:
	setp.lt.u32 	%p26, %r88, 768;
	@%p26 bra 	$L__BB4_67;
	add.s32 	%r541, %r539, 512;
	add.s32 	%r540, %r539, %r533;
$L__BB4_66:
	add.s32 	%r117, %r540, -256;
	mul.wide.u32 	%rd49, %r117, 8;
	add.s64 	%rd42, %rd1, %rd49;
	// begin inline asm
	ld.global.nc.u64 %rd41, [%rd42];
	// end inline asm
	mov.b64 	%fd87, %rd41;
	setp.lt.f64 	%p27, %fd373, %fd87;
	selp.f64 	%fd88, %fd87, %fd373, %p27;
	mul.wide.u32 	%rd50, %r540, 8;
	add.s64 	%rd44, %rd1, %rd50;
	// begin inline asm
	ld.global.nc.u64 %rd43, [%rd44];
	// end inline asm
	mov.b64 	%fd89, %rd43;
	setp.lt.f64 	%p28, %fd88, %fd89;
	selp.f64 	%fd90, %fd89, %fd88, %p28;
	add.s32 	%r118, %r540, 256;
	mul.wide.u32 	%rd51, %r118, 8;
	add.s64 	%rd46, %rd1, %rd51;
	// begin inline asm
	ld.global.nc.u64 %rd45, [%rd46];
	// end inline asm
	mov.b64 	%fd91, %rd45;
	setp.lt.f64 	%p29, %fd90, %fd91;
	selp.f64 	%fd92, %fd91, %fd90, %p29;
	add.s32 	%r119, %r540, 512;
	mul.wide.u32 	%rd52, %r119, 8;
	add.s64 	%rd48, %rd1, %rd52;
	// begin inline asm
	ld.global.nc.u64 %rd47, [%rd48];
	// end inline asm
	mov.b64 	%fd93, %rd47;
	setp.lt.f64 	%p30, %fd92, %fd93;
	selp.f64 	%fd373, %fd93, %fd92, %p30;
	add.s32 	%r102, %r541, 1024;
	add.s32 	%r120, %r541, 512;
	add.s32 	%r540, %r540, 1024;
	setp.lt.s32 	%p31, %r120, %r87;
	mov.u32 	%r541, %r102;
	@%p31 bra 	$L__BB4_66;
$L__BB4_67:
	// begin inline asm
	mov.u32 %r121, %laneid;
	// end inline asm
	mov.b64 	%rd53, %fd373;
	mov.b64 	{%r123, %r128}, %rd53;
	mov.b32 	%r129, 1;
	mov.b32 	%r170, 31;
	mov.b32 	%r171, -1;
	// begin inline asm
	shfl.sync.down.b32 %r122, %r123, %r129, %r170, %r171;
	// end inline asm
	// begin inline asm
	shfl.sync.down.b32 %r127, %r128, %r129, %r170, %r171;
	// end inline asm
	mov.b64 	%rd54, {%r122, %r127};
	mov.b64 	%fd94, %rd54;
	setp.gt.s32 	%p32, %r121, 30;
	setp.lt.f64 	%p33, %fd373, %fd94;
	selp.f64 	%fd95, %fd94, %fd373, %p33;
	selp.f64 	%fd96, %fd373, %fd95, %p32;
	mov.b64 	%rd55, %fd96;
	mov.b64 	{%r133, %r138}, %rd55;
	mov.b32 	%r139, 2;
	// begin inline asm
	shfl.sync.down.b32 %r132, %r133, %r139, %r170, %r171;
	// end inline asm
	// begin inline asm
	shfl.sync.down.b32 %r137, %r138, %r139, %r170, %r171;
	// end inline asm
	mov.b64 	%rd56, {%r132, %r137};
	mov.b64 	%fd97, %rd56;
	setp.gt.s32 	%p34, %r121, 29;
	setp.lt.f64 	%p35, %fd96, %fd97;
	selp.f64 	%fd98, %fd97, %fd96, %p35;
	selp.f64 	%fd99, %fd96, %fd98, %p34;
	mov.b64 	%rd57, %fd99;
	mov.b64 	{%r143, %r148}, %rd57;
	mov.b32 	%r149, 4;
	// begin inline asm
	shfl.sync.down.b32 %r142, %r143, %r149, %r170, %r171;
	// end inline asm
	// begin inline asm
	shfl.sync.down.b32 %r147, %r148, %r149, %r170, %r171;
	// end inline asm
	mov.b64 	%rd58, {%r142, %r147};
	mov.b64 	%fd100, %rd58;
	setp.gt.s32 	%p36, %r121, 27;
	setp.lt.f64 	%p37, %fd99, %fd100;
	selp.f64 	%fd101, %fd100, %fd99, %p37;
	selp.f64 	%fd102, %fd99, %fd101, %p36;
	mov.b64 	%rd59, %fd102;
	mov.b64 	{%r153, %r158}, %rd59;
	mov.b32 	%r159, 8;
	// begin inline asm
	shfl.sync.down.b32 %r152, %r153, %r159, %r170, %r171;
	// end inline asm
	// begin inline asm
	shfl.sync.down.b32 %r157, %r158, %r159, %r170, %r171;
	// end inline asm
	mov.b64 	%rd60, {%r152, %r157};
	mov.b64 	%fd103, %rd60;
	setp.gt.s32 	%p38, %r121, 23;
	setp.lt.f64 	%p39, %fd102, %fd103;
	selp.f64 	%fd104, %fd103, %fd102, %p39;
	selp.f64 	%fd105, %fd102, %fd104, %p38;
	mov.b64 	%rd61, %fd105;
	mov.b64 	{%r163, %r168}, %rd61;
	mov.b32 	%r169, 16;
	// begin inline asm
	shfl.sync.down.b32 %r162, %r163, %r169, %r170, %r171;
	// end inline asm
	// begin inline asm
	shfl.sync.down.b32 %r167, %r168, %r169, %r170, %r171;
	// end inline asm
	mov.b64 	%rd62, {%r162, %r167};
	mov.b64 	%fd106, %rd62;
	setp.gt.s32 	%p40, %r121, 15;
	setp.lt.f64 	%p41, %fd105, %fd106;
	selp.f64 	%fd52, %fd106, %fd105, %p41;
	selp.f64 	%fd374, %fd105, %fd52, %p40;
	setp.ne.s32 	%p42, %r121, 0;
	@%p42 bra 	$L__BB4_69;
	shr.u32 	%r172, %r75, 2;
	and.b32  	%r173, %r172, 248;
	mov.u32 	%r174, _ZZN3cub18CUB_300001_SM_10006detail6reduce18DeviceReduceKernelINS2_10policy_hubIdjN4cuda3__47maximumIvEEE10Policy1000EPdjS8_dNS5_3std3__410__identityEEEvT0_PT3_T1_NS0_13GridEvenShareISI_EET2_T4_E12temp_storage;
	add.s32 	%r175, %r174, %r173;
	st.shared.f64 	[%r175+8], %fd52;
$L__BB4_69:
	bar.sync 	0;
	setp.ne.s32 	%p43, %r75, 0;
	@%p43 bra 	$L__BB4_71;
	ld.shared.f64 	%fd107, [_ZZN3cub18CUB_300001_SM_10006detail6reduce18DeviceReduceKernelINS2_10policy_hubIdjN4cuda3__47maximumIvEEE10Policy1000EPdjS8_dNS5_3std3__410__identityEEEvT0_PT3_T1_NS0_13GridEvenShareISI_EET2_T4_E12temp_storage+16];
	setp.lt.f64 	%p44, %fd374, %fd107;
	selp.f64 	%fd108, %fd107, %fd374, %p44;
	ld.shared.f64 	%fd109, [_ZZN3cub18CUB_300001_SM_10006detail6reduce18DeviceReduceKernelINS2_10policy_hubIdjN4cuda3__47maximumIvEEE10Policy1000EPdjS8_dNS5_3std3__410__identityEEEvT0_PT3_T1_NS0_13GridEvenShareISI_EET2_T4_E12temp_storage+24];
	setp.lt.f64 	%p45, %fd108, %fd109;
	selp.f64 	%fd110, %fd109, %fd108, %p45;
	ld.shared.f64 	%fd111, [_ZZN3cub18CUB_300001_SM_10006detail6reduce18DeviceReduceKernelINS2_10policy_hubIdjN4cuda3__47maximumIvEEE10Policy1000EPdjS8_dNS5_3std3__410__identityEEEvT0_PT3_T1_NS0_13GridEvenShareISI_EET2_T4_E12temp_storage+32];
	setp.lt.f64 	%p46, %fd110, %fd111;
	selp.f64 	%fd112, %fd111, %fd110, %p46;
	ld.shared.f64 	%fd113, [_ZZN3cub18CUB_300001_SM_10006detail6reduce18DeviceReduceKernelINS2_10policy_hubIdjN4cuda3__47maximumIvEEE10Policy1000EPdjS8_dNS5_3std3__410__identityEEEvT0_PT3_T1_NS0_13GridEvenShareISI_EET2_T4_E12temp_storage+40];
	setp.lt.f64 	%p47, %fd112, %fd113;
	selp.f64 	%fd114, %fd113, %fd112, %p47;
	ld.shared.f64 	%fd115, [_ZZN3cub18CUB_300001_SM_10006detail6reduce18DeviceReduceKernelINS2_10policy_hubIdjN4cuda3__47maximumIvEEE10Policy1000EPdjS8_dNS5_3std3__410__identityEEEvT0_PT3_T1_NS0_13GridEvenShareISI_EET2_T4_E12temp_storage+48];
	setp.lt.f64 	%p48, %fd114, %fd115;
	selp.f64 	%fd116, %fd115, %fd114, %p48;
	ld.shared.f64 	%fd117, [_ZZN3cub18CUB_300001_SM_10006detail6reduce18DeviceReduceKernelINS2_10policy_hubIdjN4cuda3__47maximumIvEEE10Policy1000EPdjS8_dNS5_3std3__410__identityEEEvT0_PT3_T1_NS0_13GridEvenShareISI_EET2_T4_E12temp_storage+56];
	setp.lt.f64 	%p49, %fd116, %fd117;
	selp.f64 	%fd118, %fd117, %fd116, %p49;
	ld.shared.f64 	%fd119, [_ZZN3cub18CUB_300001_SM_10006detail6reduce18DeviceReduceKernelINS2_10policy_hubIdjN4cuda3__47maximumIvEEE10Policy1000EPdjS8_dNS5_3std3__410__identityEEEvT0_PT3_T1_NS0_13GridEvenShareISI_EET2_T4_E12temp_storage+64];
	setp.lt.f64 	%p50, %fd118, %fd119;
	selp.f64 	%fd374, %fd119, %fd118, %p50;
$L__BB4_71:
	mov.u32 	%r507, %tid.x;
	setp.ne.s32 	%p216, %r507, 0;
	@%p216 bra 	$L__BB4_73;
	ld.param.u64 	%rd196, [_ZN3cub18CUB_300001_SM_10006detail6reduce18DeviceReduceKernelINS2_10policy_hubIdjN4cuda3__47maximumIvEEE10Policy1000EPdjS8_dNS5_3std3__410__identityEEEvT0_PT3_T1_NS0_13GridEvenShareISI_EET2_T4__param_1];
	cvta.to.global.u64 	%rd193, %rd196;
	mul.wide.u32 	%rd194, %r3, 8;
	add.s64 	%rd195, %rd193, %rd194;
	st.global.f64 	[%rd195], %fd374;
$L__BB4_73:
	ret;

}
	// .globl	_ZN3cub18CUB_300001_SM_10006detail6reduce28DeviceReduceSingleTileKernelINS2_10policy_hubIdjN4cuda3__47maximumIvEEE10Policy1000EPdSB_iS8_ddNS5_3std3__410__identityEEEvT0_T1_T2_T3_T4_T6_
.visible .entry _ZN3cub18CUB_300001_SM_10006detail6reduce28DeviceReduceSingleTileKernelINS2_10policy_hubIdjN4cuda3__47maximumIvEEE10Policy1000EPdSB_iS8_ddNS5_3std3__410__identityEEEvT0_T1_T2_T3_T4_T6_(
	.param .u64 .ptr .align 1 _ZN3cub18CUB_300001_SM_10006detail6reduce28DeviceReduceSingleTileKernelINS2_10policy_hubIdjN4cuda3__47maximumIvEEE10Policy1000EPdSB_iS8_ddNS5_3std3__410__identityEEEvT0_T1_T2_T3_T4_T6__param_0,
	.param .u64 .ptr .align 1 _ZN3cub18CUB_300001_SM_10006detail6reduce28DeviceReduceSingleTileKernelINS2_10policy_hubIdjN4cuda3__47maximumIvEEE10Policy1000EPdSB_iS8_ddNS5_3std3__410__identityEEEvT0_T1_T2_T3_T4_T6__param_1,
	.param .u32 _ZN3cub18CUB_300001_SM_10006detail6reduce28DeviceReduceSingleTileKernelINS2_10policy_hubIdjN4cuda3__47maximumIvEEE10Policy1000EPdSB_iS8_ddNS5_3std3__410__identityEEEvT0_T1_T2_T3_T4_T6__param_2,
	.param .align 1 .b8 _ZN3cub18CUB_300001_SM_10006detail6reduce28DeviceReduceSingleTileKernelINS2_10policy_hubIdjN4cuda3__47maximumIvEEE10Policy1000EPdSB_iS8_ddNS5_3std3__410__identityEEEvT0_T1_T2_T3_T4_T6__param_3[1],
	.param .f64 _ZN3cub18CUB_300001_SM_10006detail6reduce28DeviceReduceSingleTileKernelINS2_10policy_hubIdjN4cuda3__47maximumIvEEE10Policy1000EPdSB_iS8_ddNS5_3std3__410__identityEEEvT0_T1_T2_T3_T4_T6__param_4,
	.param .align 1 .b8 _ZN3cub18CUB_300001_SM_10006detail6reduce28DeviceReduceSingleTileKernelINS2_10policy_hubIdjN4cuda3__47maximumIvEEE10Policy1000EPdSB_iS8_ddNS5_3std3__410__identityEEEvT0_T1_T2_T3_T4_T6__param_5[1]
)
.maxntid 256
.minnctapersm 1
{
	.reg .pred 	%p<220>;
	.reg .b32 	%r<472>;
	.reg .b64 	%rd<206>;
	.reg .b64 	%fd<381>;
	// demoted variable
	.shared .align 8 .b8 _ZZN3cub18CUB_300001_SM_10006detail6reduce28DeviceReduceSingleTileKernelINS2_10policy_hubIdjN4cuda3__47maximumIvEEE10Policy1000EPdSB_iS8_ddNS5_3std3__410__identityEEEvT0_T1_T2_T3_T4_T6_E12temp_storage[80];
	ld.param.u64 	%rd15, [_ZN3cub18CUB_300001_SM_10006detail6reduce28DeviceReduceSingleTileKernelINS2_10policy_hubIdjN4cuda3__47maximumIvEEE10Policy1000EPdSB_iS8_ddNS5_3std3__410__identityEEEvT0_T1_T2_T3_T4_T6__param_0];
	ld.param.u64 	%rd16, [_ZN3cub18CUB_300001_SM_10006detail6reduce28DeviceReduceSingleTileKernelINS2_10policy_hubIdjN4cuda3__47maximumIvEEE10Policy1000EPdSB_iS8_ddNS5_3std3__410__identityEEEvT0_T1_T2_T3_T4_T6__param_1];
	ld.param.u32 	%r68, [_ZN3cub18CUB_300001_SM_10006detail6reduce28DeviceReduceSingleTileKernelINS2_10policy_hubIdjN4cuda3__47maximumIvEEE10Policy1000EPdSB_iS8_ddNS5_3std3__410__identityEEEvT0_T1_T2_T3_T4_T6__param_2];
	ld.param.f64 	%fd58, [_ZN3cub18CUB_300001_SM_10006detail6reduce28DeviceReduceSingleTileKernelINS2_10policy_hubIdjN4cuda3__47maximumIvEEE10Policy1000EPdSB_iS8_ddNS5_3std3__410__identityEEEvT0_T1_T2_T3_T4_T6__param_4];
	cvta.to.global.u64 	%rd1, %rd16;
	setp.ne.s32 	%p1, %r68, 0;
	@%p1 bra 	$L__BB5_3;
	mov.u32 	%r445, %tid.x;
	setp.ne.s32 	%p219, %r445, 0;
	@%p219 bra 	$L__BB5_74;
	st.global.f64 	[%rd1], %fd58;
	bra.uni 	$L__BB5_74;
$L__BB5_3:
	and.b64  	%rd17, %rd15, 31;
	setp.ne.s64 	%p2, %rd17, 0;
	@%p2 bra 	$L__BB5_38;
	setp.gt.s32 	%p110, %r68, 2047;
	@%p110 bra 	$L__BB5_22;
	mov.u32 	%r1, %tid.x;
	setp.ge.s32 	%p159, %r1, %r68;
	mov.f64 	%fd359, 0d0000000000000000;
	mov.u32 	%r449, %r1;
	@%p159 bra 	$L__BB5_7;
	mul.wide.u32 	%rd169, %r1, 8;
	add.s64 	%rd168, %rd15, %rd169;
	// begin inline asm
	ld.global.nc.u64 %rd167, [%rd168];
	// end inline asm
	mov.b64 	%fd359, %rd167;
	add.s32 	%r449, %r1, 256;
$L__BB5_7:
	setp.ge.s32 	%p160, %r449, %r68;
	@%p160 bra 	$L__BB5_13;
	not.b32 	%r321, %r449;
	add.s32 	%r4, %r68, %r321;
	and.b32  	%r322, %r4, 768;
	setp.eq.s32 	%p161, %r322, 768;
	@%p161 bra 	$L__BB5_11;
	mul.wide.u32 	%rd170, %r449, 8;
	add.s64 	%rd202, %rd15, %rd170;
	shr.u32 	%r323, %r4, 8;
	add.s32 	%r324, %r323, 1;
	and.b32  	%r325, %r324, 3;
	neg.s32 	%r447, %r325;
$L__BB5_10:
	.pragma "nounroll";
	// begin inline asm
	ld.global.nc.u64 %rd171, [%rd202];
	// end inline asm
	mov.b64 	%fd272, %rd171;
	setp.lt.f64 	%p162, %fd359, %fd272;
	selp.f64 	%fd359, %fd272, %fd359, %p162;
	add.s32 	%r449, %r449, 256;
	add.s64 	%rd202, %rd202, 2048;
	add.s32 	%r447, %r447, 1;
	setp.ne.s32 	%p163, %r447, 0;
	@%p163 bra 	$L__BB5_10;
$L__BB5_11:
	setp.lt.u32 	%p164, %r4, 768;
	@%p164 bra 	$L__BB5_13;
$L__BB5_12:
	mul.wide.s32 	%rd181, %r449, 8;
	add.s64 	%rd174, %rd15, %rd181;
	// begin inline asm
	ld.global.nc.u64 %rd173, [%rd174];
	// end inline asm
	mov.b64 	%fd273, %rd173;
	setp.lt.f64 	%p165, %fd359, %fd273;
	selp.f64 	%fd274, %fd273, %fd359, %p165;
	add.s64 	%rd176, %rd174, 2048;
	// begin inline asm
	ld.global.nc.u64 %rd175, [%rd176];
	// end inline asm
	mov.b64 	%fd275, %rd175;
	setp.lt.f64 	%p166, %fd274, %fd275;
	selp.f64 	%fd276, %fd275, %fd274, %p166;
	add.s64 	%rd178, %rd174, 4096;
	// begin inline asm
	ld.global.nc.u64 %rd177, [%rd178];
	// end inline asm
	mov.b64 	%fd277, %rd177;
	setp.lt.f64 	%p167, %fd276, %fd277;
	selp.f64 	%fd278, %fd277, %fd276, %p167;
	add.s64 	%rd180, %rd174, 6144;
	// begin inline asm
	ld.global.nc.u64 %rd179, [%rd180];
	// end inline asm
	mov.b64 	%fd279, %rd179;
	setp.lt.f64 	%p168, %fd278, %fd279;
	selp.f64 	%fd359, %fd279, %fd278, %p168;
	add.s32 	%r449, %r449, 1024;
	setp.lt.s32 	%p169, %r449, %r68;
	@%p169 bra 	$L__BB5_12;
$L__BB5_13:
	setp.lt.s32 	%p170, %r68, 256;
	@%p170 bra 	$L__BB5_18;
	// begin inline asm
	mov.u32 %r389, %laneid;
	// end inline asm
	mov.b64 	%rd192, %fd359;
	mov.b64 	{%r391, %r396}, %rd192;
	mov.b32 	%r397, 1;
	mov.b32 	%r438, 31;
	mov.b32 	%r439, -1;
	// begin inline asm
	shfl.sync.down.b32 %r390, %r391, %r397, %r438, %r439;
	// end inline asm
	// begin inline asm
	shfl.sync.down.b32 %r395, %r396, %r397, %r438, %r439;
	// end inline asm
	mov.b64 	%rd193, {%r390, %r395};
	mov.b64 	%fd327, %rd193;
	setp.gt.s32 	%p198, %r389, 30;
	setp.lt.f64 	%p199, %fd359, %fd327;
	selp.f64 	%fd328, %fd327, %fd359, %p199;
	selp.f64 	%fd329, %fd359, %fd328, %p198;
	mov.b64 	%rd194, %fd329;
	mov.b64 	{%r401, %r406}, %rd194;
	mov.b32 	%r407, 2;
	// begin inline asm
	shfl.sync.down.b32 %r400, %r401, %r407, %r438, %r439;
	// end inline asm
	// begin inline asm
	shfl.sync.down.b32 %r405, %r406, %r407, %r438, %r439;
	// end inline asm
	mov.b64 	%rd195, {%r400, %r405};
	mov.b64 	%fd330, %rd195;
	setp.gt.s32 	%p200, %r389, 29;
	setp.lt.f64 	%p201, %fd329, %fd330;
	selp.f64 	%fd331, %fd330, %fd329, %p201;
	selp.f64 	%fd332, %fd329, %fd331, %p200;
	mov.b64 	%rd196, %fd332;
	mov.b64 	{%r411, %r416}, %rd196;
	mov.b32 	%r417, 4;
	// begin inline asm
	shfl.sync.down.b32 %r410, %r411, %r417, %r438, %r439;
	// end inline asm
	// begin inline asm
	shfl.sync.down.b32 %r415, %r416, %r417, %r438, %r439;
	// end inline asm
	mov.b64 	%rd197, {%r410, %r415};
	mov.b64 	%fd333, %rd197;
	setp.gt.s32 	%p202, %r389, 27;
	setp.lt.f64 	%p203, %fd332, %fd333;
	selp.f64 	%fd334, %fd333, %fd332, %p203;
	selp.f64 	%fd335, %fd332, %fd334, %p202;
	mov.b64 	%rd198, %fd335;
	mov.b64 	{%r421, %r426}, %rd198;
	mov.b32 	%r427, 8;
	// begin inline asm
	shfl.sync.down.b32 %r420, %r421, %r427, %r438, %r439;
	// end inline asm
	// begin inline asm
	shfl.sync.down.b32 %r425, %r426, %r427, %r438, %r439;
	// end inline asm
	mov.b64 	%rd199, {%r420, %r425};
	mov.b64 	%fd336, %rd199;
	setp.gt.s32 	%p204, %r389, 23;
	setp.lt.f64 	%p205, %fd335, %fd336;
	selp.f64 	%fd337, %fd336, %fd335, %p205;
	selp.f64 	%fd338, %fd335, %fd337, %p204;
	mov.b64 	%rd200, %fd338;
	mov.b64 	{%r431, %r436}, %rd200;
	mov.b32 	%r437, 16;
	// begin inline asm
	shfl.sync.down.b32 %r430, %r431, %r437, %r438, %r439;
	// end inline asm
	// begin inline asm
	shfl.sync.down.b32 %r435, %r436, %r437, %r438, %r439;
	// end inline asm
	mov.b64 	%rd201, {%r430, %r435};
	mov.b64 	%fd339, %rd201;
	setp.gt.s32 	%p206, %r389, 15;
	setp.lt.f64 	%p207, %fd338, %fd339;
	selp.f64 	%fd10, %fd339, %fd338, %p207;
	selp.f64 	%fd380, %fd338, %fd10, %p206;
	setp.ne.s32 	%p208, %r389, 0;
	@%p208 bra 	$L__BB5_16;
	shr.u32 	%r440, %r1, 2;
	and.b32  	%r441, %r440, 248;
	mov.u32 	%r442, _ZZN3cub18CUB_300001_SM_10006detail6reduce28DeviceReduceSingleTileKernelINS2_10policy_hubIdjN4cuda3__47maximumIvEEE10Policy1000EPdSB_iS8_ddNS5_3std3__410__identityEEEvT0_T1_T2_T3_T4_T6_E12temp_storage;
	add.s32 	%r443, %r442, %r441;
	st.shared.f64 	[%r443+8], %fd10;
$L__BB5_16:
	bar.sync 	0;
	setp.ne.s32 	%p209, %r1, 0;
	@%p209 bra 	$L__BB5_72;
	ld.shared.f64 	%fd340, [_ZZN3cub18CUB_300001_SM_10006detail6reduce28DeviceReduceSingleTileKernelINS2_10policy_hubIdjN4cuda3__47maximumIvEEE10Policy1000EPdSB_iS8_ddNS5_3std3__410__identityEEEvT0_T1_T2_T3_T4_T6_E12temp_storage+16];
	setp.lt.f64 	%p210, %fd380, %fd340;
	selp.f64 	%fd341, %fd340, %fd380, %p210;
	ld.shared.f64 	%fd342, [_ZZN3cub18CUB_300001_SM_10006detail6reduce28DeviceReduceSingleTileKernelINS2_10policy_hubIdjN4cuda3__47maximumIvEEE10Policy1000EPdSB_iS8_ddNS5_3std3__410__identityEEEvT0_T1_T2_T3_T4_T6_E12temp_storage+24];
	setp.lt.f64 	%p211, %fd341, %fd342;
	selp.f64 	%fd343, %fd342, %fd341, %p211;
	ld.shared.f64 	%fd344, [_ZZN3cub18CUB_300001_SM_10006detail6reduce28DeviceReduceSingleTileKernelINS2_10policy_hubIdjN4cuda3__47maximumIvEEE10Policy1000EPdSB_iS8_ddNS5_3std3__410__identityEEEvT0_T1_T2_T3_T4_T6_E12temp_storage+32];
	setp.lt.f64 	%p212, %fd343, %fd344;
	selp.f64 	%fd345, %fd344, %fd343, %p212;
	ld.shared.f64 	%fd346, [_ZZN3cub18CUB_300001_SM_10006detail6reduce28DeviceReduceSingleTileKernelINS2_10policy_hubIdjN4cuda3__47maximumIvEEE10Policy1000EPdSB_iS8_ddNS5_3std3__410__identityEEEvT0_T1_T2_T3_T4_T6_E12temp_storage+40];
	setp.lt.f64 	%p213, %fd345, %fd346;
	selp.f64 	%fd347, %fd346, %fd345, %p213;
	ld.shared.f64 	%fd348, [_ZZN3cub18CUB_300001_SM_10006detail6reduce28DeviceReduceSingleTileKernelINS2_10policy_hubIdjN4cuda3__47maximumIvEEE10Policy1000EPdSB_iS8_ddNS5_3std3__410__identityEEEvT0_T1_T2_T3_T4_T6_E12temp_storage+48];
	setp.lt.f64 	%p214, %fd347, %fd348;
	selp.f64 	%fd349, %fd348, %fd347, %p214;
	ld.shared.f64 	%fd350, [_ZZN3cub18CUB_300001_SM_10006detail6reduce28DeviceReduceSingleTileKernelINS2_10policy_hubIdjN4cuda3__47maximumIvEEE10Policy1000EPdSB_iS8_ddNS5_3std3__410__identityEEEvT0_T1_T2_T3_T4_T6_E12temp_storage+56];
	setp.lt.f64 	%p215, %fd349, %fd350;
	selp.f64 	%fd351, %fd350, %fd349, %p215;
	ld.shared.f64 	%fd352, [_ZZN3cub18CUB_300001_SM_10006detail6reduce28DeviceReduceSingleTileKernelINS2_10policy_hubIdjN4cuda3__47maximumIvEEE10Policy1000EPdSB_iS8_ddNS5_3std3__410__identityEEEvT0_T1_T2_T3_T4_T6_E12temp_storage+64];
	setp.lt.f64 	%p216, %fd351, %fd352;
	selp.f64 	%fd380, %fd352, %fd351, %p216;
	bra.uni 	$L__BB5_72;
$L__BB5_18:
	// begin inline asm
	mov.u32 %r326, %laneid;
	// end inline asm
	and.b32  	%r377, %r1, 992;
	add.s32 	%r378, %r377, 32;
	setp.gt.s32 	%p171, %r378, %r68;
	not.b32 	%r379, %r377;
	add.s32 	%r380, %r68, %r379;
	selp.b32 	%r375, %r380, 31, %p171;
	mov.b64 	%rd182, %fd359;
	mov.b64 	{%r328, %r333}, %rd182;
	mov.b32 	%r334, 1;
	mov.b32 	%r376, -1;
	// begin inline asm
	shfl.sync.down.b32 %r327, %r328, %r334, %r375, %r376;
	// end inline asm
	// begin inline asm
	shfl.sync.down.b32 %r332, %r333, %r334, %r375, %r376;
	// end inline asm
	mov.b64 	%rd183, {%r327, %r332};
	mov.b64 	%fd280, %rd183;
	setp.lt.s32 	%p172, %r326, %r375;
	setp.lt.f64 	%p173, %fd359, %fd280;
	selp.f64 	%fd281, %fd280, %fd359, %p173;
	selp.f64 	%fd282, %fd281, %fd359, %p172;
	mov.b64 	%rd184, %fd282;
	mov.b64 	{%r338, %r343}, %rd184;
	mov.b32 	%r344, 2;
	// begin inline asm
	shfl.sync.down.b32 %r337, %r338, %r344, %r375, %r376;
	// end inline asm
	// begin inline asm
	shfl.sync.down.b32 %r342, %r343, %r344, %r375, %r376;
	// end inline asm
	mov.b64 	%rd185, {%r337, %r342};
	mov.b64 	%fd283, %rd185;
	add.s32 	%r381, %r326, 2;
	setp.gt.s32 	%p174, %r381, %r375;
	setp.lt.f64 	%p175, %fd282, %fd283;
	selp.f64 	%fd284, %fd283, %fd282, %p175;
	selp.f64 	%fd285, %fd282, %fd284, %p174;
	mov.b64 	%rd186, %fd285;
	mov.b64 	{%r348, %r353}, %rd186;
	mov.b32 	%r354, 4;
	// begin inline asm
	shfl.sync.down.b32 %r347, %r348, %r354, %r375, %r376;
	// end inline asm
	// begin inline asm
	shfl.sync.down.b32 %r352, %r353, %r354, %r375, %r376;
	// end inline asm
	mov.b64 	%rd187, {%r347, %r352};
	mov.b64 	%fd286, %rd187;
	add.s32 	%r382, %r326, 4;
	setp.gt.s32 	%p176, %r382, %r375;
	setp.lt.f64 	%p177, %fd285, %fd286;
	selp.f64 	%fd287, %fd286, %fd285, %p177;
	selp.f64 	%fd288, %fd285, %fd287, %p176;
	mov.b64 	%rd188, %fd288;
	mov.b64 	{%r358, %r363}, %rd188;
	mov.b32 	%r364, 8;
	// begin inline asm
	shfl.sync.down.b32 %r357, %r358, %r364, %r375, %r376;
	// end inline asm
	// begin inline asm
	shfl.sync.down.b32 %r362, %r363, %r364, %r375, %r376;
	// end inline asm
	mov.b64 	%rd189, {%r357, %r362};
	mov.b64 	%fd289, %rd189;
	add.s32 	%r383, %r326, 8;
	setp.gt.s32 	%p178, %r383, %r375;
	setp.lt.f64 	%p179, %fd288, %fd289;
	selp.f64 	%fd290, %fd289, %fd288, %p179;
	selp.f64 	%fd291, %fd288, %fd290, %p178;
	mov.b64 	%rd190, %fd291;
	mov.b64 	{%r368, %r373}, %rd190;
	mov.b32 	%r374, 16;
	// begin inline asm
	shfl.sync.down.b32 %r367, %r368, %r374, %r375, %r376;
	// end inline asm
	// begin inline asm
	shfl.sync.down.b32 %r372, %r373, %r374, %r375, %r376;
	// end inline asm
	mov.b64 	%rd191, {%r367, %r372};
	mov.b64 	%fd292, %rd191;
	add.s32 	%r384, %r326, 16;
	setp.gt.s32 	%p180, %r384, %r375;
	setp.lt.f64 	%p181, %fd291, %fd292;
	selp.f64 	%fd293, %fd292, %fd291, %p181;
	selp.f64 	%fd380, %fd291, %fd293, %p180;
	setp.ne.s32 	%p182, %r326, 0;
	@%p182 bra 	$L__BB5_20;
	shr.u32 	%r385, %r1, 2;
	and.b32  	%r386, %r385, 248;
	mov.u32 	%r387, _ZZN3cub18CUB_300001_SM_10006detail6reduce28DeviceReduceSingleTileKernelINS2_10policy_hubIdjN4cuda3__47maximumIvEEE10Policy1000EPdSB_iS8_ddNS5_3std3__410__identityEEEvT0_T1_T2_T3_T4_T6_E12temp_storage;
	add.s32 	%r388, %r387, %r386;
	st.shared.f64 	[%r388+8], %fd380;
$L__BB5_20:
	bar.sync 	0;
	setp.ne.s32 	%p183, %r1, 0;
	@%p183 bra 	$L__BB5_72;
	setp.gt.s32 	%p184, %r68, 32;
	ld.shared.f64 	%fd294, [_ZZN3cub18CUB_300001_SM_10006detail6reduce28DeviceReduceSingleTileKernelINS2_10policy_hubIdjN4cuda3__47maximumIvEEE10Policy1000EPdSB_iS8_ddNS5_3std3__410__identityEEEvT0_T1_T2_T3_T4_T6_E12temp_storage+16];
	setp.lt.f64 	%p185, %fd380, %fd294;
	selp.f64 	%fd296, %fd294, %fd380, %p185;
	selp.f64 	%fd297, %fd296, %fd380, %p184;
	setp.gt.s32 	%p186, %r68, 64;
	ld.shared.f64 	%fd299, [_ZZN3cub18CUB_300001_SM_10006detail6reduce28DeviceReduceSingleTileKernelINS2_10policy_hubIdjN4cuda3__47maximumIvEEE10Policy1000EPdSB_iS8_ddNS5_3std3__410__identityEEEvT0_T1_T2_T3_T4_T6_E12temp_storage+24];
	setp.lt.f64 	%p187, %fd297, %fd299;
	selp.f64 	%fd301, %fd299, %fd297, %p187;
	selp.f64 	%fd302, %fd301, %fd297, %p186;
	setp.gt.s32 	%p188, %r68, 96;
	ld.shared.f64 	%fd304, [_ZZN3cub18CUB_300001_SM_10006detail6reduce28DeviceReduceSingleTileKernelINS2_10policy_hubIdjN4cuda3__47maximumIvEEE10Policy1000EPdSB_iS8_ddNS5_3std3__410__identityEEEvT0_T1_T2_T3_T4_T6_E12temp_storage+32];
	setp.lt.f64 	%p189, %fd302, %fd304;
	selp.f64 	%fd306, %fd304, %fd302, %p189;
	selp.f64 	%fd307, %fd306, %fd302, %p188;
	setp.gt.s32 	%p190, %r68, 128;
	ld.shared.f64 	%fd309, [_ZZN3cub18CUB_300001_SM_10006detail6reduce28DeviceReduceSingleTileKernelINS2_10policy_hubIdjN4cuda3__47maximumIvEEE10Policy1000EPdSB_iS8_ddNS5_3std3__410__identityEEEvT0_T1_T2_T3_T4_T6_E12temp_storage+40];
	setp.lt.f64 	%p191, %fd307, %fd309;
	selp.f64 	%fd311, %fd309, %fd307, %p191;
	selp.f64 	%fd312, %fd311, %fd307, %p190;
	setp.gt.s32 	%p192, %r68, 160;
	ld.shared.f64 	%fd314, [_ZZN3cub18CUB_300001_SM_10006detail6reduce28DeviceReduceSingleTileKernelINS2_10policy_hubIdjN4cuda3__47maximumIvEEE10Policy1000EPdSB_iS8_ddNS5_3std3__410__identityEEEvT0_T1_T2_T3_T4_T6_E12temp_storage+48];
	setp.lt.f64 	%p193, %fd312, %fd314;
	selp.f64 	%fd316, %fd314, %fd312, %p193;
	selp.f64 	%fd317, %fd316, %fd312, %p192;
	setp.gt.s32 	%p194, %r68, 192;
	ld.shared.f64 	%fd319, [_ZZN3cub18CUB_300001_SM_10006detail6reduce28DeviceReduceSingleTileKernelINS2_10policy_hubIdjN4cuda3__47maximumIvEEE10Policy1000EPdSB_iS8_ddNS5_3std3__410__identityEEEvT0_T1_T2_T3_T4_T6_E12temp_storage+56];
	setp.lt.f64 	%p195, %fd317, %fd319;
	selp.f64 	%fd321, %fd319, %fd317, %p195;
	selp.f64 	%fd322, %fd321, %fd317, %p194;
	setp.gt.s32 	%p196, %r68, 224;
	ld.shared.f64 	%fd324, [_ZZN3cub18CUB_300001_SM_10006detail6reduce28DeviceReduceSingleTileKernelINS2_10policy_hubIdjN4cuda3__47maximumIvEEE10Policy1000EPdSB_iS8_ddNS5_3std3__410__identityEEEvT0_T1_T2_T3_T4_T6_E12temp_storage+64];
	setp.lt.f64 	%p197, %fd322, %fd324;
	selp.f64 	%fd326, %fd324, %fd322, %p197;
	selp.f64 	%fd380, %fd326, %fd322, %p196;
	bra.uni 	$L__BB5_72;
$L__BB5_22:
	mov.u32 	%r13, %tid.x;
	shl.b32 	%r14, %r13, 2;
	mul.wide.u32 	%rd126, %r14, 8;
	add.s64 	%rd116, %rd15, %rd126;
	// begin inline asm
	ld.global.nc.v2.u64 {%rd114, %rd115}, [%rd116];
	// end inline asm
	add.s64 	%rd119, %rd116, 16;
	// begin inline asm
	ld.global.nc.v2.u64 {%rd117, %rd118}, [%rd119];
	// end inline asm
	mov.b64 	%fd206, %rd114;
	mov.b64 	%fd207, %rd115;
	mov.b64 	%fd208, %rd117;
	mov.b64 	%fd209, %rd118;
	add.s64 	%rd122, %rd116, 8192;
	// begin inline asm
	ld.global.nc.v2.u64 {%rd120, %rd121}, [%rd122];
	// end inline asm
	add.s64 	%rd125, %rd116, 8208;
	// begin inline asm
	ld.global.nc.v2.u64 {%rd123, %rd124}, [%rd125];
	// end inline asm
	mov.b64 	%fd210, %rd120;
	mov.b64 	%fd211, %rd121;
	mov.b64 	%fd212, %rd123;
	mov.b64 	%fd213, %rd124;
	setp.lt.f64 	%p111, %fd206, %fd207;
	selp.f64 	%fd214, %fd207, %fd206, %p111;
	setp.lt.f64 	%p112, %fd214, %fd208;
	selp.f64 	%fd215, %fd208, %fd214, %p112;
	setp.lt.f64 	%p113, %fd215, %fd209;
	selp.f64 	%fd216, %fd209, %fd215, %p113;
	setp.lt.f64 	%p114, %fd216, %fd210;
	selp.f64 	%fd217, %fd210, %fd216, %p114;
	setp.lt.f64 	%p115, %fd217, %fd211;
	selp.f64 	%fd218, %fd211, %fd217, %p115;
	setp.lt.f64 	%p116, %fd218, %fd212;
	selp.f64 	%fd219, %fd212, %fd218, %p116;
	setp.lt.f64 	%p117, %fd219, %fd213;
	selp.f64 	%fd366, %fd213, %fd219, %p117;
	setp.lt.u32 	%p118, %r68, 4096;
	mov.b32 	%r452, 2048;
	@%p118 bra 	$L__BB5_26;
	add.s32 	%r15, %r68, -2048;
	mov.b32 	%r452, 2048;
$L__BB5_24:
	add.s32 	%r258, %r452, %r14;
	mul.wide.u32 	%rd139, %r258, 8;
	add.s64 	%rd129, %rd15, %rd139;
	// begin inline asm
	ld.global.nc.v2.u64 {%rd127, %rd128}, [%rd129];
	// end inline asm
	add.s64 	%rd132, %rd129, 16;
	// begin inline asm
	ld.global.nc.v2.u64 {%rd130, %rd131}, [%rd132];
	// end inline asm
	mov.b64 	%fd220, %rd127;
	mov.b64 	%fd221, %rd128;
	mov.b64 	%fd222, %rd130;
	mov.b64 	%fd223, %rd131;
	add.s64 	%rd135, %rd129, 8192;
	// begin inline asm
	ld.global.nc.v2.u64 {%rd133, %rd134}, [%rd135];
	// end inline asm
	add.s64 	%rd138, %rd129, 8208;
	// begin inline asm
	ld.global.nc.v2.u64 {%rd136, %rd137}, [%rd138];
	// end inline asm
	mov.b64 	%fd224, %rd133;
	mov.b64 	%fd225, %rd134;
	mov.b64 	%fd226, %rd136;
	mov.b64 	%fd227, %rd137;
	setp.lt.f64 	%p119, %fd366, %fd220;
	selp.f64 	%fd228, %fd220, %fd366, %p119;
	setp.lt.f64 	%p120, %fd228, %fd221;
	selp.f64 	%fd229, %fd221, %fd228, %p120;
	setp.lt.f64 	%p121, %fd229, %fd222;
	selp.f64 	%fd230, %fd222, %fd229, %p121;
	setp.lt.f64 	%p122, %fd230, %fd223;
	selp.f64 	%fd231, %fd223, %fd230, %p122;
	setp.lt.f64 	%p123, %fd231, %fd224;
	selp.f64 	%fd232, %fd224, %fd231, %p123;
	setp.lt.f64 	%p124, %fd232, %fd225;
	selp.f64 	%fd233, %fd225, %fd232, %p124;
	setp.lt.f64 	%p125, %fd233, %fd226;
	selp.f64 	%fd234, %fd226, %fd233, %p125;
	setp.lt.f64 	%p126, %fd234, %fd227;
	selp.f64 	%fd366, %fd227, %fd234, %p126;
	sub.s32 	%r259, %r68, %r452;
	setp.lt.s32 	%p127, %r259, 2048;
	@%p127 bra 	$L__BB5_34;
	add.s32 	%r452, %r452, 2048;
	setp.le.s32 	%p128, %r452, %r15;
	@%p128 bra 	$L__BB5_24;
$L__BB5_26:
	setp.le.s32 	%p129, %r68, %r452;
	@%p129 bra 	$L__BB5_34;
	sub.s32 	%r19, %r68, %r452;
	setp.ge.s32 	%p130, %r13, %r19;
	@%p130 bra 	$L__BB5_34;
	not.b32 	%r260, %r13;
	add.s32 	%r261, %r68, %r260;
	sub.s32 	%r20, %r261, %r452;
	and.b32  	%r262, %r20, 768;
	setp.eq.s32 	%p131, %r262, 768;
	mov.u32 	%r456, %r13;
	@%p131 bra 	$L__BB5_31;
	add.s32 	%r454, %r13, %r452;
	shr.u32 	%r263, %r20, 8;
	add.s32 	%r264, %r263, 1;
	and.b32  	%r265, %r264, 3;
	neg.s32 	%r453, %r265;
	mov.u32 	%r456, %r13;
$L__BB5_30:
	.pragma "nounroll";
	mul.wide.u32 	%rd142, %r454, 8;
	add.s64 	%rd141, %rd15, %rd142;
	// begin inline asm
	ld.global.nc.u64 %rd140, [%rd141];
	// end inline asm
	mov.b64 	%fd236, %rd140;
	setp.lt.f64 	%p132, %fd366, %fd236;
	selp.f64 	%fd366, %fd236, %fd366, %p132;
	add.s32 	%r456, %r456, 256;
	add.s32 	%r454, %r454, 256;
	add.s32 	%r453, %r453, 1;
	setp.ne.s32 	%p133, %r453, 0;
	@%p133 bra 	$L__BB5_30;
$L__BB5_31:
	setp.lt.u32 	%p134, %r20, 768;
	@%p134 bra 	$L__BB5_34;
	cvt.u64.u32 	%rd143, %r456;
	cvt.u64.u32 	%rd144, %r452;
	add.s64 	%rd145, %rd143, %rd144;
	shl.b64 	%rd146, %rd145, 3;
	add.s64 	%rd147, %rd146, %rd15;
	add.s64 	%rd203, %rd147, 4096;
	add.s32 	%r457, %r456, %r452;
$L__BB5_33:
	mul.wide.u32 	%rd156, %r457, 8;
	add.s64 	%rd149, %rd15, %rd156;
	// begin inline asm
	ld.global.nc.u64 %rd148, [%rd149];
	// end inline asm
	mov.b64 	%fd237, %rd148;
	setp.lt.f64 	%p135, %fd366, %fd237;
	selp.f64 	%fd238, %fd237, %fd366, %p135;
	add.s64 	%rd151, %rd203, -2048;
	// begin inline asm
	ld.global.nc.u64 %rd150, [%rd151];
	// end inline asm
	mov.b64 	%fd239, %rd150;
	setp.lt.f64 	%p136, %fd238, %fd239;
	selp.f64 	%fd240, %fd239, %fd238, %p136;
	// begin inline asm
	ld.global.nc.u64 %rd152, [%rd203];
	// end inline asm
	mov.b64 	%fd241, %rd152;
	setp.lt.f64 	%p137, %fd240, %fd241;
	selp.f64 	%fd242, %fd241, %fd240, %p137;
	add.s64 	%rd155, %rd203, 2048;
	// begin inline asm
	ld.global.nc.u64 %rd154, [%rd155];
	// end inline asm
	mov.b64 	%fd243, %rd154;
	setp.lt.f64 	%p138, %fd242, %fd243;
	selp.f64 	%fd366, %fd243, %fd242, %p138;
	add.s32 	%r456, %r456, 1024;
	add.s64 	%rd203, %rd203, 8192;
	add.s32 	%r457, %r457, 1024;
	setp.lt.s32 	%p139, %r456, %r19;
	@%p139 bra 	$L__BB5_33;
$L__BB5_34:
	// begin inline asm
	mov.u32 %r266, %laneid;
	// end inline asm
	mov.b64 	%rd157, %fd366;
	mov.b64 	{%r268, %r273}, %rd157;
	mov.b32 	%r274, 1;
	mov.b32 	%r315, 31;
	mov.b32 	%r316, -1;
	// begin inline asm
	shfl.sync.down.b32 %r267, %r268, %r274, %r315, %r316;
	// end inline asm
	// begin inline asm
	shfl.sync.down.b32 %r272, %r273, %r274, %r315, %r316;
	// end inline asm
	mov.b64 	%rd158, {%r267, %r272};
	mov.b64 	%fd244, %rd158;
	setp.gt.s32 	%p140, %r266, 30;
	setp.lt.f64 	%p141, %fd366, %fd244;
	selp.f64 	%fd245, %fd244, %fd366, %p141;
	selp.f64 	%fd246, %fd366, %fd245, %p140;
	mov.b64 	%rd159, %fd246;
	mov.b64 	{%r278, %r283}, %rd159;
	mov.b32 	%r284, 2;
	// begin inline asm
	shfl.sync.down.b32 %r277, %r278, %r284, %r315, %r316;
	// end inline asm
	// begin inline asm
	shfl.sync.down.b32 %r282, %r283, %r284, %r315, %r316;
	// end inline asm
	mov.b64 	%rd160, {%r277, %r282};
	mov.b64 	%fd247, %rd160;
	setp.gt.s32 	%p142, %r266, 29;
	setp.lt.f64 	%p143, %fd246, %fd247;
	selp.f64 	%fd248, %fd247, %fd246, %p143;
	selp.f64 	%fd249, %fd246, %fd248, %p142;
	mov.b64 	%rd161, %fd249;
	mov.b64 	{%r288, %r293}, %rd161;
	mov.b32 	%r294, 4;
	// begin inline asm
	shfl.sync.down.b32 %r287, %r288, %r294, %r315, %r316;
	// end inline asm
	// begin inline asm
	shfl.sync.down.b32 %r292, %r293, %r294, %r315, %r316;
	// end inline asm
	mov.b64 	%rd162, {%r287, %r292};
	mov.b64 	%fd250, %rd162;
	setp.gt.s32 	%p144, %r266, 27;
	setp.lt.f64 	%p145, %fd249, %fd250;
	selp.f64 	%fd251, %fd250, %fd249, %p145;
	selp.f64 	%fd252, %fd249, %fd251, %p144;
	mov.b64 	%rd163, %fd252;
	mov.b64 	{%r298, %r303}, %rd163;
	mov.b32 	%r304, 8;
	// begin inline asm
	shfl.sync.down.b32 %r297, %r298, %r304, %r315, %r316;
	// end inline asm
	// begin inline asm
	shfl.sync.down.b32 %r302, %r303, %r304, %r315, %r316;
	// end inline asm
	mov.b64 	%rd164, {%r297, %r302};
	mov.b64 	%fd253, %rd164;
	setp.gt.s32 	%p146, %r266, 23;
	setp.lt.f64 	%p147, %fd252, %fd253;
	selp.f64 	%fd254, %fd253, %fd252, %p147;
	selp.f64 	%fd255, %fd252, %fd254, %p146;
	mov.b64 	%rd165, %fd255;
	mov.b64 	{%r308, %r313}, %rd165;
	mov.b32 	%r314, 16;
	// begin inline asm
	shfl.sync.down.b32 %r307, %r308, %r314, %r315, %r316;
	// end inline asm
	// begin inline asm
	shfl.sync.down.b32 %r312, %r313, %r314, %r315, %r316;
	// end inline asm
	mov.b64 	%rd166, {%r307, %r312};
	mov.b64 	%fd256, %rd166;
	setp.gt.s32 	%p148, %r266, 15;
	setp.lt.f64 	%p149, %fd255, %fd256;
	selp.f64 	%fd26, %fd256, %fd255, %p149;
	selp.f64 	%fd380, %fd255, %fd26, %p148;
	setp.ne.s32 	%p150, %r266, 0;
	@%p150 bra 	$L__BB5_36;
	shr.u32 	%r317, %r13, 2;
	and.b32  	%r318, %r317, 248;
	mov.u32 	%r319, _ZZN3cub18CUB_300001_SM_10006detail6reduce28DeviceReduceSingleTileKernelINS2_10policy_hubIdjN4cuda3__47maximumIvEEE10Policy1000EPdSB_iS8_ddNS5_3std3__410__identityEEEvT0_T1_T2_T3_T4_T6_E12temp_storage;
	add.s32 	%r320, %r319, %r318;
	st.shared.f64 	[%r320+8], %fd26;
$L__BB5_36:
	bar.sync 	0;
	setp.ne.s32 	%p151, %r13, 0;
	@%p151 bra 	$L__BB5_72;
	ld.shared.f64 	%fd257, [_ZZN3cub18CUB_300001_SM_10006detail6reduce28DeviceReduceSingleTileKernelINS2_10policy_hubIdjN4cuda3__47maximumIvEEE10Policy1000EPdSB_iS8_ddNS5_3std3__410__identityEEEvT0_T1_T2_T3_T4_T6_E12temp_storage+16];
	setp.lt.f64 	%p152, %fd380, %fd257;
	selp.f64 	%fd258, %fd257, %fd380, %p152;
	ld.shared.f64 	%fd259, [_ZZN3cub18CUB_300001_SM_10006detail6reduce28DeviceReduceSingleTileKernelINS2_10policy_hubIdjN4cuda3__47maximumIvEEE10Policy1000EPdSB_iS8_ddNS5_3std3__410__identityEEEvT0_T1_T2_T3_T4_T6_E12temp_storage+24];
	setp.lt.f64 	%p153, %fd258, %fd259;
	selp.f64 	%fd260, %fd259, %fd258, %p153;
	ld.shared.f64 	%fd261, [_ZZN3cub18CUB_300001_SM_10006detail6reduce28DeviceReduceSingleTileKernelINS2_10policy_hubIdjN4cuda3__47maximumIvEEE10Policy1000EPdSB_iS8_ddNS5_3std3__410__identityEEEvT0_T1_T2_T3_T4_T6_E12temp_storage+32];
	setp.lt.f64 	%p154, %fd260, %fd261;
	selp.f64 	%fd262, %fd261, %fd260, %p154;
	ld.shared.f64 	%fd263, [_ZZN3cub18CUB_300001_SM_10006detail6reduce28DeviceReduceSingleTileKernelINS2_10policy_hubIdjN4cuda3__47maximumIvEEE10Policy1000EPdSB_iS8_ddNS5_3std3__410__identityEEEvT0_T1_T2_T3_T4_T6_E12temp_storage+40];
	setp.lt.f64 	%p155, %fd262, %fd263;
	selp.f64 	%fd264, %fd263, %fd262, %p155;
	ld.shared.f64 	%fd265, [_ZZN3cub18CUB_300001_SM_10006detail6reduce28DeviceReduceSingleTileKernelINS2_10policy_hubIdjN4cuda3__47maximumIvEEE10Policy1000EPdSB_iS8_ddNS5_3std3__410__identityEEEvT0_T1_T2_T3_T4_T6_E12temp_storage+48];
	setp.lt.f64 	%p156, %fd264, %fd265;
	selp.f64 	%fd266, %fd265, %fd264, %p156;
	ld.shared.f64 	%fd267, [_ZZN3cub18CUB_300001_SM_10006detail6reduce28DeviceReduceSingleTileKernelINS2_10policy_hubIdjN4cuda3__47maximumIvEEE10Policy1000EPdSB_iS8_ddNS5_3std3__410__identityEEEvT0_T1_T2_T3_T4_T6_E12temp_storage+56];
	setp.lt.f64 	%p157, %fd266, %fd267;
	selp.f64 	%fd268, %fd267, %fd266, %p157;
	ld.shared.f64 	%fd269, [_ZZN3cub18CUB_300001_SM_10006detail6reduce28DeviceReduceSingleTileKernelINS2_10policy_hubIdjN4cuda3__47maximumIvEEE10Policy1000EPdSB_iS8_ddNS5_3std3__410__identityEEEvT0_T1_T2_T3_T4_T6_E12temp_storage+64];
	setp.lt.f64 	%p158, %fd268, %fd269;
	selp.f64 	%fd380, %fd269, %fd268, %p158;
	bra.uni 	$L__BB5_72;
$L__BB5_38:
	setp.gt.s32 	%p3, %r68, 2047;
	@%p3 bra 	$L__BB5_56;
	mov.u32 	%r35, %tid.x;
	setp.ge.s32 	%p52, %r35, %r68;
	mov.f64 	%fd372, 0d0000000000000000;
	mov.u32 	%r462, %r35;
	@%p52 bra 	$L__BB5_41;
	mul.wide.u32 	%rd81, %r35, 8;
	add.s64 	%rd80, %rd15, %rd81;
	// begin inline asm
	ld.global.nc.u64 %rd79, [%rd80];
	// end inline asm
	mov.b64 	%fd372, %rd79;
	add.s32 	%r462, %r35, 256;
$L__BB5_41:
	setp.ge.s32 	%p53, %r462, %r68;
	@%p53 bra 	$L__BB5_47;
	not.b32 	%r133, %r462;
	add.s32 	%r38, %r68, %r133;
	and.b32  	%r134, %r38, 768;
	setp.eq.s32 	%p54, %r134, 768;
	@%p54 bra 	$L__BB5_45;
	mul.wide.u32 	%rd82, %r462, 8;
	add.s64 	%rd204, %rd15, %rd82;
	shr.u32 	%r135, %r38, 8;
	add.s32 	%r136, %r135, 1;
	and.b32  	%r137, %r136, 3;
	neg.s32 	%r460, %r137;
$L__BB5_44:
	.pragma "nounroll";
	// begin inline asm
	ld.global.nc.u64 %rd83, [%rd204];
	// end inline asm
	mov.b64 	%fd125, %rd83;
	setp.lt.f64 	%p55, %fd372, %fd125;
	selp.f64 	%fd372, %fd125, %fd372, %p55;
	add.s32 	%r462, %r462, 256;
	add.s64 	%rd204, %rd204, 2048;
	add.s32 	%r460, %r460, 1;
	setp.ne.s32 	%p56, %r460, 0;
	@%p56 bra 	$L__BB5_44;
$L__BB5_45:
	setp.lt.u32 	%p57, %r38, 768;
	@%p57 bra 	$L__BB5_47;
$L__BB5_46:
	mul.wide.s32 	%rd93, %r462, 8;
	add.s64 	%rd86, %rd15, %rd93;
	// begin inline asm
	ld.global.nc.u64 %rd85, [%rd86];
	// end inline asm
	mov.b64 	%fd126, %rd85;
	setp.lt.f64 	%p58, %fd372, %fd126;
	selp.f64 	%fd127, %fd126, %fd372, %p58;
	add.s64 	%rd88, %rd86, 2048;
	// begin inline asm
	ld.global.nc.u64 %rd87, [%rd88];
	// end inline asm
	mov.b64 	%fd128, %rd87;
	setp.lt.f64 	%p59, %fd127, %fd128;
	selp.f64 	%fd129, %fd128, %fd127, %p59;
	add.s64 	%rd90, %rd86, 4096;
	// begin inline asm
	ld.global.nc.u64 %rd89, [%rd90];
	// end inline asm
	mov.b64 	%fd130, %rd89;
	setp.lt.f64 	%p60, %fd129, %fd130;
	selp.f64 	%fd131, %fd130, %fd129, %p60;
	add.s64 	%rd92, %rd86, 6144;
	// begin inline asm
	ld.global.nc.u64 %rd91, [%rd92];
	// end inline asm
	mov.b64 	%fd132, %rd91;
	setp.lt.f64 	%p61, %fd131, %fd132;
	selp.f64 	%fd372, %fd132, %fd131, %p61;
	add.s32 	%r462, %r462, 1024;
	setp.lt.s32 	%p62, %r462, %r68;
	@%p62 bra 	$L__BB5_46;
$L__BB5_47:
	setp.lt.s32 	%p63, %r68, 256;
	@%p63 bra 	$L__BB5_52;
	// begin inline asm
	mov.u32 %r201, %laneid;
	// end inline asm
	mov.b64 	%rd104, %fd372;
	mov.b64 	{%r203, %r208}, %rd104;
	mov.b32 	%r209, 1;
	mov.b32 	%r250, 31;
	mov.b32 	%r251, -1;
	// begin inline asm
	shfl.sync.down.b32 %r202, %r203, %r209, %r250, %r251;
	// end inline asm
	// begin inline asm
	shfl.sync.down.b32 %r207, %r208, %r209, %r250, %r251;
	// end inline asm
	mov.b64 	%rd105, {%r202, %r207};
	mov.b64 	%fd180, %rd105;
	setp.gt.s32 	%p91, %r201, 30;
	setp.lt.f64 	%p92, %fd372, %fd180;
	selp.f64 	%fd181, %fd180, %fd372, %p92;
	selp.f64 	%fd182, %fd372, %fd181, %p91;
	mov.b64 	%rd106, %fd182;
	mov.b64 	{%r213, %r218}, %rd106;
	mov.b32 	%r219, 2;
	// begin inline asm
	shfl.sync.down.b32 %r212, %r213, %r219, %r250, %r251;
	// end inline asm
	// begin inline asm
	shfl.sync.down.b32 %r217, %r218, %r219, %r250, %r251;
	// end inline asm
	mov.b64 	%rd107, {%r212, %r217};
	mov.b64 	%fd183, %rd107;
	setp.gt.s32 	%p93, %r201, 29;
	setp.lt.f64 	%p94, %fd182, %fd183;
	selp.f64 	%fd184, %fd183, %fd182, %p94;
	selp.f64 	%fd185, %fd182, %fd184, %p93;
	mov.b64 	%rd108, %fd185;
	mov.b64 	{%r223, %r228}, %rd108;
	mov.b32 	%r229, 4;
	// begin inline asm
	shfl.sync.down.b32 %r222, %r223, %r229, %r250, %r251;
	// end inline asm
	// begin inline asm
	shfl.sync.down.b32 %r227, %r228, %r229, %r250, %r251;
	// end inline asm
	mov.b64 	%rd109, {%r222, %r227};
	mov.b64 	%fd186, %rd109;
	setp.gt.s32 	%p95, %r201, 27;
	setp.lt.f64 	%p96, %fd185, %fd186;
	selp.f64 	%fd187, %fd186, %fd185, %p96;
	selp.f64 	%fd188, %fd185, %fd187, %p95;
	mov.b64 	%rd110, %fd188;
	mov.b64 	{%r233, %r238}, %rd110;
	mov.b32 	%r239, 8;
	// begin inline asm
	shfl.sync.down.b32 %r232, %r233, %r239, %r250, %r251;
	// end inline asm
	// begin inline asm
	shfl.sync.down.b32 %r237, %r238, %r239, %r250, %r251;
	// end inline asm
	mov.b64 	%rd111, {%r232, %r237};
	mov.b64 	%fd189, %rd111;
	setp.gt.s32 	%p97, %r201, 23;
	setp.lt.f64 	%p98, %fd188, %fd189;
	selp.f64 	%fd190, %fd189, %fd188, %p98;
	selp.f64 	%fd191, %fd188, %fd190, %p97;
	mov.b64 	%rd112, %fd191;
	mov.b64 	{%r243, %r248}, %rd112;
	mov.b32 	%r249, 16;
	// begin inline asm
	shfl.sync.down.b32 %r242, %r243, %r249, %r250, %r251;
	// end inline asm
	// begin inline asm
	shfl.sync.down.b32 %r247, %r248, %r249, %r250, %r251;
	// end inline asm
	mov.b64 	%rd113, {%r242, %r247};
	mov.b64 	%fd192, %rd113;
	setp.gt.s32 	%p99, %r201, 15;
	setp.lt.f64 	%p100, %fd191, %fd192;
	selp.f64 	%fd38, %fd192, %fd191, %p100;
	selp.f64 	%fd380, %fd191, %fd38, %p99;
	setp.ne.s32 	%p101, %r201, 0;
	@%p101 bra 	$L__BB5_50;
	shr.u32 	%r252, %r35, 2;
	and.b32  	%r253, %r252, 248;
	mov.u32 	%r254, _ZZN3cub18CUB_300001_SM_10006detail6reduce28DeviceReduceSingleTileKernelINS2_10policy_hubIdjN4cuda3__47maximumIvEEE10Policy1000EPdSB_iS8_ddNS5_3std3__410__identityEEEvT0_T1_T2_T3_T4_T6_E12temp_storage;
	add.s32 	%r255, %r254, %r253;
	st.shared.f64 	[%r255+8], %fd38;
$L__BB5_50:
	bar.sync 	0;
	setp.ne.s32 	%p102, %r35, 0;
	@%p102 bra 	$L__BB5_72;
	ld.shared.f64 	%fd193, [_ZZN3cub18CUB_300001_SM_10006detail6reduce28DeviceReduceSingleTileKernelINS2_10policy_hubIdjN4cuda3__47maximumIvEEE10Policy1000EPdSB_iS8_ddNS5_3std3__410__identityEEEvT0_T1_T2_T3_T4_T6_E12temp_storage+16];
	setp.lt.f64 	%p103, %fd380, %fd193;
	selp.f64 	%fd194, %fd193, %fd380, %p103;
	ld.shared.f64 	%fd195, [_ZZN3cub18CUB_300001_SM_10006detail6reduce28DeviceReduceSingleTileKernelINS2_10policy_hubIdjN4cuda3__47maximumIvEEE10Policy1000EPdSB_iS8_ddNS5_3std3__410__identityEEEvT0_T1_T2_T3_T4_T6_E12temp_storage+24];
	setp.lt.f64 	%p104, %fd194, %fd195;
	selp.f64 	%fd196, %fd195, %fd194, %p104;
	ld.shared.f64 	%fd197, [_ZZN3cub18CUB_300001_SM_10006detail6reduce28DeviceReduceSingleTileKernelINS2_10policy_hubIdjN4cuda3__47maximumIvEEE10Policy1000EPdSB_iS8_ddNS5_3std3__410__identityEEEvT0_T1_T2_T3_T4_T6_E12temp_storage+32];
	setp.lt.f64 	%p105, %fd196, %fd197;
	selp.f64 	%fd198, %fd197, %fd196, %p105;
	ld.shared.f64 	%fd199, [_ZZN3cub18CUB_300001_SM_10006detail6reduce28DeviceReduceSingleTileKernelINS2_10policy_hubIdjN4cuda3__47maximumIvEEE10Policy1000EPdSB_iS8_ddNS5_3std3__410__identityEEEvT0_T1_T2_T3_T4_T6_E12temp_storage+40];
	setp.lt.f64 	%p106, %fd198, %fd199;
	selp.f64 	%fd200, %fd199, %fd198, %p106;
	ld.shared.f64 	%fd201, [_ZZN3cub18CUB_300001_SM_10006detail6reduce28DeviceReduceSingleTileKernelINS2_10policy_hubIdjN4cuda3__47maximumIvEEE10Policy1000EPdSB_iS8_ddNS5_3std3__410__identityEEEvT0_T1_T2_T3_T4_T6_E12temp_storage+48];
	setp.lt.f64 	%p107, %fd200, %fd201;
	selp.f64 	%fd202, %fd201, %fd200, %p107;
	ld.shared.f64 	%fd203, [_ZZN3cub18CUB_300001_SM_10006detail6reduce28DeviceReduceSingleTileKernelINS2_10policy_hubIdjN4cuda3__47maximumIvEEE10Policy1000EPdSB_iS8_ddNS5_3std3__410__identityEEEvT0_T1_T2_T3_T4_T6_E12temp_storage+56];
	setp.lt.f64 	%p108, %fd202, %fd203;
	selp.f64 	%fd204, %fd203, %fd202, %p108;
	ld.shared.f64 	%fd205, [_ZZN3cub18CUB_300001_SM_10006detail6reduce28DeviceReduceSingleTileKernelINS2_10policy_hubIdjN4cuda3__47maximumIvEEE10Policy1000EPdSB_iS8_ddNS5_3std3__410__identityEEEvT0_T1_T2_T3_T4_T6_E12temp_storage+64];
	setp.lt.f64 	%p109, %fd204, %fd205;
	selp.f64 	%fd380, %fd205, %fd204, %p109;
	bra.uni 	$L__BB5_72;
$L__BB5_52:
	// begin inline asm
	mov.u32 %r138, %laneid;
	// end inline asm
	and.b32  	%r189, %r35, 992;
	add.s32 	%r190, %r189, 32;
	setp.gt.s32 	%p64, %r190, %r68;
	not.b32 	%r191, %r189;
	add.s32 	%r192, %r68, %r191;
	selp.b32 	%r187, %r192, 31, %p64;
	mov.b64 	%rd94, %fd372;
	mov.b64 	{%r140, %r145}, %rd94;
	mov.b32 	%r146, 1;
	mov.b32 	%r188, -1;
	// begin inline asm
	shfl.sync.down.b32 %r139, %r140, %r146, %r187, %r188;
	// end inline asm
	// begin inline asm
	shfl.sync.down.b32 %r144, %r145, %r146, %r187, %r188;
	// end inline asm
	mov.b64 	%rd95, {%r139, %r144};
	mov.b64 	%fd133, %rd95;
	setp.lt.s32 	%p65, %r138, %r187;
	setp.lt.f64 	%p66, %fd372, %fd133;
	selp.f64 	%fd134, %fd133, %fd372, %p66;
	selp.f64 	%fd135, %fd134, %fd372, %p65;
	mov.b64 	%rd96, %fd135;
	mov.b64 	{%r150, %r155}, %rd96;
	mov.b32 	%r156, 2;
	// begin inline asm
	shfl.sync.down.b32 %r149, %r150, %r156, %r187, %r188;
	// end inline asm
	// begin inline asm
	shfl.sync.down.b32 %r154, %r155, %r156, %r187, %r188;
	// end inline asm
	mov.b64 	%rd97, {%r149, %r154};
	mov.b64 	%fd136, %rd97;
	add.s32 	%r193, %r138, 2;
	setp.gt.s32 	%p67, %r193, %r187;
	setp.lt.f64 	%p68, %fd135, %fd136;
	selp.f64 	%fd137, %fd136, %fd135, %p68;
	selp.f64 	%fd138, %fd135, %fd137, %p67;
	mov.b64 	%rd98, %fd138;
	mov.b64 	{%r160, %r165}, %rd98;
	mov.b32 	%r166, 4;
	// begin inline asm
	shfl.sync.down.b32 %r159, %r160, %r166, %r187, %r188;
	// end inline asm
	// begin inline asm
	shfl.sync.down.b32 %r164, %r165, %r166, %r187, %r188;
	// end inline asm
	mov.b64 	%rd99, {%r159, %r164};
	mov.b64 	%fd139, %rd99;
	add.s32 	%r194, %r138, 4;
	setp.gt.s32 	%p69, %r194, %r187;
	setp.lt.f64 	%p70, %fd138, %fd139;
	selp.f64 	%fd140, %fd139, %fd138, %p70;
	selp.f64 	%fd141, %fd138, %fd140, %p69;
	mov.b64 	%rd100, %fd141;
	mov.b64 	{%r170, %r175}, %rd100;
	mov.b32 	%r176, 8;
	// begin inline asm
	shfl.sync.down.b32 %r169, %r170, %r176, %r187, %r188;
	// end inline asm
	// begin inline asm
	shfl.sync.down.b32 %r174, %r175, %r176, %r187, %r188;
	// end inline asm
	mov.b64 	%rd101, {%r169, %r174};
	mov.b64 	%fd142, %rd101;
	add.s32 	%r195, %r138, 8;
	setp.gt.s32 	%p71, %r195, %r187;
	setp.lt.f64 	%p72, %fd141, %fd142;
	selp.f64 	%fd143, %fd142, %fd141, %p72;
	selp.f64 	%fd144, %fd141, %fd143, %p71;
	mov.b64 	%rd102, %fd144;
	mov.b64 	{%r180, %r185}, %rd102;
	mov.b32 	%r186, 16;
	// begin inline asm
	shfl.sync.down.b32 %r179, %r180, %r186, %r187, %r188;
	// end inline asm
	// begin inline asm
	shfl.sync.down.b32 %r184, %r185, %r186, %r187, %r188;
	// end inline asm
	mov.b64 	%rd103, {%r179, %r184};
	mov.b64 	%fd145, %rd103;
	add.s32 	%r196, %r138, 16;
	setp.gt.s32 	%p73, %r196, %r187;
	setp.lt.f64 	%p74, %fd144, %fd145;
	selp.f64 	%fd146, %fd145, %fd144, %p74;
	selp.f64 	%fd380, %fd144, %fd146, %p73;
	setp.ne.s32 	%p75, %r138, 0;
	@%p75 bra 	$L__BB5_54;
	shr.u32 	%r197, %r35, 2;
	and.b32  	%r198, %r197, 248;
	mov.u32 	%r199, _ZZN3cub18CUB_300001_SM_10006detail6reduce28DeviceReduceSingleTileKernelINS2_10policy_hubIdjN4cuda3__47maximumIvEEE10Policy1000EPdSB_iS8_ddNS5_3std3__410__identityEEEvT0_T1_T2_T3_T4_T6_E12temp_storage;
	add.s32 	%r200, %r199, %r198;
	st.shared.f64 	[%r200+8], %fd380;
$L__BB5_54:
	bar.sync 	0;
	setp.ne.s32 	%p76, %r35, 0;
	@%p76 bra 	$L__BB5_72;
	setp.gt.s32 	%p77, %r68, 32;
	ld.shared.f64 	%fd147, [_ZZN3cub18CUB_300001_SM_10006detail6reduce28DeviceReduceSingleTileKernelINS2_10policy_hubIdjN4cuda3__47maximumIvEEE10Policy1000EPdSB_iS8_ddNS5_3std3__410__identityEEEvT0_T1_T2_T3_T4_T6_E12temp_storage+16];
	setp.lt.f64 	%p78, %fd380, %fd147;
	selp.f64 	%fd149, %fd147, %fd380, %p78;
	selp.f64 	%fd150, %fd149, %fd380, %p77;
	setp.gt.s32 	%p79, %r68, 64;
	ld.shared.f64 	%fd152, [_ZZN3cub18CUB_300001_SM_10006detail6reduce28DeviceReduceSingleTileKernelINS2_10policy_hubIdjN4cuda3__47maximumIvEEE10Policy1000EPdSB_iS8_ddNS5_3std3__410__identityEEEvT0_T1_T2_T3_T4_T6_E12temp_storage+24];
	setp.lt.f64 	%p80, %fd150, %fd152;
	selp.f64 	%fd154, %fd152, %fd150, %p80;
	selp.f64 	%fd155, %fd154, %fd150, %p79;
	setp.gt.s32 	%p81, %r68, 96;
	ld.shared.f64 	%fd157, [_ZZN3cub18CUB_300001_SM_10006detail6reduce28DeviceReduceSingleTileKernelINS2_10policy_hubIdjN4cuda3__47maximumIvEEE10Policy1000EPdSB_iS8_ddNS5_3std3__410__identityEEEvT0_T1_T2_T3_T4_T6_E12temp_storage+32];
	setp.lt.f64 	%p82, %fd155, %fd157;
	selp.f64 	%fd159, %fd157, %fd155, %p82;
	selp.f64 	%fd160, %fd159, %fd155, %p81;
	setp.gt.s32 	%p83, %r68, 128;
	ld.shared.f64 	%fd162, [_ZZN3cub18CUB_300001_SM_10006detail6reduce28DeviceReduceSingleTileKernelINS2_10policy_hubIdjN4cuda3__47maximumIvEEE10Policy1000EPdSB_iS8_ddNS5_3std3__410__identityEEEvT0_T1_T2_T3_T4_T6_E12temp_storage+40];
	setp.lt.f64 	%p84, %fd160, %fd162;
	selp.f64 	%fd164, %fd162, %fd160, %p84;
	selp.f64 	%fd165, %fd164, %fd160, %p83;
	setp.gt.s32 	%p85, %r68, 160;
	ld.shared.f64 	%fd167, [_ZZN3cub18CUB_300001_SM_10006detail6reduce28DeviceReduceSingleTileKernelINS2_10policy_hubIdjN4cuda3__47maximumIvEEE10Policy1000EPdSB_iS8_ddNS5_3std3__410__identityEEEvT0_T1_T2_T3_T4_T6_E12temp_storage+48];
	setp.lt.f64 	%p86, %fd165, %fd167;
	selp.f64 	%fd169, %fd167, %fd165, %p86;
	selp.f64 	%fd170, %fd169, %fd165, %p85;
	setp.gt.s32 	%p87, %r68, 192;
	ld.shared.f64 	%fd172, [_ZZN3cub18CUB_300001_SM_10006detail6reduce28DeviceReduceSingleTileKernelINS2_10policy_hubIdjN4cuda3__47maximumIvEEE10Policy1000EPdSB_iS8_ddNS5_3std3__410__identityEEEvT0_T1_T2_T3_T4_T6_E12temp_storage+56];
	setp.lt.f64 	%p88, %fd170, %fd172;
	selp.f64 	%fd174, %fd172, %fd170, %p88;
	selp.f64 	%fd175, %fd174, %fd170, %p87;
	setp.gt.s32 	%p89, %r68, 224;
	ld.shared.f64 	%fd177, [_ZZN3cub18CUB_300001_SM_10006detail6reduce28DeviceReduceSingleTileKernelINS2_10policy_hubIdjN4cuda3__47maximumIvEEE10Policy1000EPdSB_iS8_ddNS5_3std3__410__identityEEEvT0_T1_T2_T3_T4_T6_E12temp_storage+64];
	setp.lt.f64 	%p90, %fd175, %fd177;
	selp.f64 	%fd179, %fd177, %fd175, %p90;
	selp.f64 	%fd380, %fd179, %fd175, %p89;
	bra.uni 	$L__BB5_72;
$L__BB5_56:
	mov.u32 	%r47, %tid.x;
	mul.wide.u32 	%rd34, %r47, 8;
	add.s64 	%rd19, %rd15, %rd34;
	// begin inline asm
	ld.global.nc.u64 %rd18, [%rd19];
	// end inline asm
	mov.b64 	%fd59, %rd18;
	add.s64 	%rd21, %rd19, 2048;
	// begin inline asm
	ld.global.nc.u64 %rd20, [%rd21];
	// end inline asm
	mov.b64 	%fd60, %rd20;
	add.s64 	%rd23, %rd19, 4096;
	// begin inline asm
	ld.global.nc.u64 %rd22, [%rd23];
	// end inline asm
	mov.b64 	%fd61, %rd22;
	add.s64 	%rd25, %rd19, 6144;
	// begin inline asm
	ld.global.nc.u64 %rd24, [%rd25];
	// end inline asm
	mov.b64 	%fd62, %rd24;
	add.s64 	%rd27, %rd19, 8192;
	// begin inline asm
	ld.global.nc.u64 %rd26, [%rd27];
	// end inline asm
	mov.b64 	%fd63, %rd26;
	add.s64 	%rd29, %rd19, 10240;
	// begin inline asm
	ld.global.nc.u64 %rd28, [%rd29];
	// end inline asm
	mov.b64 	%fd64, %rd28;
	add.s64 	%rd31, %rd19, 12288;
	// begin inline asm
	ld.global.nc.u64 %rd30, [%rd31];
	// end inline asm
	mov.b64 	%fd65, %rd30;
	add.s64 	%rd33, %rd19, 14336;
	// begin inline asm
	ld.global.nc.u64 %rd32, [%rd33];
	// end inline asm
	mov.b64 	%fd66, %rd32;
	setp.lt.f64 	%p4, %fd59, %fd60;
	selp.f64 	%fd67, %fd60, %fd59, %p4;
	setp.lt.f64 	%p5, %fd67, %fd61;
	selp.f64 	%fd68, %fd61, %fd67, %p5;
	setp.lt.f64 	%p6, %fd68, %fd62;
	selp.f64 	%fd69, %fd62, %fd68, %p6;
	setp.lt.f64 	%p7, %fd69, %fd63;
	selp.f64 	%fd70, %fd63, %fd69, %p7;
	setp.lt.f64 	%p8, %fd70, %fd64;
	selp.f64 	%fd71, %fd64, %fd70, %p8;
	setp.lt.f64 	%p9, %fd71, %fd65;
	selp.f64 	%fd72, %fd65, %fd71, %p9;
	setp.lt.f64 	%p10, %fd72, %fd66;
	selp.f64 	%fd379, %fd66, %fd72, %p10;
	setp.lt.u32 	%p11, %r68, 4096;
	mov.b32 	%r465, 2048;
	@%p11 bra 	$L__BB5_60;
	add.s32 	%r48, %r68, -2048;
	mov.b32 	%r465, 2048;
$L__BB5_58:
	mul.wide.s32 	%rd51, %r465, 8;
	add.s64 	%rd36, %rd19, %rd51;
	// begin inline asm
	ld.global.nc.u64 %rd35, [%rd36];
	// end inline asm
	mov.b64 	%fd73, %rd35;
	add.s64 	%rd38, %rd36, 2048;
	// begin inline asm
	ld.global.nc.u64 %rd37, [%rd38];
	// end inline asm
	mov.b64 	%fd74, %rd37;
	add.s64 	%rd40, %rd36, 4096;
	// begin inline asm
	ld.global.nc.u64 %rd39, [%rd40];
	// end inline asm
	mov.b64 	%fd75, %rd39;
	add.s64 	%rd42, %rd36, 6144;
	// begin inline asm
	ld.global.nc.u64 %rd41, [%rd42];
	// end inline asm
	mov.b64 	%fd76, %rd41;
	add.s64 	%rd44, %rd36, 8192;
	// begin inline asm
	ld.global.nc.u64 %rd43, [%rd44];
	// end inline asm
	mov.b64 	%fd77, %rd43;
	add.s64 	%rd46, %rd36, 10240;
	// begin inline asm
	ld.global.nc.u64 %rd45, [%rd46];
	// end inline asm
	mov.b64 	%fd78, %rd45;
	add.s64 	%rd48, %rd36, 12288;
	// begin inline asm
	ld.global.nc.u64 %rd47, [%rd48];
	// end inline asm
	mov.b64 	%fd79, %rd47;
	add.s64 	%rd50, %rd36, 14336;
	// begin inline asm
	ld.global.nc.u64 %rd49, [%rd50];
	// end inline asm
	mov.b64 	%fd80, %rd49;
	setp.lt.f64 	%p12, %fd379, %fd73;
	selp.f64 	%fd81, %fd73, %fd379, %p12;
	setp.lt.f64 	%p13, %fd81, %fd74;
	selp.f64 	%fd82, %fd74, %fd81, %p13;
	setp.lt.f64 	%p14, %fd82, %fd75;
	selp.f64 	%fd83, %fd75, %fd82, %p14;
	setp.lt.f64 	%p15, %fd83, %fd76;
	selp.f64 	%fd84, %fd76, %fd83, %p15;
	setp.lt.f64 	%p16, %fd84, %fd77;
	selp.f64 	%fd85, %fd77, %fd84, %p16;
	setp.lt.f64 	%p17, %fd85, %fd78;
	selp.f64 	%fd86, %fd78, %fd85, %p17;
	setp.lt.f64 	%p18, %fd86, %fd79;
	selp.f64 	%fd87, %fd79, %fd86, %p18;
	setp.lt.f64 	%p19, %fd87, %fd80;
	selp.f64 	%fd379, %fd80, %fd87, %p19;
	sub.s32 	%r71, %r68, %r465;
	setp.lt.s32 	%p20, %r71, 2048;
	@%p20 bra 	$L__BB5_68;
	add.s32 	%r465, %r465, 2048;
	setp.le.s32 	%p21, %r465, %r48;
	@%p21 bra 	$L__BB5_58;
$L__BB5_60:
	setp.le.s32 	%p22, %r68, %r465;
	@%p22 bra 	$L__BB5_68;
	sub.s32 	%r52, %r68, %r465;
	setp.ge.s32 	%p23, %r47, %r52;
	@%p23 bra 	$L__BB5_68;
	not.b32 	%r72, %r47;
	add.s32 	%r73, %r68, %r72;
	sub.s32 	%r53, %r73, %r465;
	and.b32  	%r74, %r53, 768;
	setp.eq.s32 	%p24, %r74, 768;
	mov.u32 	%r469, %r47;
	@%p24 bra 	$L__BB5_65;
	add.s32 	%r467, %r47, %r465;
	shr.u32 	%r75, %r53, 8;
	add.s32 	%r76, %r75, 1;
	and.b32  	%r77, %r76, 3;
	neg.s32 	%r466, %r77;
	mov.u32 	%r469, %r47;
$L__BB5_64:
	.pragma "nounroll";
	mul.wide.u32 	%rd54, %r467, 8;
	add.s64 	%rd53, %rd15, %rd54;
	// begin inline asm
	ld.global.nc.u64 %rd52, [%rd53];
	// end inline asm
	mov.b64 	%fd89, %rd52;
	setp.lt.f64 	%p25, %fd379, %fd89;
	selp.f64 	%fd379, %fd89, %fd379, %p25;
	add.s32 	%r469, %r469, 256;
	add.s32 	%r467, %r467, 256;
	add.s32 	%r466, %r466, 1;
	setp.ne.s32 	%p26, %r466, 0;
	@%p26 bra 	$L__BB5_64;
$L__BB5_65:
	setp.lt.u32 	%p27, %r53, 768;
	@%p27 bra 	$L__BB5_68;
	cvt.u64.u32 	%rd55, %r469;
	cvt.u64.u32 	%rd56, %r465;
	add.s64 	%rd57, %rd55, %rd56;
	shl.b64 	%rd58, %rd57, 3;
	add.s64 	%rd59, %rd58, %rd15;
	add.s64 	%rd205, %rd59, 4096;
	add.s32 	%r470, %r469, %r465;
$L__BB5_67:
	mul.wide.u32 	%rd68, %r470, 8;
	add.s64 	%rd61, %rd15, %rd68;
	// begin inline asm
	ld.global.nc.u64 %rd60, [%rd61];
	// end inline asm
	mov.b64 	%fd90, %rd60;
	setp.lt.f64 	%p28, %fd379, %fd90;
	selp.f64 	%fd91, %fd90, %fd379, %p28;
	add.s64 	%rd63, %rd205, -2048;
	// begin inline asm
	ld.global.nc.u64 %rd62, [%rd63];
	// end inline asm
	mov.b64 	%fd92, %rd62;
	setp.lt.f64 	%p29, %fd91, %fd92;
	selp.f64 	%fd93, %fd92, %fd91, %p29;
	// begin inline asm
	ld.global.nc.u64 %rd64, [%rd205];
	// end inline asm
	mov.b64 	%fd94, %rd64;
	setp.lt.f64 	%p30, %fd93, %fd94;
	selp.f64 	%fd95, %fd94, %fd93, %p30;
	add.s64 	%rd67, %rd205, 2048;
	// begin inline asm
	ld.global.nc.u64 %rd66, [%rd67];
	// end inline asm
	mov.b64 	%fd96, %rd66;
	setp.lt.f64 	%p31, %fd95, %fd96;
	selp.f64 	%fd379, %fd96, %fd95, %p31;
	add.s32 	%r469, %r469, 1024;
	add.s64 	%rd205, %rd205, 8192;
	add.s32 	%r470, %r470, 1024;
	setp.lt.s32 	%p32, %r469, %r52;
	@%p32 bra 	$L__BB5_67;
$L__BB5_68:
	// begin inline asm
	mov.u32 %r78, %laneid;
	// end inline asm
	mov.b64 	%rd69, %fd379;
	mov.b64 	{%r80, %r85}, %rd69;
	mov.b32 	%r86, 1;
	mov.b32 	%r127, 31;
	mov.b32 	%r128, -1;
	// begin inline asm
	shfl.sync.down.b32 %r79, %r80, %r86, %r127, %r128;
	// end inline asm
	// begin inline asm
	shfl.sync.down.b32 %r84, %r85, %r86, %r127, %r128;
	// end inline asm
	mov.b64 	%rd70, {%r79, %r84};
	mov.b64 	%fd97, %rd70;
	setp.gt.s32 	%p33, %r78, 30;
	setp.lt.f64 	%p34, %fd379, %fd97;
	selp.f64 	%fd98, %fd97, %fd379, %p34;
	selp.f64 	%fd99, %fd379, %fd98, %p33;
	mov.b64 	%rd71, %fd99;
	mov.b64 	{%r90, %r95}, %rd71;
	mov.b32 	%r96, 2;
	// begin inline asm
	shfl.sync.down.b32 %r89, %r90, %r96, %r127, %r128;
	// end inline asm
	// begin inline asm
	shfl.sync.down.b32 %r94, %r95, %r96, %r127, %r128;
	// end inline asm
	mov.b64 	%rd72, {%r89, %r94};
	mov.b64 	%fd100, %rd72;
	setp.gt.s32 	%p35, %r78, 29;
	setp.lt.f64 	%p36, %fd99, %fd100;
	selp.f64 	%fd101, %fd100, %fd99, %p36;
	selp.f64 	%fd102, %fd99, %fd101, %p35;
	mov.b64 	%rd73, %fd102;
	mov.b64 	{%r100, %r105}, %rd73;
	mov.b32 	%r106, 4;
	// begin inline asm
	shfl.sync.down.b32 %r99, %r100, %r106, %r127, %r128;
	// end inline asm
	// begin inline asm
	shfl.sync.down.b32 %r104, %r105, %r106, %r127, %r128;
	// end inline asm
	mov.b64 	%rd74, {%r99, %r104};
	mov.b64 	%fd103, %rd74;
	setp.gt.s32 	%p37, %r78, 27;
	setp.lt.f64 	%p38, %fd102, %fd103;
	selp.f64 	%fd104, %fd103, %fd102, %p38;
	selp.f64 	%fd105, %fd102, %fd104, %p37;
	mov.b64 	%rd75, %fd105;
	mov.b64 	{%r110, %r115}, %rd75;
	mov.b32 	%r116, 8;
	// begin inline asm
	shfl.sync.down.b32 %r109, %r110, %r116, %r127, %r128;
	// end inline asm
	// begin inline asm
	shfl.sync.down.b32 %r114, %r115, %r116, %r127, %r128;
	// end inline asm
	mov.b64 	%rd76, {%r109, %r114};
	mov.b64 	%fd106, %rd76;
	setp.gt.s32 	%p39, %r78, 23;
	setp.lt.f64 	%p40, %fd105, %fd106;
	selp.f64 	%fd107, %fd106, %fd105, %p40;
	selp.f64 	%fd108, %fd105, %fd107, %p39;
	mov.b64 	%rd77, %fd108;
	mov.b64 	{%r120, %r125}, %rd77;
	mov.b32 	%r126, 16;
	// begin inline asm
	shfl.sync.down.b32 %r119, %r120, %r126, %r127, %r128;
	// end inline asm
	// begin inline asm
	shfl.sync.down.b32 %r124, %r125, %r126, %r127, %r128;
	// end inline asm
	mov.b64 	%rd78, {%r119, %r124};
	mov.b64 	%fd109, %rd78;
	setp.gt.s32 	%p41, %r78, 15;
	setp.lt.f64 	%p42, %fd108, %fd109;
	selp.f64 	%fd54, %fd109, %fd108, %p42;
	selp.f64 	%fd380, %fd108, %fd54, %p41;
	setp.ne.s32 	%p43, %r78, 0;
	@%p43 bra 	$L__BB5_70;
	shr.u32 	%r129, %r47, 2;
	and.b32  	%r130, %r129, 248;
	mov.u32 	%r131, _ZZN3cub18CUB_300001_SM_10006detail6reduce28DeviceReduceSingleTileKernelINS2_10policy_hubIdjN4cuda3__47maximumIvEEE10Policy1000EPdSB_iS8_ddNS5_3std3__410__identityEEEvT0_T1_T2_T3_T4_T6_E12temp_storage;
	add.s32 	%r132, %r131, %r130;
	st.shared.f64 	[%r132+8], %fd54;
$L__BB5_70:
	bar.sync 	0;
	setp.ne.s32 	%p44, %r47, 0;
	@%p44 bra 	$L__BB5_72;
	ld.shared.f64 	%fd110, [_ZZN3cub18CUB_300001_SM_10006detail6reduce28DeviceReduceSingleTileKernelINS2_10policy_hubIdjN4cuda3__47maximumIvEEE10Policy1000EPdSB_iS8_ddNS5_3std3__410__identityEEEvT0_T1_T2_T3_T4_T6_E12temp_storage+16];
	setp.lt.f64 	%p45, %fd380, %fd110;
	selp.f64 	%fd111, %fd110, %fd380, %p45;
	ld.shared.f64 	%fd112, [_ZZN3cub18CUB_300001_SM_10006detail6reduce28DeviceReduceSingleTileKernelINS2_10policy_hubIdjN4cuda3__47maximumIvEEE10Policy1000EPdSB_iS8_ddNS5_3std3__410__identityEEEvT0_T1_T2_T3_T4_T6_E12temp_storage+24];
	setp.lt.f64 	%p46, %fd111, %fd112;
	selp.f64 	%fd113, %fd112, %fd111, %p46;
	ld.shared.f64 	%fd114, [_ZZN3cub18CUB_300001_SM_10006detail6reduce28DeviceReduceSingleTileKernelINS2_10policy_hubIdjN4cuda3__47maximumIvEEE10Policy1000EPdSB_iS8_ddNS5_3std3__410__identityEEEvT0_T1_T2_T3_T4_T6_E12temp_storage+32];
	setp.lt.f64 	%p47, %fd113, %fd114;
	selp.f64 	%fd115, %fd114, %fd113, %p47;
	ld.shared.f64 	%fd116, [_ZZN3cub18CUB_300001_SM_10006detail6reduce28DeviceReduceSingleTileKernelINS2_10policy_hubIdjN4cuda3__47maximumIvEEE10Policy1000EPdSB_iS8_ddNS5_3std3__410__identityEEEvT0_T1_T2_T3_T4_T6_E12temp_storage+40];
	setp.lt.f64 	%p48, %fd115, %fd116;
	selp.f64 	%fd117, %fd116, %fd115, %p48;
	ld.shared.f64 	%fd118, [_ZZN3cub18CUB_300001_SM_10006detail6reduce28DeviceReduceSingleTileKernelINS2_10policy_hubIdjN4cuda3__47maximumIvEEE10Policy1000EPdSB_iS8_ddNS5_3std3__410__identityEEEvT0_T1_T2_T3_T4_T6_E12temp_storage+48];
	setp.lt.f64 	%p49, %fd117, %fd118;
	selp.f64 	%fd119, %fd118, %fd117, %p49;
	ld.shared.f64 	%fd120, [_ZZN3cub18CUB_300001_SM_10006detail6reduce28DeviceReduceSingleTileKernelINS2_10policy_hubIdjN4cuda3__47maximumIvEEE10Policy1000EPdSB_iS8_ddNS5_3std3__410__identityEEEvT0_T1_T2_T3_T4_T6_E12temp_storage+56];
	setp.lt.f64 	%p50, %fd119, %fd120;
	selp.f64 	%fd121, %fd120, %fd119, %p50;
	ld.shared.f64 	%fd122, [_ZZN3cub18CUB_300001_SM_10006detail6reduce28DeviceReduceSingleTileKernelINS2_10policy_hubIdjN4cuda3__47maximumIvEEE10Policy1000EPdSB_iS8_ddNS5_3std3__410__identityEEEvT0_T1_T2_T3_T4_T6_E12temp_storage+64];
	setp.lt.f64 	%p51, %fd121, %fd122;
	selp.f64 	%fd380, %fd122, %fd121, %p51;
$L__BB5_72:
	mov.u32 	%r444, %tid.x;
	setp.ne.s32 	%p217, %r444, 0;
	@%p217 bra 	$L__BB5_74;
	setp.lt.f64 	%p218, %fd58, %fd380;
	selp.f64 	%fd353, %fd380, %fd58, %p218;
	st.global.f64 	[%rd1], %fd353;
$L__BB5_74:
	ret;

}


// ===== COMPILED SASS (sm_100) =====

	.target	sm_100

	.elftype	@"ET_EXEC"


//--------------------- .note.nv.tkinfo           --------------------------
	.section	.note.nv.tkinfo,"",@"SHT_NOTE"
	.sectionflags	@"SHF_NOTE_NV_TKINFO"
	.tkinfo
        /*0018*/ 	.word	0x00000002
        /*0030*/ 	.string	""
        /*0030*/ 	.string	"ptxas"
        /*0030*/ 	.string	"Cuda compilation tools, release 13.0, V13.0.88"
        /*0030*/ 	.string	"Build cuda_13.0.r13.0/compiler.36424714_0"
        /*0030*/ 	.string	"-arch sm_100 -m 64 "



//--------------------- .note.nv.cuinfo           --------------------------
	.section	.note.nv.cuinfo,"",@"SHT_NOTE"
	.sectionflags	@"SHF_NOTE_NV_CUINFO"
        /*0018*/ 	.short	0x0002
        /*001a*/ 	.short	0x0064
        /*001c*/ 	.short	0x0082
	.zero		2


//--------------------- .nv.info                  --------------------------
	.section	.nv.info,"",@"SHT_CUDA_INFO"
	.align	4


	//----- nvinfo : EIATTR_REGCOUNT
	.align		4
        /*0000*/ 	.byte	0x04, 0x2f
        /*0002*/ 	.short	(.L_41 - .L_40)
	.align		4
.L_40:
        /*0004*/ 	.word	index@(_Z21five_point_model_calcPdS_i)
        /*0008*/ 	.word	0x00000010


	//----- nvinfo : EIATTR_FRAME_SIZE
	.align		4
.L_41:
        /*000c*/ 	.byte	0x04, 0x11
        /*000e*/ 	.short	(.L_43 - .L_42)
	.align		4
.L_42:
        /*0010*/ 	.word	index@(_Z21five_point_model_calcPdS_i)
        /*0014*/ 	.word	0x00000000


	//----- nvinfo : EIATTR_REGCOUNT
	.align		4
.L_43:
        /*0018*/ 	.byte	0x04, 0x2f
        /*001a*/ 	.short	(.L_45 - .L_44)
	.align		4
.L_44:
        /*001c*/ 	.word	index@(_Z8arr_movePdS_i)
        /*0020*/ 	.word	0x0000000a


	//----- nvinfo : EIATTR_FRAME_SIZE
	.align		4
.L_45:
        /*0024*/ 	.byte	0x04, 0x11
        /*0026*/ 	.short	(.L_47 - .L_46)
	.align		4
.L_46:
        /*0028*/ 	.word	index@(_Z8arr_movePdS_i)
        /*002c*/ 	.word	0x00000000


	//----- nvinfo : EIATTR_REGCOUNT
	.align		4
.L_47:
        /*0030*/ 	.byte	0x04, 0x2f
        /*0032*/ 	.short	(.L_49 - .L_48)
	.align		4
.L_48:
        /*0034*/ 	.word	index@(_ZN3cub18CUB_300001_SM_10006detail11EmptyKernelIvEEvv)
        /*0038*/ 	.word	0x00000004


	//----- nvinfo : EIATTR_FRAME_SIZE
	.align		4
.L_49:
        /*003c*/ 	.byte	0x04, 0x11
        /*003e*/ 	.short	(.L_51 - .L_50)
	.align		4
.L_50:
        /*0040*/ 	.word	index@(_ZN3cub18CUB_300001_SM_10006detail11EmptyKernelIvEEvv)
        /*0044*/ 	.word	0x00000000


	//----- nvinfo : EIATTR_REGCOUNT
	.align		4
.L_51:
        /*0048*/ 	.byte	0x04, 0x2f
        /*004a*/ 	.short	(.L_53 - .L_52)
	.align		4
.L_52:
        /*004c*/ 	.word	index@(_ZN3cub18CUB_300001_SM_10006detail6reduce28DeviceReduceSingleTileKernelINS2_10policy_hubIdjN4cuda3__47maximumIvEEE10Policy1000EPdSB_jS8_ddNS5_3std3__410__identityEEEvT0_T1_T2_T3_T4_T6_)
        /*0050*/ 	.word	0x0000002c


	//----- nvinfo : EIATTR_FRAME_SIZE
	.align		4
.L_53:
        /*0054*/ 	.byte	0x04, 0x11
        /*0056*/ 	.short	(.L_55 - .L_54)
	.align		4
.L_54:
        /*0058*/ 	.word	index@(_ZN3cub18CUB_300001_SM_10006detail6reduce28DeviceReduceSingleTileKernelINS2_10policy_hubIdjN4cuda3__47maximumIvEEE10Policy1000EPdSB_jS8_ddNS5_3std3__410__identityEEEvT0_T1_T2_T3_T4_T6_)
        /*005c*/ 	.word	0x00000000


	//----- nvinfo : EIATTR_REGCOUNT
	.align		4
.L_55:
        /*0060*/ 	.byte	0x04, 0x2f
        /*0062*/ 	.short	(.L_57 - .L_56)
	.align		4
.L_56:
        /*0064*/ 	.word	index@(_ZN3cub18CUB_300001_SM_10006detail6reduce18DeviceReduceKernelINS2_10policy_hubIdjN4cuda3__47maximumIvEEE10Policy1000EPdjS8_dNS5_3std3__410__identityEEEvT0_PT3_T1_NS0_13GridEvenShareISI_EET2_T4_)
        /*0068*/ 	.word	0x0000001c


	//----- nvinfo : EIATTR_FRAME_SIZE
	.align		4
.L_57:
        /*006c*/ 	.byte	0x04, 0x11
        /*006e*/ 	.short	(.L_59 - .L_58)
	.align		4
.L_58:
        /*0070*/ 	.word	index@(_ZN3cub18CUB_300001_SM_10006detail6reduce18DeviceReduceKernelINS2_10policy_hubIdjN4cuda3__47maximumIvEEE10Policy1000EPdjS8_dNS5_3std3__410__identityEEEvT0_PT3_T1_NS0_13GridEvenShareISI_EET2_T4_)
        /*0074*/ 	.word	0x00000000


	//----- nvinfo : EIATTR_REGCOUNT
	.align		4
.L_59:
        /*0078*/ 	.byte	0x04, 0x2f
        /*007a*/ 	.short	(.L_61 - .L_60)
	.align		4
.L_60:
        /*007c*/ 	.word	index@(_ZN3cub18CUB_300001_SM_10006detail6reduce28DeviceReduceSingleTileKernelINS2_10policy_hubIdjN4cuda3__47maximumIvEEE10Policy1000EPdSB_iS8_ddNS5_3std3__410__identityEEEvT0_T1_T2_T3_T4_T6_)
        /*0080*/ 	.word	0x00000030


	//----- nvinfo : EIATTR_FRAME_SIZE
	.align		4
.L_61:
        /*0084*/ 	.byte	0x04, 0x11
        /*0086*/ 	.short	(.L_63 - .L_62)
	.align		4
.L_62:
        /*0088*/ 	.word	index@(_ZN3cub18CUB_300001_SM_10006detail6reduce28DeviceReduceSingleTileKernelINS2_10policy_hubIdjN4cuda3__47maximumIvEEE10Policy1000EPdSB_iS8_ddNS5_3std3__410__identityEEEvT0_T1_T2_T3_T4_T6_)
        /*008c*/ 	.word	0x00000000


	//----- nvinfo : EIATTR_MIN_STACK_SIZE
	.align		4
.L_63:
        /*0090*/ 	.byte	0x04, 0x12
        /*0092*/ 	.short	(.L_65 - .L_64)
	.align		4
.L_64:
        /*0094*/ 	.word	index@(_ZN3cub18CUB_300001_SM_10006detail6reduce28DeviceReduceSingleTileKernelINS2_10policy_hubIdjN4cuda3__47maximumIvEEE10Policy1000EPdSB_iS8_ddNS5_3std3__410__identityEEEvT0_T1_T2_T3_T4_T6_)
        /*0098*/ 	.word	0x00000000


	//----- nvinfo : EIATTR_MIN_STACK_SIZE
	.align		4
.L_65:
        /*009c*/ 	.byte	0x04, 0x12
        /*009e*/ 	.short	(.L_67 - .L_66)
	.align		4
.L_66:
        /*00a0*/ 	.word	index@(_ZN3cub18CUB_300001_SM_10006detail6reduce18DeviceReduceKernelINS2_10policy_hubIdjN4cuda3__47maximumIvEEE10Policy1000EPdjS8_dNS5_3std3__410__identityEEEvT0_PT3_T1_NS0_13GridEvenShareISI_EET2_T4_)
        /*00a4*/ 	.word	0x00000000


	//----- nvinfo : EIATTR_MIN_STACK_SIZE
	.align		4
.L_67:
        /*00a8*/ 	.byte	0x04, 0x12
        /*00aa*/ 	.short	(.L_69 - .L_68)
	.align		4
.L_68:
        /*00ac*/ 	.word	index@(_ZN3cub18CUB_300001_SM_10006detail6reduce28DeviceReduceSingleTileKernelINS2_10policy_hubIdjN4cuda3__47maximumIvEEE10Policy1000EPdSB_jS8_ddNS5_3std3__410__identityEEEvT0_T1_T2_T3_T4_T6_)
        /*00b0*/ 	.word	0x00000000


	//----- nvinfo : EIATTR_MIN_STACK_SIZE
	.align		4
.L_69:
        /*00b4*/ 	.byte	0x04, 0x12
        /*00b6*/ 	.short	(.L_71 - .L_70)
	.align		4
.L_70:
        /*00b8*/ 	.word	index@(_ZN3cub18CUB_300001_SM_10006detail11EmptyKernelIvEEvv)
        /*00bc*/ 	.word	0x00000000


	//----- nvinfo : EIATTR_MIN_STACK_SIZE
	.align		4
.L_71:
        /*00c0*/ 	.byte	0x04, 0x12
        /*00c2*/ 	.short	(.L_73 - .L_72)
	.align		4
.L_72:
        /*00c4*/ 	.word	index@(_Z8arr_movePdS_i)
        /*00c8*/ 	.word	0x00000000


	//----- nvinfo : EIATTR_MIN_STACK_SIZE
	.align		4
.L_73:
        /*00cc*/ 	.byte	0x04, 0x12
        /*00ce*/ 	.short	(.L_75 - .L_74)
	.align		4
.L_74:
        /*00d0*/ 	.word	index@(_Z21five_point_model_calcPdS_i)
        /*00d4*/ 	.word	0x00000000
.L_75:


//--------------------- .nv.compat                --------------------------
	.section	.nv.compat,"",@"SHT_CUDA_COMPAT_INFO"
	.align	4
        /*0000*/ 	.byte	0x02, 0x09, 0x00, 0x00, 0x02, 0x02, 0x01, 0x00, 0x02, 0x05, 0x05, 0x00, 0x03, 0x07, 0x01, 0x01
        /*0010*/ 	.byte	0x02, 0x03, 0x00, 0x00, 0x02, 0x06, 0x01, 0x00, 0x04, 0x0b, 0x08, 0x00, 0x01, 0x00, 0x00, 0x00
        /*0020*/ 	.byte	0x00, 0x00, 0x00, 0x00


//--------------------- .nv.info._ZN3cub18CUB_300001_SM_10006detail6reduce28DeviceReduceSingleTileKernelINS2_10policy_hubIdjN4cuda3__47maximumIvEEE10Policy1000EPdSB_iS8_ddNS5_3std3__410__identityEEEvT0_T1_T2_T3_T4_T6_ --------------------------
	.section	.nv.info._ZN3cub18CUB_300001_SM_10006detail6reduce28DeviceReduceSingleTileKernelINS2_10policy_hubIdjN4cuda3__47maximumIvEEE10Policy1000EPdSB_iS8_ddNS5_3std3__410__identityEEEvT0_T1_T2_T3_T4_T6_,"",@"SHT_CUDA_INFO"
	.sectionflags	@""
	.align	4


	//----- nvinfo : EIATTR_CUDA_API_VERSION
	.align		4
        /*0000*/ 	.byte	0x04, 0x37
        /*0002*/ 	.short	(.L_77 - .L_76)
.L_76:
        /*0004*/ 	.word	0x00000082


	//----- nvinfo : EIATTR_KPARAM_INFO
	.align		4
.L_77:
        /*0008*/ 	.byte	0x04, 0x17
        /*000a*/ 	.short	(.L_79 - .L_78)
.L_78:
        /*000c*/ 	.word	0x00000000
        /*0010*/ 	.short	0x0005
        /*0012*/ 	.short	0x0020
        /*0014*/ 	.byte	0x00, 0xf0, 0x05, 0x00


	//----- nvinfo : EIATTR_KPARAM_INFO
	.align		4
.L_79:
        /*0018*/ 	.byte	0x04, 0x17
        /*001a*/ 	.short	(.L_81 - .L_80)
.L_80:
        /*001c*/ 	.word	0x00000000
        /*0020*/ 	.short	0x0004
        /*0022*/ 	.short	0x0018
        /*0024*/ 	.byte	0x00, 0xf0, 0x21, 0x00


	//----- nvinfo : EIATTR_KPARAM_INFO
	.align		4
.L_81:
        /*0028*/ 	.byte	0x04, 0x17
        /*002a*/ 	.short	(.L_83 - .L_82)
.L_82:
        /*002c*/ 	.word	0x00000000
        /*0030*/ 	.short	0x0003
        /*0032*/ 	.short	0x0014
        /*0034*/ 	.byte	0x00, 0xf0, 0x05, 0x00


	//----- nvinfo : EIATTR_KPARAM_INFO
	.align		4
.L_83:
        /*0038*/ 	.byte	0x04, 0x17
        /*003a*/ 	.short	(.L_85 - .L_84)
.L_84:
        /*003c*/ 	.word	0x00000000
        /*0040*/ 	.short	0x0002
        /*0042*/ 	.short	0x0010
        /*0044*/ 	.byte	0x00, 0xf0, 0x11, 0x00


	//----- nvinfo : EIATTR_KPARAM_INFO
	.align		4
.L_85:
        /*0048*/ 	.byte	0x04, 0x17
        /*004a*/ 	.short	(.L_87 - .L_86)
.L_86:
        /*004c*/ 	.word	0x00000000
        /*0050*/ 	.short	0x0001
        /*0052*/ 	.short	0x0008
        /*0054*/ 	.byte	0x00, 0xf5, 0x21, 0x00


	//----- nvinfo : EIATTR_KPARAM_INFO
	.align		4
.L_87:
        /*0058*/ 	.byte	0x04, 0x17
        /*005a*/ 	.short	(.L_89 - .L_88)
.L_88:
        /*005c*/ 	.word	0x00000000
        /*0060*/ 	.short	0x0000
        /*0062*/ 	.short	0x0000
        /*0064*/ 	.byte	0x00, 0xf5, 0x21, 0x00


	//----- nvinfo : EIATTR_SPARSE_MMA_MASK
	.align		4
.L_89:
        /*0068*/ 	.byte	0x03, 0x50
        /*006a*/ 	.short	0x0000


	//----- nvinfo : EIATTR_MAXREG_COUNT
	.align		4
        /*006c*/ 	.byte	0x03, 0x1b
        /*006e*/ 	.short	0x00ff


	//----- nvinfo : EIATTR_NUM_BARRIERS
	.align		4
        /*0070*/ 	.byte	0x02, 0x4c
        /*0072*/ 	.byte	0x01
	.zero		1


	//----- nvinfo : EIATTR_MERCURY_ISA_VERSION
	.align		4
        /*0074*/ 	.byte	0x03, 0x5f
        /*0076*/ 	.short	0x0101


	//----- nvinfo : EIATTR_COOP_GROUP_MASK_REGIDS
	.align		4
        /*0078*/ 	.byte	0x04, 0x29
        /*007a*/ 	.short	(.L_91 - .L_90)


	//   ....[0]....
.L_90:
        /*007c*/ 	.word	0xffffffff


	//   ....[1]....
        /*0080*/ 	.word	0xffffffff


	//   ....[2]....
        /*0084*/ 	.word	0xffffffff


	//   ....[3]....
        /*0088*/ 	.word	0xffffffff


	//   ....[4]....
        /*008c*/ 	.word	0xffffffff


	//   ....[5]....
        /*0090*/ 	.word	0xffffffff


	//   ....[6]....
        /*0094*/ 	.word	0xffffffff


	//   ....[7]....
        /*0098*/ 	.word	0xffffffff


	//   ....[8]....
        /*009c*/ 	.word	0xffffffff


	//   ....[9]....
        /*00a0*/ 	.word	0xffffffff


	//   ....[10]....
        /*00a4*/ 	.word	0xffffffff


	//   ....[11]....
        /*00a8*/ 	.word	0xffffffff


	//   ....[12]....
        /*00ac*/ 	.word	0xffffffff


	//   ....[13]....
        /*00b0*/ 	.word	0xffffffff


	//   ....[14]....
        /*00b4*/ 	.word	0xffffffff


	//   ....[15]....
        /*00b8*/ 	.word	0xffffffff


	//   ....[16]....
        /*00bc*/ 	.word	0xffffffff


	//   ....[17]....
        /*00c0*/ 	.word	0xffffffff


	//   ....[18]....
        /*00c4*/ 	.word	0xffffffff


	//   ....[19]....
        /*00c8*/ 	.word	0xffffffff


	//   ....[20]....
        /*00cc*/ 	.word	0xffffffff


	//   ....[21]....
        /*00d0*/ 	.word	0xffffffff


	//   ....[22]....
        /*00d4*/ 	.word	0xffffffff


	//   ....[23]....
        /*00d8*/ 	.word	0xffffffff


	//   ....[24]....
        /*00dc*/ 	.word	0xffffffff


	//   ....[25]....
        /*00e0*/ 	.word	0xffffffff


	//   ....[26]....
        /*00e4*/ 	.word	0xffffffff


	//   ....[27]....
        /*00e8*/ 	.word	0xffffffff


	//   ....[28]....
        /*00ec*/ 	.word	0xffffffff


	//   ....[29]....
        /*00f0*/ 	.word	0xffffffff


	//   ....[30]....
        /*00f4*/ 	.word	0xffffffff


	//   ....[31]....
        /*00f8*/ 	.word	0xffffffff


	//   ....[32]....
        /*00fc*/ 	.word	0xffffffff


	//   ....[33]....
        /*0100*/ 	.word	0xffffffff


	//   ....[34]....
        /*0104*/ 	.word	0xffffffff


	//   ....[35]....
        /*0108*/ 	.word	0xffffffff


	//   ....[36]....
        /*010c*/ 	.word	0xffffffff


	//   ....[37]....
        /*0110*/ 	.word	0xffffffff


	//   ....[38]....
        /*0114*/ 	.word	0xffffffff


	//   ....[39]....
        /*0118*/ 	.word	0xffffffff


	//   ....[40]....
        /*011c*/ 	.word	0xffffffff


	//   ....[41]....
        /*0120*/ 	.word	0xffffffff


	//   ....[42]....
        /*0124*/ 	.word	0xffffffff


	//   ....[43]....
        /*0128*/ 	.word	0xffffffff


	//   ....[44]....
        /*012c*/ 	.word	0xffffffff


	//   ....[45]....
        /*0130*/ 	.word	0xffffffff


	//   ....[46]....
        /*0134*/ 	.word	0xffffffff


	//   ....[47]....
        /*0138*/ 	.word	0xffffffff


	//   ....[48]....
        /*013c*/ 	.word	0xffffffff


	//   ....[49]....
        /*0140*/ 	.word	0xffffffff


	//   ....[50]....
        /*0144*/ 	.word	0xffffffff


	//   ....[51]....
        /*0148*/ 	.word	0xffffffff


	//   ....[52]....
        /*014c*/ 	.word	0xffffffff


	//   ....[53]....
        /*0150*/ 	.word	0xffffffff


	//   ....[54]....
        /*0154*/ 	.word	0xffffffff


	//   ....[55]....
        /*0158*/ 	.word	0xffffffff


	//   ....[56]....
        /*015c*/ 	.word	0xffffffff


	//   ....[57]....
        /*0160*/ 	.word	0xffffffff


	//   ....[58]....
        /*0164*/ 	.word	0xffffffff


	//   ....[59]....
        /*0168*/ 	.word	0xffffffff


	//----- nvinfo : EIATTR_COOP_GROUP_INSTR_OFFSETS
	.align		4
.L_91:
        /*016c*/ 	.byte	0x04, 0x28
        /*016e*/ 	.short	(.L_93 - .L_92)


	//   ....[0]....
.L_92:
        /*0170*/ 	.word	0x00000d30


	//   ....[1]....
        /*0174*/ 	.word	0x00000d40


	//   ....[2]....
        /*0178*/ 	.word	0x00000dd0


	//   ....[3]....
        /*017c*/ 	.word	0x00000e10


	//   ....[4]....
        /*0180*/ 	.word	0x00000e80


	//   ....[5]....
        /*0184*/ 	.word	0x00000ea0


	//   ....[6]....
        /*0188*/ 	.word	0x00000ef0


	//   ....[7]....
        /*018c*/ 	.word	0x00000f10


	//   ....[8]....
        /*0190*/ 	.word	0x00000f60


	//   ....[9]....
        /*0194*/ 	.word	0x00000f80


	//   ....[10]....
        /*0198*/ 	.word	0x00001280


	//   ....[11]....
        /*019c*/ 	.word	0x00001290


	//   ....[12]....
        /*01a0*/ 	.word	0x00001320


	//   ....[13]....
        /*01a4*/ 	.word	0x00001350


	//   ....[14]....
        /*01a8*/ 	.word	0x000013b0


	//   ....[15]....
        /*01ac*/ 	.word	0x000013e0


	//   ....[16]....
        /*01b0*/ 	.word	0x00001440


	//   ....[17]....
        /*01b4*/ 	.word	0x00001480


	//   ....[18]....
        /*01b8*/ 	.word	0x000014f0


	//   ....[19]....
        /*01bc*/ 	.word	0x00001530


	//   ....[20]....
        /*01c0*/ 	.word	0x00002960


	//   ....[21]....
        /*01c4*/ 	.word	0x00002970


	//   ....[22]....
        /*01c8*/ 	.word	0x00002a00


	//   ....[23]....
        /*01cc*/ 	.word	0x00002a30


	//   ....[24]....
        /*01d0*/ 	.word	0x00002aa0


	//   ....[25]....
        /*01d4*/ 	.word	0x00002ac0


	//   ....[26]....
        /*01d8*/ 	.word	0x00002b20


	//   ....[27]....
        /*01dc*/ 	.word	0x00002b30


	//   ....[28]....
        /*01e0*/ 	.word	0x00002b80


	//   ....[29]....
        /*01e4*/ 	.word	0x00002b90


	//   ....[30]....
        /*01e8*/ 	.word	0x00003a20


	//   ....[31]....
        /*01ec*/ 	.word	0x00003a30


	//   ....[32]....
        /*01f0*/ 	.word	0x00003ac0


	//   ....[33]....
        /*01f4*/ 	.word	0x00003b00


	//   ....[34]....
        /*01f8*/ 	.word	0x00003b80


	//   ....[35]....
        /*01fc*/ 	.word	0x00003bc0


	//   ....[36]....
        /*0200*/ 	.word	0x00003c20


	//   ....[37]....
        /*0204*/ 	.word	0x00003c50


	//   ....[38]....
        /*0208*/ 	.word	0x00003ca0


	//   ....[39]....
        /*020c*/ 	.word	0x00003cd0


	//   ....[40]....
        /*0210*/ 	.word	0x00003fb0


	//   ....[41]....
        /*0214*/ 	.word	0x00003fc0


	//   ....[42]....
        /*0218*/ 	.word	0x00004050


	//   ....[43]....
        /*021c*/ 	.word	0x00004080


	//   ....[44]....
        /*0220*/ 	.word	0x000040d0


	//   ....[45]....
        /*0224*/ 	.word	0x00004100


	//   ....[46]....
        /*0228*/ 	.word	0x00004170


	//   ....[47]....
        /*022c*/ 	.word	0x000041b0


	//   ....[48]....
        /*0230*/ 	.word	0x00004220


	//   ....[49]....
        /*0234*/ 	.word	0x00004250


	//   ....[50]....
        /*0238*/ 	.word	0x00005700


	//   ....[51]....
        /*023c*/ 	.word	0x00005710


	//   ....[52]....
        /*0240*/ 	.word	0x000057a0


	//   ....[53]....
        /*0244*/ 	.word	0x000057e0


	//   ....[54]....
        /*0248*/ 	.word	0x00005860


	//   ....[55]....
        /*024c*/ 	.word	0x000058a0


	//   ....[56]....
        /*0250*/ 	.word	0x00005900


	//   ....[57]....
        /*0254*/ 	.word	0x00005930


	//   ....[58]....
        /*0258*/ 	.word	0x00005980


	//   ....[59]....
        /*025c*/ 	.word	0x000059b0


	//----- nvinfo : EIATTR_VRC_CTA_INIT_COUNT
	.align		4
.L_93:
        /*0260*/ 	.byte	0x02, 0x4a
	.zero		1
	.zero		1


	//----- nvinfo : EIATTR_EXIT_INSTR_OFFSETS
	.align		4
        /*0264*/ 	.byte	0x04, 0x1c
        /*0266*/ 	.short	(.L_95 - .L_94)


	//   ....[0]....
.L_94:
        /*0268*/ 	.word	0x00000080


	//   ....[1]....
        /*026c*/ 	.word	0x000000c0


	//   ....[2]....
        /*0270*/ 	.word	0x00005c20


	//   ....[3]....
        /*0274*/ 	.word	0x00005ca0


	//----- nvinfo : EIATTR_MAX_THREADS
	.align		4
.L_95:
        /*0278*/ 	.byte	0x04, 0x05
        /*027a*/ 	.short	(.L_97 - .L_96)
.L_96:
        /*027c*/ 	.word	0x00000100
        /*0280*/ 	.word	0x00000001
        /*0284*/ 	.word	0x00000001


	//----- nvinfo : EIATTR_CRS_STACK_SIZE
	.align		4
.L_97:
        /*0288*/ 	.byte	0x04, 0x1e
        /*028a*/ 	.short	(.L_99 - .L_98)
.L_98:
        /*028c*/ 	.word	0x00000000


	//----- nvinfo : EIATTR_CBANK_PARAM_SIZE
	.align		4
.L_99:
        /*0290*/ 	.byte	0x03, 0x19
        /*0292*/ 	.short	0x0021


	//----- nvinfo : EIATTR_PARAM_CBANK
	.align		4
        /*0294*/ 	.byte	0x04, 0x0a
        /*0296*/ 	.short	(.L_101 - .L_100)
	.align		4
.L_100:
        /*0298*/ 	.word	index@(.nv.constant0._ZN3cub18CUB_300001_SM_10006detail6reduce28DeviceReduceSingleTileKernelINS2_10policy_hubIdjN4cuda3__47maximumIvEEE10Policy1000EPdSB_iS8_ddNS5_3std3__410__identityEEEvT0_T1_T2_T3_T4_T6_)
        /*029c*/ 	.short	0x0380
        /*029e*/ 	.short	0x0021


	//----- nvinfo : EIATTR_SW_WAR
	.align		4
.L_101:
        /*02a0*/ 	.byte	0x04, 0x36
        /*02a2*/ 	.short	(.L_103 - .L_102)
.L_102:
        /*02a4*/ 	.word	0x00000008
.L_103:


//--------------------- .nv.info._ZN3cub18CUB_300001_SM_10006detail6reduce18DeviceReduceKernelINS2_10policy_hubIdjN4cuda3__47maximumIvEEE10Policy1000EPdjS8_dNS5_3std3__410__identityEEEvT0_PT3_T1_NS0_13GridEvenShareISI_EET2_T4_ --------------------------
	.section	.nv.info._ZN3cub18CUB_300001_SM_10006detail6reduce18DeviceReduceKernelINS2_10policy_hubIdjN4cuda3__47maximumIvEEE10Policy1000EPdjS8_dNS5_3std3__410__identityEEEvT0_PT3_T1_NS0_13GridEvenShareISI_EET2_T4_,"",@"SHT_CUDA_INFO"
	.sectionflags	@""
	.align	4


	//----- nvinfo : EIATTR_CUDA_API_VERSION
	.align		4
        /*0000*/ 	.byte	0x04, 0x37
        /*0002*/ 	.short	(.L_105 - .L_104)
.L_104:
        /*0004*/ 	.word	0x00000082


	//----- nvinfo : EIATTR_KPARAM_INFO
	.align		4
.L_105:
        /*0008*/ 	.byte	0x04, 0x17
        /*000a*/ 	.short	(.L_107 - .L_106)
.L_106:
        /*000c*/ 	.word	0x00000000
        /*0010*/ 	.short	0x0005
        /*0012*/ 	.short	0x003d
        /*0014*/ 	.byte	0x00, 0xf0, 0x05, 0x00


	//----- nvinfo : EIATTR_KPARAM_INFO
	.align		4
.L_107:
        /*0018*/ 	.byte	0x04, 0x17
        /*001a*/ 	.short	(.L_109 - .L_108)
.L_108:
        /*001c*/ 	.word	0x00000000
        /*0020*/ 	.short	0x0004
        /*0022*/ 	.short	0x003c
        /*0024*/ 	.byte	0x00, 0xf0, 0x05, 0x00


	//----- nvinfo : EIATTR_KPARAM_INFO
	.align		4
.L_109:
        /*0028*/ 	.byte	0x04, 0x17
        /*002a*/ 	.short	(.L_111 - .L_110)
.L_110:
        /*002c*/ 	.word	0x00000000
        /*0030*/ 	.short	0x0003
        /*0032*/ 	.short	0x0014
        /*0034*/ 	.byte	0x00, 0xf0, 0xa1, 0x00


	//----- nvinfo : EIATTR_KPARAM_INFO
	.align		4
.L_111:
        /*0038*/ 	.byte	0x04, 0x17
        /*003a*/ 	.short	(.L_113 - .L_112)
.L_112:
        /*003c*/ 	.word	0x00000000
        /*0040*/ 	.short	0x0002
        /*0042*/ 	.short	0x0010
        /*0044*/ 	.byte	0x00, 0xf0, 0x11, 0x00


	//----- nvinfo : EIATTR_KPARAM_INFO
	.align		4
.L_113:
        /*0048*/ 	.byte	0x04, 0x17
        /*004a*/ 	.short	(.L_115 - .L_114)
.L_114:
        /*004c*/ 	.word	0x00000000
        /*0050*/ 	.short	0x0001
        /*0052*/ 	.short	0x0008
        /*0054*/ 	.byte	0x00, 0xf5, 0x21, 0x00


	//----- nvinfo : EIATTR_KPARAM_INFO
	.align		4
.L_115:
        /*0058*/ 	.byte	0x04, 0x17
        /*005a*/ 	.short	(.L_117 - .L_116)
.L_116:
        /*005c*/ 	.word	0x00000000
        /*0060*/ 	.short	0x0000
        /*0062*/ 	.short	0x0000
        /*0064*/ 	.byte	0x00, 0xf5, 0x21, 0x00


	//----- nvinfo : EIATTR_SPARSE_MMA_MASK
	.align		4
.L_117:
        /*0068*/ 	.byte	0x03, 0x50
        /*006a*/ 	.short	0x0000


	//----- nvinfo : EIATTR_MAXREG_COUNT
	.align		4
        /*006c*/ 	.byte	0x03, 0x1b
        /*006e*/ 	.short	0x00ff


	//----- nvinfo : EIATTR_NUM_BARRIERS
	.align		4
        /*0070*/ 	.byte	0x02, 0x4c
        /*0072*/ 	.byte	0x01
	.zero		1


	//----- nvinfo : EIATTR_MERCURY_ISA_VERSION
	.align		4
        /*0074*/ 	.byte	0x03, 0x5f
        /*0076*/ 	.short	0x0101


	//----- nvinfo : EIATTR_COOP_GROUP_MASK_REGIDS
	.align		4
        /*0078*/ 	.byte	0x04, 0x29
        /*007a*/ 	.short	(.L_119 - .L_118)


	//   ....[0]....
.L_118:
        /*007c*/ 	.word	0xffffffff


	//   ....[1]....
        /*0080*/ 	.word	0xffffffff


	//   ....[2]....
        /*0084*/ 	.word	0xffffffff


	//   ....[3]....
        /*0088*/ 	.word	0xffffffff


	//   ....[4]....
        /*008c*/ 	.word	0xffffffff


	//   ....[5]....
        /*0090*/ 	.word	0xffffffff


	//   ....[6]....
        /*0094*/ 	.word	0xffffffff


	//   ....[7]....
        /*0098*/ 	.word	0xffffffff


	//   ....[8]....
        /*009c*/ 	.word	0xffffffff


	//   ....[9]....
        /*00a0*/ 	.word	0xffffffff


	//   ....[10]....
        /*00a4*/ 	.word	0xffffffff


	//   ....[11]....
        /*00a8*/ 	.word	0xffffffff


	//   ....[12]....
        /*00ac*/ 	.word	0xffffffff


	//   ....[13]....
        /*00b0*/ 	.word	0xffffffff


	//   ....[14]....
        /*00b4*/ 	.word	0xffffffff


	//   ....[15]....
        /*00b8*/ 	.word	0xffffffff


	//   ....[16]....
        /*00bc*/ 	.word	0xffffffff


	//   ....[17]....
        /*00c0*/ 	.word	0xffffffff


	//   ....[18]....
        /*00c4*/ 	.word	0xffffffff


	//   ....[19]....
        /*00c8*/ 	.word	0xffffffff


	//   ....[20]....
        /*00cc*/ 	.word	0xffffffff


	//   ....[21]....
        /*00d0*/ 	.word	0xffffffff


	//   ....[22]....
        /*00d4*/ 	.word	0xffffffff


	//   ....[23]....
        /*00d8*/ 	.word	0xffffffff


	//   ....[24]....
        /*00dc*/ 	.word	0xffffffff


	//   ....[25]....
        /*00e0*/ 	.word	0xffffffff


	//   ....[26]....
        /*00e4*/ 	.word	0xffffffff


	//   ....[27]....
        /*00e8*/ 	.word	0xffffffff


	//   ....[28]....
        /*00ec*/ 	.word	0xffffffff


	//   ....[29]....
        /*00f0*/ 	.word	0xffffffff


	//   ....[30]....
        /*00f4*/ 	.word	0xffffffff


	//   ....[31]....
        /*00f8*/ 	.word	0xffffffff


	//   ....[32]....
        /*00fc*/ 	.word	0xffffffff


	//   ....[33]....
        /*0100*/ 	.word	0xffffffff


	//   ....[34]....
        /*0104*/ 	.word	0xffffffff


	//   ....[35]....
        /*0108*/ 	.word	0xffffffff


	//   ....[36]....
        /*010c*/ 	.word	0xffffffff


	//   ....[37]....
        /*0110*/ 	.word	0xffffffff


	//   ....[38]....
        /*0114*/ 	.word	0xffffffff


	//   ....[39]....
        /*0118*/ 	.word	0xffffffff


	//   ....[40]....
        /*011c*/ 	.word	0xffffffff


	//   ....[41]....
        /*0120*/ 	.word	0xffffffff


	//   ....[42]....
        /*0124*/ 	.word	0xffffffff


	//   ....[43]....
        /*0128*/ 	.word	0xffffffff


	//   ....[44]....
        /*012c*/ 	.word	0xffffffff


	//   ....[45]....
        /*0130*/ 	.word	0xffffffff


	//   ....[46]....
        /*0134*/ 	.word	0xffffffff


	//   ....[47]....
        /*0138*/ 	.word	0xffffffff


	//   ....[48]....
        /*013c*/ 	.word	0xffffffff


	//   ....[49]....
        /*0140*/ 	.word	0xffffffff


	//   ....[50]....
        /*0144*/ 	.word	0xffffffff


	//   ....[51]....
        /*0148*/ 	.word	0xffffffff


	//   ....[52]....
        /*014c*/ 	.word	0xffffffff


	//   ....[53]....
        /*0150*/ 	.word	0xffffffff


	//   ....[54]....
        /*0154*/ 	.word	0xffffffff


	//   ....[55]....
        /*0158*/ 	.word	0xffffffff


	//   ....[56]....
        /*015c*/ 	.word	0xffffffff


	//   ....[57]....
        /*0160*/ 	.word	0xffffffff


	//   ....[58]....
        /*0164*/ 	.word	0xffffffff


	//   ....[59]....
        /*0168*/ 	.word	0xffffffff


	//----- nvinfo : EIATTR_COOP_GROUP_INSTR_OFFSETS
	.align		4
.L_119:
        /*016c*/ 	.byte	0x04, 0x28
        /*016e*/ 	.short	(.L_121 - .L_120)


	//   ....[0]....
.L_120:
        /*0170*/ 	.word	0x000005c0


	//   ....[1]....
        /*0174*/ 	.word	0x000005d0


	//   ....[2]....
        /*0178*/ 	.word	0x00000660


	//   ....[3]....
        /*017c*/ 	.word	0x00000670


	//   ....[4]....
        /*0180*/ 	.word	0x000006d0


	//   ....[5]....
        /*0184*/ 	.word	0x00000700


	//   ....[6]....
        /*0188*/ 	.word	0x00000780


	//   ....[7]....
        /*018c*/ 	.word	0x00000790


	//   ....[8]....
        /*0190*/ 	.word	0x000007e0


	//   ....[9]....
        /*0194*/ 	.word	0x000007f0


	//   ....[10]....
        /*0198*/ 	.word	0x00000ad0


	//   ....[11]....
        /*019c*/ 	.word	0x00000ae0


	//   ....[12]....
        /*01a0*/ 	.word	0x00000b70


	//   ....[13]....
        /*01a4*/ 	.word	0x00000b90


	//   ....[14]....
        /*01a8*/ 	.word	0x00000bf0


	//   ....[15]....
        /*01ac*/ 	.word	0x00000c10


	//   ....[16]....
        /*01b0*/ 	.word	0x00000c70


	//   ....[17]....
        /*01b4*/ 	.word	0x00000ca0


	//   ....[18]....
        /*01b8*/ 	.word	0x00000d20


	//   ....[19]....
        /*01bc*/ 	.word	0x00000d40


	//   ....[20]....
        /*01c0*/ 	.word	0x00001b60


	//   ....[21]....
        /*01c4*/ 	.word	0x00001b70


	//   ....[22]....
        /*01c8*/ 	.word	0x00001c00


	//   ....[23]....
        /*01cc*/ 	.word	0x00001c30


	//   ....[24]....
        /*01d0*/ 	.word	0x00001ca0


	//   ....[25]....
        /*01d4*/ 	.word	0x00001cc0


	//   ....[26]....
        /*01d8*/ 	.word	0x00001d20


	//   ....[27]....
        /*01dc*/ 	.word	0x00001d30


	//   ....[28]....
        /*01e0*/ 	.word	0x00001d80


	//   ....[29]....
        /*01e4*/ 	.word	0x00001d90


	//   ....[30]....
        /*01e8*/ 	.word	0x00002530


	//   ....[31]....
        /*01ec*/ 	.word	0x00002540


	//   ....[32]....
        /*01f0*/ 	.word	0x000025d0


	//   ....[33]....
        /*01f4*/ 	.word	0x000025e0


	//   ....[34]....
        /*01f8*/ 	.word	0x00002640


	//   ....[35]....
        /*01fc*/ 	.word	0x00002670


	//   ....[36]....
        /*0200*/ 	.word	0x000026f0


	//   ....[37]....
        /*0204*/ 	.word	0x00002700


	//   ....[38]....
        /*0208*/ 	.word	0x00002750


	//   ....[39]....
        /*020c*/ 	.word	0x00002760


	//   ....[40]....
        /*0210*/ 	.word	0x00002a60


	//   ....[41]....
        /*0214*/ 	.word	0x00002a70


	//   ....[42]....
        /*0218*/ 	.word	0x00002b00


	//   ....[43]....
        /*021c*/ 	.word	0x00002b20


	//   ....[44]....
        /*0220*/ 	.word	0x00002b80


	//   ....[45]....
        /*0224*/ 	.word	0x00002ba0


	//   ....[46]....
        /*0228*/ 	.word	0x00002c00


	//   ....[47]....
        /*022c*/ 	.word	0x00002c40


	//   ....[48]....
        /*0230*/ 	.word	0x00002cc0


	//   ....[49]....
        /*0234*/ 	.word	0x00002ce0


	//   ....[50]....
        /*0238*/ 	.word	0x00003b40


	//   ....[51]....
        /*023c*/ 	.word	0x00003b50


	//   ....[52]....
        /*0240*/ 	.word	0x00003be0


	//   ....[53]....
        /*0244*/ 	.word	0x00003bf0


	//   ....[54]....
        /*0248*/ 	.word	0x00003c50


	//   ....[55]....
        /*024c*/ 	.word	0x00003c80


	//   ....[56]....
        /*0250*/ 	.word	0x00003d00


	//   ....[57]....
        /*0254*/ 	.word	0x00003d10


	//   ....[58]....
        /*0258*/ 	.word	0x00003d60


	//   ....[59]....
        /*025c*/ 	.word	0x00003d70


	//----- nvinfo : EIATTR_VRC_CTA_INIT_COUNT
	.align		4
.L_121:
        /*0260*/ 	.byte	0x02, 0x4a
	.zero		1
	.zero		1


	//----- nvinfo : EIATTR_EXIT_INSTR_OFFSETS
	.align		4
        /*0264*/ 	.byte	0x04, 0x1c
        /*0266*/ 	.short	(.L_123 - .L_122)


	//   ....[0]....
.L_122:
        /*0268*/ 	.word	0x00003fe0


	//   ....[1]....
        /*026c*/ 	.word	0x00004040


	//----- nvinfo : EIATTR_MAX_THREADS
	.align		4
.L_123:
        /*0270*/ 	.byte	0x04, 0x05
        /*0272*/ 	.short	(.L_125 - .L_124)
.L_124:
        /*0274*/ 	.word	0x00000100
        /*0278*/ 	.word	0x00000001
        /*027c*/ 	.word	0x00000001


	//----- nvinfo : EIATTR_CRS_STACK_SIZE
	.align		4
.L_125:
        /*0280*/ 	.byte	0x04, 0x1e
        /*0282*/ 	.short	(.L_127 - .L_126)
.L_126:
        /*0284*/ 	.word	0x00000000


	//----- nvinfo : EIATTR_CBANK_PARAM_SIZE
	.align		4
.L_127:
        /*0288*/ 	.byte	0x03, 0x19
        /*028a*/ 	.short	0x003e


	//----- nvinfo : EIATTR_PARAM_CBANK
	.align		4
        /*028c*/ 	.byte	0x04, 0x0a
        /*028e*/ 	.short	(.L_129 - .L_128)
	.align		4
.L_128:
        /*0290*/ 	.word	index@(.nv.constant0._ZN3cub18CUB_300001_SM_10006detail6reduce18DeviceReduceKernelINS2_10policy_hubIdjN4cuda3__47maximumIvEEE10Policy1000EPdjS8_dNS5_3std3__410__identityEEEvT0_PT3_T1_NS0_13GridEvenShareISI_EET2_T4_)
        /*0294*/ 	.short	0x0380
        /*0296*/ 	.short	0x003e


	//----- nvinfo : EIATTR_SW_WAR
	.align		4
.L_129:
        /*0298*/ 	.byte	0x04, 0x36
        /*029a*/ 	.short	(.L_131 - .L_130)
.L_130:
        /*029c*/ 	.word	0x00000008
.L_131:


//--------------------- .nv.info._ZN3cub18CUB_300001_SM_10006detail6reduce28DeviceReduceSingleTileKernelINS2_10policy_hubIdjN4cuda3__47maximumIvEEE10Policy1000EPdSB_jS8_ddNS5_3std3__410__identityEEEvT0_T1_T2_T3_T4_T6_ --------------------------
	.section	.nv.info._ZN3cub18CUB_300001_SM_10006detail6reduce28DeviceReduceSingleTileKernelINS2_10policy_hubIdjN4cuda3__47maximumIvEEE10Policy1000EPdSB_jS8_ddNS5_3std3__410__identityEEEvT0_T1_T2_T3_T4_T6_,"",@"SHT_CUDA_INFO"
	.sectionflags	@""
	.align	4


	//----- nvinfo : EIATTR_CUDA_API_VERSION
	.align		4
        /*0000*/ 	.byte	0x04, 0x37
        /*0002*/ 	.short	(.L_133 - .L_132)
.L_132:
        /*0004*/ 	.word	0x00000082


	//----- nvinfo : EIATTR_KPARAM_INFO
	.align		4
.L_133:
        /*0008*/ 	.byte	0x04, 0x17
        /*000a*/ 	.short	(.L_135 - .L_134)
.L_134:
        /*000c*/ 	.word	0x00000000
        /*0010*/ 	.short	0x0005
        /*0012*/ 	.short	0x0020
        /*0014*/ 	.byte	0x00, 0xf0, 0x05, 0x00


	//----- nvinfo : EIATTR_KPARAM_INFO
	.align		4
.L_135:
        /*0018*/ 	.byte	0x04, 0x17
        /*001a*/ 	.short	(.L_137 - .L_136)
.L_136:
        /*001c*/ 	.word	0x00000000
        /*0020*/ 	.short	0x0004
        /*0022*/ 	.short	0x0018
        /*0024*/ 	.byte	0x00, 0xf0, 0x21, 0x00


	//----- nvinfo : EIATTR_KPARAM_INFO
	.align		4
.L_137:
        /*0028*/ 	.byte	0x04, 0x17
        /*002a*/ 	.short	(.L_139 - .L_138)
.L_138:
        /*002c*/ 	.word	0x00000000
        /*0030*/ 	.short	0x0003
        /*0032*/ 	.short	0x0014
        /*0034*/ 	.byte	0x00, 0xf0, 0x05, 0x00


	//----- nvinfo : EIATTR_KPARAM_INFO
	.align		4
.L_139:
        /*0038*/ 	.byte	0x04, 0x17
        /*003a*/ 	.short	(.L_141 - .L_140)
.L_140:
        /*003c*/ 	.word	0x00000000
        /*0040*/ 	.short	0x0002
        /*0042*/ 	.short	0x0010
        /*0044*/ 	.byte	0x00, 0xf0, 0x11, 0x00


	//----- nvinfo : EIATTR_KPARAM_INFO
	.align		4
.L_141:
        /*0048*/ 	.byte	0x04, 0x17
        /*004a*/ 	.short	(.L_143 - .L_142)
.L_142:
        /*004c*/ 	.word	0x00000000
        /*0050*/ 	.short	0x0001
        /*0052*/ 	.short	0x0008
        /*0054*/ 	.byte	0x00, 0xf5, 0x21, 0x00


	//----- nvinfo : EIATTR_KPARAM_INFO
	.align		4
.L_143:
        /*0058*/ 	.byte	0x04, 0x17
        /*005a*/ 	.short	(.L_145 - .L_144)
.L_144:
        /*005c*/ 	.word	0x00000000
        /*0060*/ 	.short	0x0000
        /*0062*/ 	.short	0x0000
        /*0064*/ 	.byte	0x00, 0xf5, 0x21, 0x00


	//----- nvinfo : EIATTR_SPARSE_MMA_MASK
	.align		4
.L_145:
        /*0068*/ 	.byte	0x03, 0x50
        /*006a*/ 	.short	0x0000


	//----- nvinfo : EIATTR_MAXREG_COUNT
	.align		4
        /*006c*/ 	.byte	0x03, 0x1b
        /*006e*/ 	.short	0x00ff


	//----- nvinfo : EIATTR_NUM_BARRIERS
	.align		4
        /*0070*/ 	.byte	0x02, 0x4c
        /*0072*/ 	.byte	0x01
	.zero		1


	//----- nvinfo : EIATTR_MERCURY_ISA_VERSION
	.align		4
        /*0074*/ 	.byte	0x03, 0x5f
        /*0076*/ 	.short	0x0101


	//----- nvinfo : EIATTR_COOP_GROUP_MASK_REGIDS
	.align		4
        /*0078*/ 	.byte	0x04, 0x29
        /*007a*/ 	.short	(.L_147 - .L_146)


	//   ....[0]....
.L_146:
        /*007c*/ 	.word	0xffffffff


	//   ....[1]....
        /*0080*/ 	.word	0xffffffff


	//   ....[2]....
        /*0084*/ 	.word	0xffffffff


	//   ....[3]....
        /*0088*/ 	.word	0xffffffff


	//   ....[4]....
        /*008c*/ 	.word	0xffffffff


	//   ....[5]....
        /*0090*/ 	.word	0xffffffff


	//   ....[6]....
        /*0094*/ 	.word	0xffffffff


	//   ....[7]....
        /*0098*/ 	.word	0xffffffff


	//   ....[8]....
        /*009c*/ 	.word	0xffffffff


	//   ....[9]....
        /*00a0*/ 	.word	0xffffffff


	//   ....[10]....
        /*00a4*/ 	.word	0xffffffff


	//   ....[11]....
        /*00a8*/ 	.word	0xffffffff


	//   ....[12]....
        /*00ac*/ 	.word	0xffffffff


	//   ....[13]....
        /*00b0*/ 	.word	0xffffffff


	//   ....[14]....
        /*00b4*/ 	.word	0xffffffff


	//   ....[15]....
        /*00b8*/ 	.word	0xffffffff


	//   ....[16]....
        /*00bc*/ 	.word	0xffffffff


	//   ....[17]....
        /*00c0*/ 	.word	0xffffffff


	//   ....[18]....
        /*00c4*/ 	.word	0xffffffff


	//   ....[19]....
        /*00c8*/ 	.word	0xffffffff


	//   ....[20]....
        /*00cc*/ 	.word	0xffffffff


	//   ....[21]....
        /*00d0*/ 	.word	0xffffffff


	//   ....[22]....
        /*00d4*/ 	.word	0xffffffff


	//   ....[23]....
        /*00d8*/ 	.word	0xffffffff


	//   ....[24]....
        /*00dc*/ 	.word	0xffffffff


	//   ....[25]....
        /*00e0*/ 	.word	0xffffffff


	//   ....[26]....
        /*00e4*/ 	.word	0xffffffff


	//   ....[27]....
        /*00e8*/ 	.word	0xffffffff


	//   ....[28]....
        /*00ec*/ 	.word	0xffffffff


	//   ....[29]....
        /*00f0*/ 	.word	0xffffffff


	//   ....[30]....
        /*00f4*/ 	.word	0xffffffff


	//   ....[31]....
        /*00f8*/ 	.word	0xffffffff


	//   ....[32]....
        /*00fc*/ 	.word	0xffffffff


	//   ....[33]....
        /*0100*/ 	.word	0xffffffff


	//   ....[34]....
        /*0104*/ 	.word	0xffffffff


	//   ....[35]....
        /*0108*/ 	.word	0xffffffff


	//   ....[36]....
        /*010c*/ 	.word	0xffffffff


	//   ....[37]....
        /*0110*/ 	.word	0xffffffff


	//   ....[38]....
        /*0114*/ 	.word	0xffffffff


	//   ....[39]....
        /*0118*/ 	.word	0xffffffff


	//   ....[40]....
        /*011c*/ 	.word	0xffffffff


	//   ....[41]....
        /*0120*/ 	.word	0xffffffff


	//   ....[42]....
        /*0124*/ 	.word	0xffffffff


	//   ....[43]....
        /*0128*/ 	.word	0xffffffff


	//   ....[44]....
        /*012c*/ 	.word	0xffffffff


	//   ....[45]....
        /*0130*/ 	.word	0xffffffff


	//   ....[46]....
        /*0134*/ 	.word	0xffffffff


	//   ....[47]....
        /*0138*/ 	.word	0xffffffff


	//   ....[48]....
        /*013c*/ 	.word	0xffffffff


	//   ....[49]....
        /*0140*/ 	.word	0xffffffff


	//   ....[50]....
        /*0144*/ 	.word	0xffffffff


	//   ....[51]....
        /*0148*/ 	.word	0xffffffff


	//   ....[52]....
        /*014c*/ 	.word	0xffffffff


	//   ....[53]....
        /*0150*/ 	.word	0xffffffff


	//   ....[54]....
        /*0154*/ 	.word	0xffffffff


	//   ....[55]....
        /*0158*/ 	.word	0xffffffff


	//   ....[56]....
        /*015c*/ 	.word	0xffffffff


	//   ....[57]....
        /*0160*/ 	.word	0xffffffff


	//   ....[58]....
        /*0164*/ 	.word	0xffffffff


	//   ....[59]....
        /*0168*/ 	.word	0xffffffff


	//----- nvinfo : EIATTR_COOP_GROUP_INSTR_OFFSETS
	.align		4
.L_147:
        /*016c*/ 	.byte	0x04, 0x28
        /*016e*/ 	.short	(.L_149 - .L_148)


	//   ....[0]....
.L_148:
        /*0170*/ 	.word	0x00000cb0


	//   ....[1]....
        /*0174*/ 	.word	0x00000cc0


	//   ....[2]....
        /*0178*/ 	.word	0x00000d50


	//   ....[3]....
        /*017c*/ 	.word	0x00000d90


	//   ....[4]....
        /*0180*/ 	.word	0x00000e10


	//   ....[5]....
        /*0184*/ 	.word	0x00000e40


	//   ....[6]....
        /*0188*/ 	.word	0x00000e90


	//   ....[7]....
        /*018c*/ 	.word	0x00000ec0


	//   ....[8]....
        /*0190*/ 	.word	0x00000f10


	//   ....[9]....
        /*0194*/ 	.word	0x00000f40


	//   ....[10]....
        /*0198*/ 	.word	0x00001240


	//   ....[11]....
        /*019c*/ 	.word	0x00001250


	//   ....[12]....
        /*01a0*/ 	.word	0x000012e0


	//   ....[13]....
        /*01a4*/ 	.word	0x00001310


	//   ....[14]....
        /*01a8*/ 	.word	0x00001370


	//   ....[15]....
        /*01ac*/ 	.word	0x000013a0


	//   ....[16]....
        /*01b0*/ 	.word	0x00001400


	//   ....[17]....
        /*01b4*/ 	.word	0x00001440


	//   ....[18]....
        /*01b8*/ 	.word	0x000014b0


	//   ....[19]....
        /*01bc*/ 	.word	0x000014f0


	//   ....[20]....
        /*01c0*/ 	.word	0x00002180


	//   ....[21]....
        /*01c4*/ 	.word	0x00002190


	//   ....[22]....
        /*01c8*/ 	.word	0x00002220


	//   ....[23]....
        /*01cc*/ 	.word	0x00002250


	//   ....[24]....
        /*01d0*/ 	.word	0x000022c0


	//   ....[25]....
        /*01d4*/ 	.word	0x000022e0


	//   ....[26]....
        /*01d8*/ 	.word	0x00002340


	//   ....[27]....
        /*01dc*/ 	.word	0x00002350


	//   ....[28]....
        /*01e0*/ 	.word	0x000023a0


	//   ....[29]....
        /*01e4*/ 	.word	0x000023b0


	//   ....[30]....
        /*01e8*/ 	.word	0x000031c0


	//   ....[31]....
        /*01ec*/ 	.word	0x000031d0


	//   ....[32]....
        /*01f0*/ 	.word	0x00003260


	//   ....[33]....
        /*01f4*/ 	.word	0x000032a0


	//   ....[34]....
        /*01f8*/ 	.word	0x00003320


	//   ....[35]....
        /*01fc*/ 	.word	0x00003360


	//   ....[36]....
        /*0200*/ 	.word	0x000033c0


	//   ....[37]....
        /*0204*/ 	.word	0x000033f0


	//   ....[38]....
        /*0208*/ 	.word	0x00003440


	//   ....[39]....
        /*020c*/ 	.word	0x00003470


	//   ....[40]....
        /*0210*/ 	.word	0x00003750


	//   ....[41]....
        /*0214*/ 	.word	0x00003760


	//   ....[42]....
        /*0218*/ 	.word	0x000037f0


	//   ....[43]....
        /*021c*/ 	.word	0x00003820


	//   ....[44]....
        /*0220*/ 	.word	0x00003870


	//   ....[45]....
        /*0224*/ 	.word	0x000038a0


	//   ....[46]....
        /*0228*/ 	.word	0x00003910


	//   ....[47]....
        /*022c*/ 	.word	0x00003950


	//   ....[48]....
        /*0230*/ 	.word	0x000039c0


	//   ....[49]....
        /*0234*/ 	.word	0x000039f0


	//   ....[50]....
        /*0238*/ 	.word	0x00004730


	//   ....[51]....
        /*023c*/ 	.word	0x00004740


	//   ....[52]....
        /*0240*/ 	.word	0x000047d0


	//   ....[53]....
        /*0244*/ 	.word	0x00004800


	//   ....[54]....
        /*0248*/ 	.word	0x00004870


	//   ....[55]....
        /*024c*/ 	.word	0x00004890


	//   ....[56]....
        /*0250*/ 	.word	0x000048f0


	//   ....[57]....
        /*0254*/ 	.word	0x00004900


	//   ....[58]....
        /*0258*/ 	.word	0x00004950


	//   ....[59]....
        /*025c*/ 	.word	0x00004960


	//----- nvinfo : EIATTR_VRC_CTA_INIT_COUNT
	.align		4
.L_149:
        /*0260*/ 	.byte	0x02, 0x4a
	.zero		1
	.zero		1


	//----- nvinfo : EIATTR_EXIT_INSTR_OFFSETS
	.align		4
        /*0264*/ 	.byte	0x04, 0x1c
        /*0266*/ 	.short	(.L_151 - .L_150)


	//   ....[0]....
.L_150:
        /*0268*/ 	.word	0x00000080


	//   ....[1]....
        /*026c*/ 	.word	0x000000c0


	//   ....[2]....
        /*0270*/ 	.word	0x00004bd0


	//   ....[3]....
        /*0274*/ 	.word	0x00004c50


	//----- nvinfo : EIATTR_MAX_THREADS
	.align		4
.L_151:
        /*0278*/ 	.byte	0x04, 0x05
        /*027a*/ 	.short	(.L_153 - .L_152)
.L_152:
        /*027c*/ 	.word	0x00000100
        /*0280*/ 	.word	0x00000001
        /*0284*/ 	.word	0x00000001


	//----- nvinfo : EIATTR_CRS_STACK_SIZE
	.align		4
.L_153:
        /*0288*/ 	.byte	0x04, 0x1e
        /*028a*/ 	.short	(.L_155 - .L_154)
.L_154:
        /*028c*/ 	.word	0x00000000


	//----- nvinfo : EIATTR_CBANK_PARAM_SIZE
	.align		4
.L_155:
        /*0290*/ 	.byte	0x03, 0x19
        /*0292*/ 	.short	0x0021


	//----- nvinfo : EIATTR_PARAM_CBANK
	.align		4
        /*0294*/ 	.byte	0x04, 0x0a
        /*0296*/ 	.short	(.L_157 - .L_156)
	.align		4
.L_156:
        /*0298*/ 	.word	index@(.nv.constant0._ZN3cub18CUB_300001_SM_10006detail6reduce28DeviceReduceSingleTileKernelINS2_10policy_hubIdjN4cuda3__47maximumIvEEE10Policy1000EPdSB_jS8_ddNS5_3std3__410__identityEEEvT0_T1_T2_T3_T4_T6_)
        /*029c*/ 	.short	0x0380
        /*029e*/ 	.short	0x0021


	//----- nvinfo : EIATTR_SW_WAR
	.align		4
.L_157:
        /*02a0*/ 	.byte	0x04, 0x36
        /*02a2*/ 	.short	(.L_159 - .L_158)
.L_158:
        /*02a4*/ 	.word	0x00000008
.L_159:


//--------------------- .nv.info._ZN3cub18CUB_300001_SM_10006detail11EmptyKernelIvEEvv --------------------------
	.section	.nv.info._ZN3cub18CUB_300001_SM_10006detail11EmptyKernelIvEEvv,"",@"SHT_CUDA_INFO"
	.sectionflags	@""
	.align	4


	//----- nvinfo : EIATTR_CUDA_API_VERSION
	.align		4
        /*0000*/ 	.byte	0x04, 0x37
        /*0002*/ 	.short	(.L_161 - .L_160)
.L_160:
        /*0004*/ 	.word	0x00000082


	//----- nvinfo : EIATTR_SPARSE_MMA_MASK
	.align		4
.L_161:
        /*0008*/ 	.byte	0x03, 0x50
        /*000a*/ 	.short	0x0000


	//----- nvinfo : EIATTR_MAXREG_COUNT
	.align		4
        /*000c*/ 	.byte	0x03, 0x1b
        /*000e*/ 	.short	0x00ff


	//----- nvinfo : EIATTR_MERCURY_ISA_VERSION
	.align		4
        /*0010*/ 	.byte	0x03, 0x5f
        /*0012*/ 	.short	0x0101


	//----- nvinfo : EIATTR_VRC_CTA_INIT_COUNT
	.align		4
        /*0014*/ 	.byte	0x02, 0x4a
	.zero		1
	.zero		1


	//----- nvinfo : EIATTR_EXIT_INSTR_OFFSETS
	.align		4
        /*0018*/ 	.byte	0x04, 0x1c
        /*001a*/ 	.short	(.L_163 - .L_162)


	//   ....[0]....
.L_162:
        /*001c*/ 	.word	0x00000010


	//----- nvinfo : EIATTR_SW_WAR
	.align		4
.L_163:
        /*0020*/ 	.byte	0x04, 0x36
        /*0022*/ 	.short	(.L_165 - .L_164)
.L_164:
        /*0024*/ 	.word	0x00000008
.L_165:


//--------------------- .nv.info._Z8arr_movePdS_i --------------------------
	.section	.nv.info._Z8arr_movePdS_i,"",@"SHT_CUDA_INFO"
	.sectionflags	@""
	.align	4


	//----- nvinfo : EIATTR_CUDA_API_VERSION
	.align		4
        /*0000*/ 	.byte	0x04, 0x37
        /*0002*/ 	.short	(.L_167 - .L_166)
.L_166:
        /*0004*/ 	.word	0x00000082


	//----- nvinfo : EIATTR_KPARAM_INFO
	.align		4
.L_167:
        /*0008*/ 	.byte	0x04, 0x17
        /*000a*/ 	.short	(.L_169 - .L_168)
.L_168:
        /*000c*/ 	.word	0x00000000
        /*0010*/ 	.short	0x0002
        /*0012*/ 	.short	0x0010
        /*0014*/ 	.byte	0x00, 0xf0, 0x11, 0x00


	//----- nvinfo : EIATTR_KPARAM_INFO
	.align		4
.L_169:
        /*0018*/ 	.byte	0x04, 0x17
        /*001a*/ 	.short	(.L_171 - .L_170)
.L_170:
        /*001c*/ 	.word	0x00000000
        /*0020*/ 	.short	0x0001
        /*0022*/ 	.short	0x0008
        /*0024*/ 	.byte	0x00, 0xf5, 0x21, 0x00


	//----- nvinfo : EIATTR_KPARAM_INFO
	.align		4
.L_171:
        /*0028*/ 	.byte	0x04, 0x17
        /*002a*/ 	.short	(.L_173 - .L_172)
.L_172:
        /*002c*/ 	.word	0x00000000
        /*0030*/ 	.short	0x0000
        /*0032*/ 	.short	0x0000
        /*0034*/ 	.byte	0x00, 0xf5, 0x21, 0x00


	//----- nvinfo : EIATTR_SPARSE_MMA_MASK
	.align		4
.L_173:
        /*0038*/ 	.byte	0x03, 0x50
        /*003a*/ 	.short	0x0000


	//----- nvinfo : EIATTR_MAXREG_COUNT
	.align		4
        /*003c*/ 	.byte	0x03, 0x1b
        /*003e*/ 	.short	0x00ff


	//----- nvinfo : EIATTR_MERCURY_ISA_VERSION
	.align		4
        /*0040*/ 	.byte	0x03, 0x5f
        /*0042*/ 	.short	0x0101


	//----- nvinfo : EIATTR_VRC_CTA_INIT_COUNT
	.align		4
        /*0044*/ 	.byte	0x02, 0x4a
	.zero		1
	.zero		1


	//----- nvinfo : EIATTR_EXIT_INSTR_OFFSETS
	.align		4
        /*0048*/ 	.byte	0x04, 0x1c
        /*004a*/ 	.short	(.L_175 - .L_174)


	//   ....[0]....
.L_174:
        /*004c*/ 	.word	0x000000d0


	//   ....[1]....
        /*0050*/ 	.word	0x00000180


	//----- nvinfo : EIATTR_CBANK_PARAM_SIZE
	.align		4
.L_175:
        /*0054*/ 	.byte	0x03, 0x19
        /*0056*/ 	.short	0x0014


	//----- nvinfo : EIATTR_PARAM_CBANK
	.align		4
        /*0058*/ 	.byte	0x04, 0x0a
        /*005a*/ 	.short	(.L_177 - .L_176)
	.align		4
.L_176:
        /*005c*/ 	.word	index@(.nv.constant0._Z8arr_movePdS_i)
        /*0060*/ 	.short	0x0380
        /*0062*/ 	.short	0x0014


	//----- nvinfo : EIATTR_SW_WAR
	.align		4
.L_177:
        /*0064*/ 	.byte	0x04, 0x36
        /*0066*/ 	.short	(.L_179 - .L_178)
.L_178:
        /*0068*/ 	.word	0x00000008
.L_179:


//--------------------- .nv.info._Z21five_point_model_calcPdS_i --------------------------
	.section	.nv.info._Z21five_point_model_calcPdS_i,"",@"SHT_CUDA_INFO"
	.sectionflags	@""
	.align	4


	//----- nvinfo : EIATTR_CUDA_API_VERSION
	.align		4
        /*0000*/ 	.byte	0x04, 0x37
        /*0002*/ 	.short	(.L_181 - .L_180)
.L_180:
        /*0004*/ 	.word	0x00000082


	//----- nvinfo : EIATTR_KPARAM_INFO
	.align		4
.L_181:
        /*0008*/ 	.byte	0x04, 0x17
        /*000a*/ 	.short	(.L_183 - .L_182)
.L_182:
        /*000c*/ 	.word	0x00000000
        /*0010*/ 	.short	0x0002
        /*0012*/ 	.short	0x0010
        /*0014*/ 	.byte	0x00, 0xf0, 0x11, 0x00


	//----- nvinfo : EIATTR_KPARAM_INFO
	.align		4
.L_183:
        /*0018*/ 	.byte	0x04, 0x17
        /*001a*/ 	.short	(.L_185 - .L_184)
.L_184:
        /*001c*/ 	.word	0x00000000
        /*0020*/ 	.short	0x0001
        /*0022*/ 	.short	0x0008
        /*0024*/ 	.byte	0x00, 0xf5, 0x21, 0x00


	//----- nvinfo : EIATTR_KPARAM_INFO
	.align		4
.L_185:
        /*0028*/ 	.byte	0x04, 0x17
        /*002a*/ 	.short	(.L_187 - .L_186)
.L_186:
        /*002c*/ 	.word	0x00000000
        /*0030*/ 	.short	0x0000
        /*0032*/ 	.short	0x0000
        /*0034*/ 	.byte	0x00, 0xf5, 0x21, 0x00


	//----- nvinfo : EIATTR_SPARSE_MMA_MASK
	.align		4
.L_187:
        /*0038*/ 	.byte	0x03, 0x50
        /*003a*/ 	.short	0x0000


	//----- nvinfo : EIATTR_MAXREG_COUNT
	.align		4
        /*003c*/ 	.byte	0x03, 0x1b
        /*003e*/ 	.short	0x00ff


	//----- nvinfo : EIATTR_MERCURY_ISA_VERSION
	.align		4
        /*0040*/ 	.byte	0x03, 0x5f
        /*0042*/ 	.short	0x0101


	//----- nvinfo : EIATTR_VRC_CTA_INIT_COUNT
	.align		4
        /*0044*/ 	.byte	0x02, 0x4a
	.zero		1
	.zero		1


	//----- nvinfo : EIATTR_EXIT_INSTR_OFFSETS
	.align		4
        /*0048*/ 	.byte	0x04, 0x1c
        /*004a*/ 	.short	(.L_189 - .L_188)


	//   ....[0]....
.L_188:
        /*004c*/ 	.word	0x000000f0


	//   ....[1]....
        /*0050*/ 	.word	0x00000230


	//----- nvinfo : EIATTR_CBANK_PARAM_SIZE
	.align		4
.L_189:
        /*0054*/ 	.byte	0x03, 0x19
        /*0056*/ 	.short	0x0014


	//----- nvinfo : EIATTR_PARAM_CBANK
	.align		4
        /*0058*/ 	.byte	0x04, 0x0a
        /*005a*/ 	.short	(.L_191 - .L_190)
	.align		4
.L_190:
        /*005c*/ 	.word	index@(.nv.constant0._Z21five_point_model_calcPdS_i)
        /*0060*/ 	.short	0x0380
        /*0062*/ 	.short	0x0014


	//----- nvinfo : EIATTR_SW_WAR
	.align		4
.L_191:
        /*0064*/ 	.byte	0x04, 0x36
        /*0066*/ 	.short	(.L_193 - .L_192)
.L_192:
        /*0068*/ 	.word	0x00000008
.L_193:


//--------------------- .nv.callgraph             --------------------------
	.section	.nv.callgraph,"",@"SHT_CUDA_CALLGRAPH"
	.align	4
	.sectionentsize	8
	.align		4
        /*0000*/ 	.word	0x00000000
	.align		4
        /*0004*/ 	.word	0xffffffff
	.align		4
        /*0008*/ 	.word	0x00000000
	.align		4
        /*000c*/ 	.word	0xfffffffe
	.align		4
        /*0010*/ 	.word	0x00000000
	.align		4
        /*0014*/ 	.word	0xfffffffd
	.align		4
        /*0018*/ 	.word	0x00000000
	.align		4
        /*001c*/ 	.word	0xfffffffc


//--------------------- .nv.constant4             --------------------------
	.section	.nv.constant4,"a",@progbits
	.align	8
	.align		8
.nv.constant4:
        /*0000*/ 	.dword	_ZN34_INTERNAL_68370c50_4_k_cu_243acdf64cuda3std3__45__cpo5beginE
	.align		8
        /*0008*/ 	.dword	_ZN34_INTERNAL_68370c50_4_k_cu_243acdf64cuda3std3__45__cpo3endE
	.align		8
        /*0010*/ 	.dword	_ZN34_INTERNAL_68370c50_4_k_cu_243acdf64cuda3std3__45__cpo6cbeginE
	.align		8
        /*0018*/ 	.dword	_ZN34_INTERNAL_68370c50_4_k_cu_243acdf64cuda3std3__45__cpo4cendE
	.align		8
        /*0020*/ 	.dword	_ZN34_INTERNAL_68370c50_4_k_cu_243acdf64cuda3std3__45__cpo6rbeginE
	.align		8
        /*0028*/ 	.dword	_ZN34_INTERNAL_68370c50_4_k_cu_243acdf64cuda3std3__45__cpo4rendE
	.align		8
        /*0030*/ 	.dword	_ZN34_INTERNAL_68370c50_4_k_cu_243acdf64cuda3std3__45__cpo7crbeginE
	.align		8
        /*0038*/ 	.dword	_ZN34_INTERNAL_68370c50_4_k_cu_243acdf64cuda3std3__45__cpo5crendE
	.align		8
        /*0040*/ 	.dword	_ZN34_INTERNAL_68370c50_4_k_cu_243acdf64cuda3std3__436_GLOBAL__N__68370c50_4_k_cu_243acdf66ignoreE
	.align		8
        /*0048*/ 	.dword	_ZN34_INTERNAL_68370c50_4_k_cu_243acdf64cuda3std3__419piecewise_constructE
	.align		8
        /*0050*/ 	.dword	_ZN34_INTERNAL_68370c50_4_k_cu_243acdf64cuda3std3__48in_placeE
	.align		8
        /*0058*/ 	.dword	_ZN34_INTERNAL_68370c50_4_k_cu_243acdf64cuda3std3__420unreachable_sentinelE
	.align		8
        /*0060*/ 	.dword	_ZN34_INTERNAL_68370c50_4_k_cu_243acdf64cuda3std3__47nulloptE
	.align		8
        /*0068*/ 	.dword	_ZN34_INTERNAL_68370c50_4_k_cu_243acdf64cuda3std3__48unexpectE
	.align		8
        /*0070*/ 	.dword	_ZN34_INTERNAL_68370c50_4_k_cu_243acdf64cuda3std6ranges3__45__cpo4swapE
	.align		8
        /*0078*/ 	.dword	_ZN34_INTERNAL_68370c50_4_k_cu_243acdf64cuda3std6ranges3__45__cpo9iter_moveE
	.align		8
        /*0080*/ 	.dword	_ZN34_INTERNAL_68370c50_4_k_cu_243acdf64cuda3std6ranges3__45__cpo5beginE
	.align		8
        /*0088*/ 	.dword	_ZN34_INTERNAL_68370c50_4_k_cu_243acdf64cuda3std6ranges3__45__cpo3endE
	.align		8
        /*0090*/ 	.dword	_ZN34_INTERNAL_68370c50_4_k_cu_243acdf64cuda3std6ranges3__45__cpo6cbeginE
	.align		8
        /*0098*/ 	.dword	_ZN34_INTERNAL_68370c50_4_k_cu_243acdf64cuda3std6ranges3__45__cpo4cendE
	.align		8
        /*00a0*/ 	.dword	_ZN34_INTERNAL_68370c50_4_k_cu_243acdf64cuda3std6ranges3__45__cpo7advanceE
	.align		8
        /*00a8*/ 	.dword	_ZN34_INTERNAL_68370c50_4_k_cu_243acdf64cuda3std6ranges3__45__cpo9iter_swapE
	.align		8
        /*00b0*/ 	.dword	_ZN34_INTERNAL_68370c50_4_k_cu_243acdf64cuda3std6ranges3__45__cpo4nextE
	.align		8
        /*00b8*/ 	.dword	_ZN34_INTERNAL_68370c50_4_k_cu_243acdf64cuda3std6ranges3__45__cpo4prevE
	.align		8
        /*00c0*/ 	.dword	_ZN34_INTERNAL_68370c50_4_k_cu_243acdf64cuda3std6ranges3__45__cpo4dataE
	.align		8
        /*00c8*/ 	.dword	_ZN34_INTERNAL_68370c50_4_k_cu_243acdf64cuda3std6ranges3__45__cpo5cdataE
	.align		8
        /*00d0*/ 	.dword	_ZN34_INTERNAL_68370c50_4_k_cu_243acdf64cuda3std6ranges3__45__cpo4sizeE
	.align		8
        /*00d8*/ 	.dword	_ZN34_INTERNAL_68370c50_4_k_cu_243acdf64cuda3std6ranges3__45__cpo5ssizeE
	.align		8
        /*00e0*/ 	.dword	_ZN34_INTERNAL_68370c50_4_k_cu_243acdf64cuda3std6ranges3__45__cpo8distanceE
	.align		8
        /*00e8*/ 	.dword	_ZN34_INTERNAL_68370c50_4_k_cu_243acdf66thrust24THRUST_300001_SM_1000_NS6system6detail10sequential3seqE
	.align		8
        /*00f0*/ 	.dword	_ZN34_INTERNAL_68370c50_4_k_cu_243acdf66thrust24THRUST_300001_SM_1000_NS12placeholders2_1E
	.align		8
        /*00f8*/ 	.dword	_ZN34_INTERNAL_68370c50_4_k_cu_243acdf66thrust24THRUST_300001_SM_1000_NS12placeholders2_2E
	.align		8
        /*0100*/ 	.dword	_ZN34_INTERNAL_68370c50_4_k_cu_243acdf66thrust24THRUST_300001_SM_1000_NS12placeholders2_3E
	.align		8
        /*0108*/ 	.dword	_ZN34_INTERNAL_68370c50_4_k_cu_243acdf66thrust24THRUST_300001_SM_1000_NS12placeholders2_4E
	.align		8
        /*0110*/ 	.dword	_ZN34_INTERNAL_68370c50_4_k_cu_243acdf66thrust24THRUST_300001_SM_1000_NS12placeholders2_5E
	.align		8
        /*0118*/ 	.dword	_ZN34_INTERNAL_68370c50_4_k_cu_243acdf66thrust24THRUST_300001_SM_1000_NS12placeholders2_6E
	.align		8
        /*0120*/ 	.dword	_ZN34_INTERNAL_68370c50_4_k_cu_243acdf66thrust24THRUST_300001_SM_1000_NS12placeholders2_7E
	.align		8
        /*0128*/ 	.dword	_ZN34_INTERNAL_68370c50_4_k_cu_243acdf66thrust24THRUST_300001_SM_1000_NS12placeholders2_8E
	.align		8
        /*0130*/ 	.dword	_ZN34_INTERNAL_68370c50_4_k_cu_243acdf66thrust24THRUST_300001_SM_1000_NS12placeholders2_9E
	.align		8
        /*0138*/ 	.dword	_ZN34_INTERNAL_68370c50_4_k_cu_243acdf66thrust24THRUST_300001_SM_1000_NS12placeholders3_10E


//--------------------- .text._ZN3cub18CUB_300001_SM_10006detail6reduce28DeviceReduceSingleTileKernelINS2_10policy_hubIdjN4cuda3__47maximumIvEEE10Policy1000EPdSB_iS8_ddNS5_3std3__410__identityEEEvT0_T1_T2_T3_T4_T6_ --------------------------
	.section	.text._ZN3cub18CUB_300001_SM_10006detail6reduce28DeviceReduceSingleTileKernelINS2_10policy_hubIdjN4cuda3__47maximumIvEEE10Policy1000EPdSB_iS8_ddNS5_3std3__410__identityEEEvT0_T1_T2_T3_T4_T6_,"ax",@progbits
	.align	128
        .global         _ZN3cub18CUB_300001_SM_10006detail6reduce28DeviceReduceSingleTileKernelINS2_10policy_hubIdjN4cuda3__47maximumIvEEE10Policy1000EPdSB_iS8_ddNS5_3std3__410__identityEEEvT0_T1_T2_T3_T4_T6_
        .type           _ZN3cub18CUB_300001_SM_10006detail6reduce28DeviceReduceSingleTileKernelINS2_10policy_hubIdjN4cuda3__47maximumIvEEE10Policy1000EPdSB_iS8_ddNS5_3std3__410__identityEEEvT0_T1_T2_T3_T4_T6_,@function
        .size           _ZN3cub18CUB_300001_SM_10006detail6reduce28DeviceReduceSingleTileKernelINS2_10policy_hubIdjN4cuda3__47maximumIvEEE10Policy1000EPdSB_iS8_ddNS5_3std3__410__identityEEEvT0_T1_T2_T3_T4_T6_,(.L_x_149 - _ZN3cub18CUB_300001_SM_10006detail6reduce28DeviceReduceSingleTileKernelINS2_10policy_hubIdjN4cuda3__47maximumIvEEE10Policy1000EPdSB_iS8_ddNS5_3std3__410__identityEEEvT0_T1_T2_T3_T4_T6_)
        .other          _ZN3cub18CUB_300001_SM_10006detail6reduce28DeviceReduceSingleTileKernelINS2_10policy_hubIdjN4cuda3__47maximumIvEEE10Policy1000EPdSB_iS8_ddNS5_3std3__410__identityEEEvT0_T1_T2_T3_T4_T6_,@"STO_CUDA_ENTRY STV_DEFAULT"
_ZN3cub18CUB_300001_SM_10006detail6reduce28DeviceReduceSingleTileKernelINS2_10policy_hubIdjN4cuda3__47maximumIvEEE10Policy1000EPdSB_iS8_ddNS5_3std3__410__identityEEEvT0_T1_T2_T3_T4_T6_:
.text._ZN3cub18CUB_300001_SM_10006detail6reduce28DeviceReduceSingleTileKernelINS2_10policy_hubIdjN4cuda3__47maximumIvEEE10Policy1000EPdSB_iS8_ddNS5_3std3__410__identityEEEvT0_T1_T2_T3_T4_T6_:
[----:B------:R-:W-:Y:S01]  /*0000*/  LDC R1, c[0x0][0x37c] ;  /* 0x0000df00ff017b82 */ /* 0x000fe20000000800 */
[----:B------:R-:W0:Y:S01]  /*0010*/  LDCU UR4, c[0x0][0x390] ;  /* 0x00007200ff0477ac */ /* 0x000e220008000800 */
[----:B------:R-:W1:Y:S01]  /*0020*/  LDCU.64 UR6, c[0x0][0x358] ;  /* 0x00006b00ff0677ac */ /* 0x000e620008000a00 */
[----:B0-----:R-:W-:-:S05]  /*0030*/  IMAD.U32 R4, RZ, RZ, UR4 ;  /* 0x00000004ff047e24 */ /* 0x001fca000f8e00ff */
[----:B------:R-:W-:-:S13]  /*0040*/  ISETP.NE.AND P0, PT, R4, RZ, PT ;  /* 0x000000ff0400720c */ /* 0x000fda0003f05270 */
[----:B-1----:R-:W-:Y:S05]  /*0050*/  @P0 BRA `(.L_x_0) ;  /* 0x00000000001c0947 */ /* 0x002fea0003800000 */
[----:B------:R-:W0:Y:S02]  /*0060*/  S2R R0, SR_TID.X ;  /* 0x0000000000007919 */ /* 0x000e240000002100 */
[----:B0-----:R-:W-:-:S13]  /*0070*/  ISETP.NE.AND P0, PT, R0, RZ, PT ;  /* 0x000000ff0000720c */ /* 0x001fda0003f05270 */
[----:B------:R-:W-:Y:S05]  /*0080*/  @P0 EXIT ;  /* 0x000000000000094d */ /* 0x000fea0003800000 */
[----:B------:R-:W0:Y:S08]  /*0090*/  LDC.64 R2, c[0x0][0x388] ;  /* 0x0000e200ff027b82 */ /* 0x000e300000000a00 */
[----:B------:R-:W0:Y:S02]  /*00a0*/  LDC.64 R4, c[0x0][0x398] ;  /* 0x0000e600ff047b82 */ /* 0x000e240000000a00 */
[----:B0-----:R-:W-:Y:S01]  /*00b0*/  STG.E.64 desc[UR6][R2.64], R4 ;  /* 0x0000000402007986 */ /* 0x001fe2000c101b06 */
[----:B------:R-:W-:Y:S05]  /*00c0*/  EXIT ;  /* 0x000000000000794d */ /* 0x000fea0003800000 */
.L_x_0:
[----:B------:R-:W0:Y:S01]  /*00d0*/  LDCU UR4, c[0x0][0x380] ;  /* 0x00007000ff0477ac */ /* 0x000e220008000800 */
[----:B------:R-:W-:Y:S01]  /*00e0*/  BSSY.RECONVERGENT B0, `(.L_x_1) ;  /* 0x00005b3000007945 */ /* 0x000fe20003800200 */
[----:B0-----:R-:W-:-:S09]  /*00f0*/  ULOP3.LUT UP0, URZ, UR4, 0x1f, URZ, 0xc0, !UPT ;  /* 0x0000001f04ff7892 */ /* 0x001fd2000f80c0ff */
[----:B------:R-:W-:Y:S05]  /*0100*/  BRA.U UP0, `(.L_x_2) ;  /* 0x0000002d003c7547 */ /* 0x000fea000b800000 */
[----:B------:R-:W-:-:S13]  /*0110*/  ISETP.GT.AND P0, PT, R4, 0x7ff, PT ;  /* 0x000007ff0400780c */ /* 0x000fda0003f04270 */
[----:B------:R-:W-:Y:S05]  /*0120*/  @P0 BRA `(.L_x_3) ;  /* 0x0000001400e80947 */ /* 0x000fea0003800000 */
[----:B------:R-:W0:Y:S01]  /*0130*/  S2R R3, SR_TID.X ;  /* 0x0000000000037919 */ /* 0x000e220000002100 */
[----:B------:R-:W-:Y:S01]  /*0140*/  BSSY.RECONVERGENT B1, `(.L_x_4) ;  /* 0x0000009000017945 */ /* 0x000fe20003800200 */
[----:B------:R-:W-:Y:S02]  /*0150*/  CS2R R6, SRZ ;  /* 0x0000000000067805 */ /* 0x000fe4000001ff00 */
[----:B0-----:R-:W-:Y:S01]  /*0160*/  ISETP.GE.AND P0, PT, R3, R4, PT ;  /* 0x000000040300720c */ /* 0x001fe20003f06270 */
[----:B------:R-:W-:-:S12]  /*0170*/  IMAD.MOV.U32 R5, RZ, RZ, R3 ;  /* 0x000000ffff057224 */ /* 0x000fd800078e0003 */
[----:B------:R-:W-:Y:S05]  /*0180*/  @P0 BRA `(.L_x_5) ;  /* 0x0000000000100947 */ /* 0x000fea0003800000 */
[----:B------:R-:W0:Y:S02]  /*0190*/  LDC.64 R6, c[0x0][0x380] ;  /* 0x0000e000ff067b82 */ /* 0x000e240000000a00 */
[----:B0-----:R-:W-:-:S06]  /*01a0*/  IMAD.WIDE.U32 R6, R3, 0x8, R6 ;  /* 0x0000000803067825 */ /* 0x001fcc00078e0006 */
[----:B------:R-:W5:Y:S01]  /*01b0*/  LDG.E.64.CONSTANT R6, desc[UR6][R6.64] ;  /* 0x0000000606067981 */ /* 0x000f62000c1e9b00 */
[----:B------:R-:W-:-:S07]  /*01c0*/  VIADD R5, R3, 0x100 ;  /* 0x0000010003057836 */ /* 0x000fce0000000000 */
.L_x_5:
[----:B------:R-:W-:Y:S05]  /*01d0*/  BSYNC.RECONVERGENT B1 ;  /* 0x0000000000017941 */ /* 0x000fea0003800200 */
.L_x_4:
[----:B------:R-:W-:Y:S01]  /*01e0*/  ISETP.GE.AND P0, PT, R5, R4, PT ;  /* 0x000000040500720c */ /* 0x000fe20003f06270 */
[----:B------:R-:W-:-:S12]  /*01f0*/  BSSY.RECONVERGENT B1, `(.L_x_6) ;  /* 0x00000b0000017945 */ /* 0x000fd80003800200 */
[----:B------:R-:W-:Y:S05]  /*0200*/  @P0 BRA `(.L_x_7) ;  /* 0x0000000800b80947 */ /* 0x000fea0003800000 */
[----:B------:R-:W-:Y:S01]  /*0210*/  LOP3.LUT R9, RZ, R5, RZ, 0x33, !PT ;  /* 0x00000005ff097212 */ /* 0x000fe200078e33ff */
[----:B------:R-:W-:Y:S04]  /*0220*/  BSSY.RECONVERGENT B2, `(.L_x_8) ;  /* 0x0000019000027945 */ /* 0x000fe80003800200 */
[----:B------:R-:W-:-:S05]  /*0230*/  IMAD.IADD R0, R9, 0x1, R4 ;  /* 0x0000000109007824 */ /* 0x000fca00078e0204 */
[C---:B------:R-:W-:Y:S02]  /*0240*/  LOP3.LUT R2, R0.reuse, 0x300, RZ, 0xc0, !PT ;  /* 0x0000030000027812 */ /* 0x040fe400078ec0ff */
[----:B------:R-:W-:Y:S02]  /*0250*/  ISETP.GE.U32.AND P0, PT, R0, 0x300, PT ;  /* 0x000003000000780c */ /* 0x000fe40003f06070 */
[----:B------:R-:W-:-:S13]  /*0260*/  ISETP.NE.AND P1, PT, R2, 0x300, PT ;  /* 0x000003000200780c */ /* 0x000fda0003f25270 */
[----:B------:R-:W-:Y:S05]  /*0270*/  @!P1 BRA `(.L_x_9) ;  /* 0x00000000004c9947 */ /* 0x000fea0003800000 */
[----:B------:R-:W0:Y:S01]  /*0280*/  LDC.64 R8, c[0x0][0x380] ;  /* 0x0000e000ff087b82 */ /* 0x000e220000000a00 */
[----:B------:R-:W-:-:S04]  /*0290*/  LEA.HI R0, R0, 0x1, RZ, 0x18 ;  /* 0x0000000100007811 */ /* 0x000fc800078fc0ff */
[----:B------:R-:W-:-:S05]  /*02a0*/  LOP3.LUT R0, R0, 0x3, RZ, 0xc0, !PT ;  /* 0x0000000300007812 */ /* 0x000fca00078ec0ff */
[----:B------:R-:W-:Y:S02]  /*02b0*/  IMAD.MOV R0, RZ, RZ, -R0 ;  /* 0x000000ffff007224 */ /* 0x000fe400078e0a00 */
[----:B0-----:R-:W-:-:S04]  /*02c0*/  IMAD.WIDE.U32 R8, R5, 0x8, R8 ;  /* 0x0000000805087825 */ /* 0x001fc800078e0008 */
[----:B------:R-:W-:Y:S02]  /*02d0*/  IMAD.MOV.U32 R2, RZ, RZ, R8 ;  /* 0x000000ffff027224 */ /* 0x000fe400078e0008 */
[----:B------:R-:W-:-:S07]  /*02e0*/  IMAD.MOV.U32 R11, RZ, RZ, R9 ;  /* 0x000000ffff0b7224 */ /* 0x000fce00078e0009 */
.L_x_10:
[----:B------:R-:W-:Y:S02]  /*02f0*/  IMAD.MOV.U32 R8, RZ, RZ, R2 ;  /* 0x000000ffff087224 */ /* 0x000fe400078e0002 */
[----:B------:R-:W-:-:S06]  /*0300*/  IMAD.MOV.U32 R9, RZ, RZ, R11 ;  /* 0x000000ffff097224 */ /* 0x000fcc00078e000b */
[----:B------:R-:W2:Y:S01]  /*0310*/  LDG.E.64.CONSTANT R8, desc[UR6][R8.64] ;  /* 0x0000000608087981 */ /* 0x000ea2000c1e9b00 */
[----:B------:R-:W-:Y:S01]  /*0320*/  VIADD R0, R0, 0x1 ;  /* 0x0000000100007836 */ /* 0x000fe20000000000 */
[----:B------:R-:W-:Y:S01]  /*0330*/  IADD3 R2, P3, PT, R2, 0x800, RZ ;  /* 0x0000080002027810 */ /* 0x000fe20007f7e0ff */
[----:B------:R-:W-:-:S03]  /*0340*/  VIADD R5, R5, 0x100 ;  /* 0x0000010005057836 */ /* 0x000fc60000000000 */
[----:B------:R-:W-:Y:S01]  /*0350*/  ISETP.NE.AND P2, PT, R0, RZ, PT ;  /* 0x000000ff0000720c */ /* 0x000fe20003f45270 */
[----:B------:R-:W-:Y:S01]  /*0360*/  IMAD.X R11, RZ, RZ, R11, P3 ;  /* 0x000000ffff0b7224 */ /* 0x000fe200018e060b */
[----:B--2--5:R-:W-:-:S06]  /*0370*/  DSETP.GEU.AND P1, PT, R6, R8, PT ;  /* 0x000000080600722a */ /* 0x024fcc0003f2e000 */
[----:B------:R-:W-:Y:S02]  /*0380*/  FSEL R6, R8, R6, !P1 ;  /* 0x0000000608067208 */ /* 0x000fe40004800000 */
[----:B------:R-:W-:-:S03]  /*0390*/  FSEL R7, R9, R7, !P1 ;  /* 0x0000000709077208 */ /* 0x000fc60004800000 */
[----:B------:R-:W-:Y:S05]  /*03a0*/  @P2 BRA `(.L_x_10) ;  /* 0xfffffffc00d02947 */ /* 0x000fea000383ffff */
.L_x_9:
[----:B------:R-:W-:Y:S05]  /*03b0*/  BSYNC.RECONVERGENT B2 ;  /* 0x0000000000027941 */ /* 0x000fea0003800200 */
.L_x_8:
[----:B------:R-:W-:Y:S05]  /*03c0*/  @!P0 BRA `(.L_x_7) ;  /* 0x0000000800488947 */ /* 0x000fea0003800000 */
[----:B------:R-:W-:Y:S01]  /*03d0*/  IMAD.IADD R0, R4, 0x1, -R5 ;  /* 0x0000000104007824 */ /* 0x000fe200078e0a05 */
[----:B------:R-:W-:Y:S01]  /*03e0*/  BSSY.RECONVERGENT B2, `(.L_x_11) ;  /* 0x0000051000027945 */ /* 0x000fe20003800200 */
[----:B------:R-:W-:-:S03]  /*03f0*/  PLOP3.LUT P0, PT, PT, PT, PT, 0x80, 0x8 ;  /* 0x000000000008781c */ /* 0x000fc60003f0f070 */
[----:B------:R-:W-:-:S13]  /*0400*/  ISETP.GT.AND P1, PT, R0, 0xc00, PT ;  /* 0x00000c000000780c */ /* 0x000fda0003f24270 */
[----:B------:R-:W-:Y:S05]  /*0410*/  @!P1 BRA `(.L_x_12) ;  /* 0x0000000400349947 */ /* 0x000fea0003800000 */
[----:B------:R-:W0:Y:S01]  /*0420*/  LDC.64 R8, c[0x0][0x380] ;  /* 0x0000e000ff087b82 */ /* 0x000e220000000a00 */
[----:B------:R-:W-:Y:S01]  /*0430*/  PLOP3.LUT P0, PT, PT, PT, PT, 0x8, 0x80 ;  /* 0x000000000080781c */ /* 0x000fe20003f0e170 */
[----:B------:R-:W-:-:S12]  /*0440*/  VIADD R0, R4, 0xfffff400 ;  /* 0xfffff40004007836 */ /* 0x000fd80000000000 */
.L_x_13:
[----:B0-----:R-:W-:-:S05]  /*0450*/  IMAD.WIDE R30, R5, 0x8, R8 ;  /* 0x00000008051e7825 */ /* 0x001fca00078e0208 */
[----:B------:R-:W2:Y:S04]  /*0460*/  LDG.E.64.CONSTANT R10, desc[UR6][R30.64] ;  /* 0x000000061e0a7981 */ /* 0x000ea8000c1e9b00 */
[----:B------:R-:W3:Y:S04]  /*0470*/  LDG.E.64.CONSTANT R12, desc[UR6][R30.64+0x800] ;  /* 0x000800061e0c7981 */ /* 0x000ee8000c1e9b00 */
[----:B------:R-:W4:Y:S01]  /*0480*/  LDG.E.64.CONSTANT R14, desc[UR6][R30.64+0x1000] ;  /* 0x001000061e0e7981 */ /* 0x000f22000c1e9b00 */
[----:B------:R-:W-:-:S03]  /*0490*/  VIADD R39, R5, 0x400 ;  /* 0x0000040005277836 */ /* 0x000fc60000000000 */
[----:B------:R-:W4:Y:S01]  /*04a0*/  LDG.E.64.CONSTANT R16, desc[UR6][R30.64+0x1800] ;  /* 0x001800061e107981 */ /* 0x000f22000c1e9b00 */
[----:B------:R-:W-:-:S05]  /*04b0*/  IMAD.WIDE R38, R39, 0x8, R8 ;  /* 0x0000000827267825 */ /* 0x000fca00078e0208 */
[----:B------:R-:W4:Y:S04]  /*04c0*/  LDG.E.64.CONSTANT R18, desc[UR6][R38.64] ;  /* 0x0000000626127981 */ /* 0x000f28000c1e9b00 */
[----:B------:R-:W4:Y:S04]  /*04d0*/  LDG.E.64.CONSTANT R20, desc[UR6][R38.64+0x800] ;  /* 0x0008000626147981 */ /* 0x000f28000c1e9b00 */
        /* <DEDUP_REMOVED lines=12> */
[----:B------:R-:W4:Y:S04]  /*05a0*/  LDG.E.64.CONSTANT R38, desc[UR6][R44.64+0x1000] ;  /* 0x001000062c267981 */ /* 0x000f28000c1e9b00 */
[----:B------:R-:W4:Y:S01]  /*05b0*/  LDG.E.64.CONSTANT R40, desc[UR6][R44.64+0x1800] ;  /* 0x001800062c287981 */ /* 0x000f22000c1e9b00 */
[----:B------:R-:W-:-:S05]  /*05c0*/  VIADD R5, R5, 0x1000 ;  /* 0x0000100005057836 */ /* 0x000fca0000000000 */
[----:B------:R-:W-:Y:S01]  /*05d0*/  ISETP.GE.AND P2, PT, R5, R0, PT ;  /* 0x000000000500720c */ /* 0x000fe20003f46270 */
[----:B--2--5:R-:W-:-:S06]  /*05e0*/  DSETP.GEU.AND P1, PT, R6, R10, PT ;  /* 0x0000000a0600722a */ /* 0x024fcc0003f2e000 */
[----:B------:R-:W-:Y:S02]  /*05f0*/  FSEL R6, R10, R6, !P1 ;  /* 0x000000060a067208 */ /* 0x000fe40004800000 */
[----:B------:R-:W-:-:S06]  /*0600*/  FSEL R7, R11, R7, !P1 ;  /* 0x000000070b077208 */ /* 0x000fcc0004800000 */
[----:B---3--:R-:W-:-:S06]  /*0610*/  DSETP.GEU.AND P1, PT, R6, R12, PT ;  /* 0x0000000c0600722a */ /* 0x008fcc0003f2e000 */
[----:B------:R-:W-:Y:S02]  /*0620*/  FSEL R6, R12, R6, !P1 ;  /* 0x000000060c067208 */ /* 0x000fe40004800000 */
[----:B------:R-:W-:-:S06]  /*0630*/  FSEL R7, R13, R7, !P1 ;  /* 0x000000070d077208 */ /* 0x000fcc0004800000 */
[----:B----4-:R-:W-:-:S06]  /*0640*/  DSETP.GEU.AND P1, PT, R6, R14, PT ;  /* 0x0000000e0600722a */ /* 0x010fcc0003f2e000 */
[----:B------:R-:W-:Y:S02]  /*0650*/  FSEL R6, R14, R6, !P1 ;  /* 0x000000060e067208 */ /* 0x000fe40004800000 */
[----:B------:R-:W-:-:S06]  /*0660*/  FSEL R7, R15, R7, !P1 ;  /* 0x000000070f077208 */ /* 0x000fcc0004800000 */
[----:B------:R-:W-:-:S06]  /*0670*/  DSETP.GEU.AND P1, PT, R6, R16, PT ;  /* 0x000000100600722a */ /* 0x000fcc0003f2e000 */
        /* <DEDUP_REMOVED lines=37> */
[----:B------:R-:W-:Y:S01]  /*08d0*/  FSEL R7, R41, R7, !P1 ;  /* 0x0000000729077208 */ /* 0x000fe20004800000 */
[----:B------:R-:W-:Y:S06]  /*08e0*/  @!P2 BRA `(.L_x_13) ;  /* 0xfffffff800d8a947 */ /* 0x000fec000383ffff */
.L_x_12:
[----:B------:R-:W-:Y:S05]  /*08f0*/  BSYNC.RECONVERGENT B2 ;  /* 0x0000000000027941 */ /* 0x000fea0003800200 */
.L_x_11:
[----:B------:R-:W-:Y:S01]  /*0900*/  IMAD.IADD R0, R4, 0x1, -R5 ;  /* 0x0000000104007824 */ /* 0x000fe200078e0a05 */
[----:B------:R-:W-:Y:S04]  /*0910*/  BSSY.RECONVERGENT B2, `(.L_x_14) ;  /* 0x0000029000027945 */ /* 0x000fe80003800200 */
[----:B------:R-:W-:-:S13]  /*0920*/  ISETP.GT.AND P1, PT, R0, 0x400, PT ;  /* 0x000004000000780c */ /* 0x000fda0003f24270 */
[----:B------:R-:W-:Y:S05]  /*0930*/  @!P1 BRA `(.L_x_15) ;  /* 0x0000000000989947 */ /* 0x000fea0003800000 */
[----:B------:R-:W0:Y:S02]  /*0940*/  LDC.64 R18, c[0x0][0x380] ;  /* 0x0000e000ff127b82 */ /* 0x000e240000000a00 */
        /* <DEDUP_REMOVED lines=11> */
[----:B------:R-:W-:Y:S01]  /*0a00*/  VIADD R5, R5, 0x800 ;  /* 0x0000080005057836 */ /* 0x000fe20000000000 */
        /* <DEDUP_REMOVED lines=20> */
[----:B------:R-:W-:Y:S02]  /*0b50*/  FSEL R7, R25, R7, !P0 ;  /* 0x0000000719077208 */ /* 0x000fe40004000000 */
[----:B------:R-:W-:-:S04]  /*0b60*/  PLOP3.LUT P0, PT, PT, PT, PT, 0x8, 0x80 ;  /* 0x000000000080781c */ /* 0x000fc80003f0e170 */
[----:B------:R-:W-:-:S06]  /*0b70*/  DSETP.GEU.AND P1, PT, R6, R26, PT ;  /* 0x0000001a0600722a */ /* 0x000fcc0003f2e000 */
[----:B------:R-:W-:Y:S02]  /*0b80*/  FSEL R6, R26, R6, !P1 ;  /* 0x000000061a067208 */ /* 0x000fe40004800000 */
[----:B------:R-:W-:-:S07]  /*0b90*/  FSEL R7, R27, R7, !P1 ;  /* 0x000000071b077208 */ /* 0x000fce0004800000 */
.L_x_15:
[----:B------:R-:W-:Y:S05]  /*0ba0*/  BSYNC.RECONVERGENT B2 ;  /* 0x0000000000027941 */ /* 0x000fea0003800200 */
.L_x_14:
[----:B------:R-:W-:-:S13]  /*0bb0*/  ISETP.LT.OR P0, PT, R5, R4, P0 ;  /* 0x000000040500720c */ /* 0x000fda0000701670 */
[----:B------:R-:W-:Y:S05]  /*0bc0*/  @!P0 BRA `(.L_x_7) ;  /* 0x0000000000488947 */ /* 0x000fea0003800000 */
[----:B------:R-:W0:Y:S02]  /*0bd0*/  LDC.64 R8, c[0x0][0x380] ;  /* 0x0000e000ff087b82 */ /* 0x000e240000000a00 */
[----:B0-----:R-:W-:-:S05]  /*0be0*/  IMAD.WIDE R8, R5, 0x8, R8 ;  /* 0x0000000805087825 */ /* 0x001fca00078e0208 */
[----:B------:R-:W2:Y:S04]  /*0bf0*/  LDG.E.64.CONSTANT R10, desc[UR6][R8.64] ;  /* 0x00000006080a7981 */ /* 0x000ea8000c1e9b00 */
[----:B------:R-:W3:Y:S04]  /*0c00*/  LDG.E.64.CONSTANT R12, desc[UR6][R8.64+0x800] ;  /* 0x00080006080c7981 */ /* 0x000ee8000c1e9b00 */
[----:B------:R-:W4:Y:S04]  /*0c10*/  LDG.E.64.CONSTANT R14, desc[UR6][R8.64+0x1000] ;  /* 0x00100006080e7981 */ /* 0x000f28000c1e9b00 */
[----:B------:R-:W4:Y:S01]  /*0c20*/  LDG.E.64.CONSTANT R16, desc[UR6][R8.64+0x1800] ;  /* 0x0018000608107981 */ /* 0x000f22000c1e9b00 */
        /* <DEDUP_REMOVED lines=11> */
[----:B------:R-:W-:-:S07]  /*0ce0*/  FSEL R7, R17, R7, !P0 ;  /* 0x0000000711077208 */ /* 0x000fce0004000000 */
.L_x_7:
[----:B------:R-:W-:Y:S05]  /*0cf0*/  BSYNC.RECONVERGENT B1 ;  /* 0x0000000000017941 */ /* 0x000fea0003800200 */
.L_x_6:
[----:B------:R-:W-:-:S13]  /*0d00*/  ISETP.GE.AND P0, PT, R4, 0x100, PT ;  /* 0x000001000400780c */ /* 0x000fda0003f06270 */
[----:B------:R-:W-:Y:S05]  /*0d10*/  @!P0 BRA `(.L_x_16) ;  /* 0x00000004003c8947 */ /* 0x000fea0003800000 */
[----:B------:R-:W0:Y:S01]  /*0d20*/  S2R R8, SR_LANEID ;  /* 0x0000000000087919 */ /* 0x000e220000000000 */
[----:B-----5:R-:W-:Y:S04]  /*0d30*/  SHFL.DOWN PT, R4, R6, 0x1, 0x1f ;  /* 0x08201f0006047f89 */ /* 0x020fe800000e0000 */
[----:B------:R-:W1:Y:S02]  /*0d40*/  SHFL.DOWN PT, R5, R7, 0x1, 0x1f ;  /* 0x08201f0007057f89 */ /* 0x000e6400000e0000 */
[----:B-1----:R-:W-:Y:S01]  /*0d50*/  DSETP.GEU.AND P1, PT, R6, R4, PT ;  /* 0x000000040600722a */ /* 0x002fe20003f2e000 */
[C---:B0-----:R-:W-:Y:S02]  /*0d60*/  ISETP.GT.AND P0, PT, R8.reuse, 0x1e, PT ;  /* 0x0000001e0800780c */ /* 0x041fe40003f04270 */
[----:B------:R-:W-:-:S03]  /*0d70*/  ISETP.NE.AND P2, PT, R8, RZ, PT ;  /* 0x000000ff0800720c */ /* 0x000fc60003f45270 */
[----:B------:R-:W-:Y:S02]  /*0d80*/  FSEL R9, R4, R6, !P1 ;  /* 0x0000000604097208 */ /* 0x000fe40004800000 */
[----:B------:R-:W-:Y:S02]  /*0d90*/  FSEL R5, R5, R7, !P1 ;  /* 0x0000000705057208 */ /* 0x000fe40004800000 */
[----:B------:R-:W-:Y:S02]  /*0da0*/  FSEL R6, R6, R9, P0 ;  /* 0x0000000906067208 */ /* 0x000fe40000000000 */
[----:B------:R-:W-:Y:S02]  /*0db0*/  FSEL R11, R7, R5, P0 ;  /* 0x00000005070b7208 */ /* 0x000fe40000000000 */
[----:B------:R-:W-:Y:S01]  /*0dc0*/  ISETP.GT.AND P0, PT, R8, 0x1d, PT ;  /* 0x0000001d0800780c */ /* 0x000fe20003f04270 */
[----:B------:R-:W-:Y:S01]  /*0dd0*/  SHFL.DOWN PT, R4, R6, 0x2, 0x1f ;  /* 0x08401f0006047f89 */ /* 0x000fe200000e0000 */
[----:B------:R-:W-:Y:S01]  /*0de0*/  @!P2 MOV R2, 0x400 ;  /* 0x000004000002a802 */ /* 0x000fe20000000f00 */
[----:B------:R-:W-:Y:S01]  /*0df0*/  IMAD.MOV.U32 R7, RZ, RZ, R11 ;  /* 0x000000ffff077224 */ /* 0x000fe200078e000b */
[----:B------:R-:W-:Y:S01]  /*0e00*/  @!P2 SHF.R.U32.HI R0, RZ, 0x2, R3 ;  /* 0x00000002ff00a819 */ /* 0x000fe20000011603 */
[----:B------:R-:W0:Y:S03]  /*0e10*/  SHFL.DOWN PT, R5, R11, 0x2, 0x1f ;  /* 0x08401f000b057f89 */ /* 0x000e2600000e0000 */
[----:B------:R-:W-:Y:S01]  /*0e20*/  @!P2 LOP3.LUT R0, R0, 0xf8, RZ, 0xc0, !PT ;  /* 0x000000f80000a812 */ /* 0x000fe200078ec0ff */
[----:B------:R-:W1:Y:S01]  /*0e30*/  @!P2 S2R R9, SR_CgaCtaId ;  /* 0x000000000009a919 */ /* 0x000e620000008800 */
[----:B0-----:R-:W-:-:S06]  /*0e40*/  DSETP.GEU.AND P1, PT, R6, R4, PT ;  /* 0x000000040600722a */ /* 0x001fcc0003f2e000 */
[----:B------:R-:W-:Y:S02]  /*0e50*/  @!P0 FSEL R6, R4, R6, !P1 ;  /* 0x0000000604068208 */ /* 0x000fe40004800000 */
[----:B------:R-:W-:Y:S02]  /*0e60*/  @!P0 FSEL R11, R5, R11, !P1 ;  /* 0x0000000b050b8208 */ /* 0x000fe40004800000 */
[----:B------:R-:W-:Y:S01]  /*0e70*/  ISETP.GT.AND P0, PT, R8, 0x1b, PT ;  /* 0x0000001b0800780c */ /* 0x000fe20003f04270 */
[----:B------:R-:W-:Y:S02]  /*0e80*/  SHFL.DOWN PT, R4, R6, 0x4, 0x1f ;  /* 0x08801f0006047f89 */ /* 0x000fe400000e0000 */
[----:B------:R-:W-:Y:S02]  /*0e90*/  IMAD.MOV.U32 R7, RZ, RZ, R11 ;  /* 0x000000ffff077224 */ /* 0x000fe400078e000b */
[----:B------:R-:W0:Y:S04]  /*0ea0*/  SHFL.DOWN PT, R5, R11, 0x4, 0x1f ;  /* 0x08801f000b057f89 */ /* 0x000e2800000e0000 */
        /* <DEDUP_REMOVED lines=14> */
[----:B0-----:R-:W-:Y:S01]  /*0f90*/  DSETP.GEU.AND P0, PT, R6, R4, PT ;  /* 0x000000040600722a */ /* 0x001fe20003f0e000 */
[----:B-1----:R-:W-:-:S05]  /*0fa0*/  @!P2 LEA R7, R9, R2, 0x18 ;  /* 0x000000020907a211 */ /* 0x002fca00078ec0ff */
[----:B------:R-:W-:Y:S01]  /*0fb0*/  FSEL R4, R4, R6, !P0 ;  /* 0x0000000604047208 */ /* 0x000fe20004000000 */
[----:B------:R-:W-:Y:S01]  /*0fc0*/  @!P2 IMAD.IADD R9, R0, 0x1, R7 ;  /* 0x000000010009a824 */ /* 0x000fe200078e0207 */
[----:B------:R-:W-:Y:S02]  /*0fd0*/  FSEL R5, R5, R11, !P0 ;  /* 0x0000000b05057208 */ /* 0x000fe40004000000 */
[----:B------:R-:W-:Y:S02]  /*0fe0*/  ISETP.NE.AND P0, PT, R3, RZ, PT ;  /* 0x000000ff0300720c */ /* 0x000fe40003f05270 */
[----:B------:R-:W-:Y:S01]  /*0ff0*/  FSEL R6, R6, R4, P1 ;  /* 0x0000000406067208 */ /* 0x000fe20000800000 */
[----:B------:R3:W-:Y:S01]  /*1000*/  @!P2 STS.64 [R9+0x8], R4 ;  /* 0x000008040900a388 */ /* 0x0007e20000000a00 */
[----:B------:R-:W-:Y:S01]  /*1010*/  FSEL R7, R11, R5, P1 ;  /* 0x000000050b077208 */ /* 0x000fe20000800000 */
[----:B------:R-:W-:Y:S08]  /*1020*/  BAR.SYNC.DEFER_BLOCKING 0x0 ;  /* 0x0000000000007b1d */ /* 0x000ff00000010000 */
[----:B------:R-:W-:Y:S05]  /*1030*/  @P0 BRA `(.L_x_17) ;  /* 0x0000004800f40947 */ /* 0x000fea0003800000 */
[----:B------:R-:W0:Y:S01]  /*1040*/  S2UR UR5, SR_CgaCtaId ;  /* 0x00000000000579c3 */ /* 0x000e220000008800 */
[----:B------:R-:W-:Y:S02]  /*1050*/  UMOV UR4, 0x400 ;  /* 0x0000040000047882 */ /* 0x000fe40000000000 */
[----:B0-----:R-:W-:-:S09]  /*1060*/  ULEA UR4, UR5, UR4, 0x18 ;  /* 0x0000000405047291 */ /* 0x001fd2000f8ec0ff */
[----:B---3--:R-:W0:Y:S04]  /*1070*/  LDS.128 R8, [UR4+0x10] ;  /* 0x00001004ff087984 */ /* 0x008e280008000c00 */
[----:B------:R-:W1:Y:S01]  /*1080*/  LDS.128 R12, [UR4+0x20] ;  /* 0x00002004ff0c7984 */ /* 0x000e620008000c00 */
[----:B0-----:R-:W-:-:S06]  /*1090*/  DSETP.GEU.AND P1, PT, R6, R8, PT ;  /* 0x000000080600722a */ /* 0x001fcc0003f2e000 */
[----:B------:R-:W-:Y:S02]  /*10a0*/  FSEL R2, R8, R6, !P1 ;  /* 0x0000000608027208 */ /* 0x000fe40004800000 */
[----:B------:R-:W-:Y:S02]  /*10b0*/  FSEL R3, R9, R7, !P1 ;  /* 0x0000000709037208 */ /* 0x000fe40004800000 */
[----:B------:R-:W0:Y:S04]  /*10c0*/  LDS.128 R4, [UR4+0x30] ;  /* 0x00003004ff047984 */ /* 0x000e280008000c00 */
[----:B------:R-:W-:-:S06]  /*10d0*/  DSETP.GEU.AND P1, PT, R2, R10, PT ;  /* 0x0000000a0200722a */ /* 0x000fcc0003f2e000 */
[----:B------:R-:W-:Y:S02]  /*10e0*/  FSEL R2, R10, R2, !P1 ;  /* 0x000000020a027208 */ /* 0x000fe40004800000 */
[----:B------:R-:W-:-:S06]  /*10f0*/  FSEL R3, R11, R3, !P1 ;  /* 0x000000030b037208 */ /* 0x000fcc0004800000 */
[----:B-1----:R-:W-:-:S06]  /*1100*/  DSETP.GEU.AND P1, PT, R2, R12, PT ;  /* 0x0000000c0200722a */ /* 0x002fcc0003f2e000 */
[----:B------:R-:W-:Y:S02]  /*1110*/  FSEL R8, R12, R2, !P1 ;  /* 0x000000020c087208 */ /* 0x000fe40004800000 */
[----:B------:R-:W-:Y:S02]  /*1120*/  FSEL R9, R13, R3, !P1 ;  /* 0x000000030d097208 */ /* 0x000fe40004800000 */
[----:B------:R-:W1:Y:S04]  /*1130*/  LDS.64 R2, [UR4+0x40] ;  /* 0x00004004ff027984 */ /* 0x000e680008000a00 */
[----:B------:R-:W-:-:S06]  /*1140*/  DSETP.GEU.AND P1, PT, R8, R14, PT ;  /* 0x0000000e0800722a */ /* 0x000fcc0003f2e000 */
[----:B------:R-:W-:Y:S02]  /*1150*/  FSEL R8, R14, R8, !P1 ;  /* 0x000000080e087208 */ /* 0x000fe40004800000 */
[----:B------:R-:W-:-:S06]  /*1160*/  FSEL R9, R15, R9, !P1 ;  /* 0x000000090f097208 */ /* 0x000fcc0004800000 */
[----:B0-----:R-:W-:-:S06]  /*1170*/  DSETP.GEU.AND P1, PT, R8, R4, PT ;  /* 0x000000040800722a */ /* 0x001fcc0003f2e000 */
[----:B------:R-:W-:Y:S02]  /*1180*/  FSEL R4, R4, R8, !P1 ;  /* 0x0000000804047208 */ /* 0x000fe40004800000 */
[----:B------:R-:W-:-:S06]  /*1190*/  FSEL R5, R5, R9, !P1 ;  /* 0x0000000905057208 */ /* 0x000fcc0004800000 */
[----:B------:R-:W-:-:S06]  /*11a0*/  DSETP.GEU.AND P1, PT, R4, R6, PT ;  /* 0x000000060400722a */ /* 0x000fcc0003f2e000 */
[----:B------:R-:W-:Y:S02]  /*11b0*/  FSEL R4, R6, R4, !P1 ;  /* 0x0000000406047208 */ /* 0x000fe40004800000 */
[----:B------:R-:W-:-:S06]  /*11c0*/  FSEL R5, R7, R5, !P1 ;  /* 0x0000000507057208 */ /* 0x000fcc0004800000 */
[----:B-1----:R-:W-:-:S06]  /*11d0*/  DSETP.GEU.AND P1, PT, R4, R2, PT ;  /* 0x000000020400722a */ /* 0x002fcc0003f2e000 */
[----:B------:R-:W-:Y:S02]  /*11e0*/  FSEL R6, R2, R4, !P1 ;  /* 0x0000000402067208 */ /* 0x000fe40004800000 */
[----:B------:R-:W-:Y:S01]  /*11f0*/  FSEL R7, R3, R5, !P1 ;  /* 0x0000000503077208 */ /* 0x000fe20004800000 */
[----:B------:R-:W-:Y:S06]  /*1200*/  BRA `(.L_x_17) ;  /* 0x0000004800807947 */ /* 0x000fec0003800000 */
.L_x_16:
[----:B------:R-:W-:Y:S01]  /*1210*/  LOP3.LUT R0, R3, 0x3e0, RZ, 0xc0, !PT ;  /* 0x000003e003007812 */ /* 0x000fe200078ec0ff */
[----:B------:R-:W0:Y:S03]  /*1220*/  S2R R10, SR_LANEID ;  /* 0x00000000000a7919 */ /* 0x000e260000000000 */
[----:B------:R-:W-:Y:S01]  /*1230*/  LOP3.LUT R9, RZ, R0, RZ, 0x33, !PT ;  /* 0x00000000ff097212 */ /* 0x000fe200078e33ff */
[----:B------:R-:W-:-:S04]  /*1240*/  VIADD R5, R0, 0x20 ;  /* 0x0000002000057836 */ /* 0x000fc80000000000 */
[----:B------:R-:W-:Y:S01]  /*1250*/  IMAD.IADD R9, R9, 0x1, R4 ;  /* 0x0000000109097824 */ /* 0x000fe200078e0204 */
[----:B------:R-:W-:-:S04]  /*1260*/  ISETP.GT.AND P0, PT, R5, R4, PT ;  /* 0x000000040500720c */ /* 0x000fc80003f04270 */
[----:B------:R-:W-:-:S05]  /*1270*/  SEL R5, R9, 0x1f, P0 ;  /* 0x0000001f09057807 */ /* 0x000fca0000000000 */
[----:B-----5:R-:W-:Y:S04]  /*1280*/  SHFL.DOWN PT, R8, R6, 0x1, R5 ;  /* 0x0820000006087989 */ /* 0x020fe800000e0005 */
[----:B------:R-:W1:Y:S01]  /*1290*/  SHFL.DOWN PT, R9, R7, 0x1, R5 ;  /* 0x0820000007097989 */ /* 0x000e6200000e0005 */
[C---:B0-----:R-:W-:Y:S01]  /*12a0*/  ISETP.GE.AND P0, PT, R10.reuse, R5, PT ;  /* 0x000000050a00720c */ /* 0x041fe20003f06270 */
[----:B------:R-:W-:Y:S01]  /*12b0*/  VIADD R0, R10, 0x2 ;  /* 0x000000020a007836 */ /* 0x000fe20000000000 */
[----:B-1----:R-:W-:-:S06]  /*12c0*/  DSETP.GEU.AND P1, PT, R6, R8, PT ;  /* 0x000000080600722a */ /* 0x002fcc0003f2e000 */
[-C--:B------:R-:W-:Y:S02]  /*12d0*/  FSEL R11, R8, R6.reuse, !P1 ;  /* 0x00000006080b7208 */ /* 0x080fe40004800000 */
[-C--:B------:R-:W-:Y:S02]  /*12e0*/  FSEL R9, R9, R7.reuse, !P1 ;  /* 0x0000000709097208 */ /* 0x080fe40004800000 */
[----:B------:R-:W-:Y:S02]  /*12f0*/  FSEL R2, R11, R6, !P0 ;  /* 0x000000060b027208 */ /* 0x000fe40004000000 */
[----:B------:R-:W-:Y:S02]  /*1300*/  FSEL R11, R9, R7, !P0 ;  /* 0x00000007090b7208 */ /* 0x000fe40004000000 */
[----:B------:R-:W-:Y:S01]  /*1310*/  ISETP.GT.AND P0, PT, R0, R5, PT ;  /* 0x000000050000720c */ /* 0x000fe20003f04270 */
[----:B------:R-:W-:Y:S01]  /*1320*/  SHFL.DOWN PT, R8, R2, 0x2, R5 ;  /* 0x0840000002087989 */ /* 0x000fe200000e0005 */
[----:B------:R-:W-:-:S02]  /*1330*/  IMAD.MOV.U32 R6, RZ, RZ, R2 ;  /* 0x000000ffff067224 */ /* 0x000fc400078e0002 */
[----:B------:R-:W-:Y:S01]  /*1340*/  IMAD.MOV.U32 R7, RZ, RZ, R11 ;  /* 0x000000ffff077224 */ /* 0x000fe200078e000b */
[----:B------:R-:W0:Y:S01]  /*1350*/  SHFL.DOWN PT, R9, R11, 0x2, R5 ;  /* 0x084000000b097989 */ /* 0x000e2200000e0005 */
[----:B------:R-:W-:-:S04]  /*1360*/  VIADD R0, R10, 0x4 ;  /* 0x000000040a007836 */ /* 0x000fc80000000000 */
[----:B0-----:R-:W-:-:S06]  /*1370*/  DSETP.GEU.AND P1, PT, R6, R8, PT ;  /* 0x000000080600722a */ /* 0x001fcc0003f2e000 */
[----:B------:R-:W-:Y:S02]  /*1380*/  @!P0 FSEL R2, R8, R2, !P1 ;  /* 0x0000000208028208 */ /* 0x000fe40004800000 */
[----:B------:R-:W-:Y:S02]  /*1390*/  @!P0 FSEL R11, R9, R11, !P1 ;  /* 0x0000000b090b8208 */ /* 0x000fe40004800000 */
[----:B------:R-:W-:Y:S01]  /*13a0*/  ISETP.GT.AND P0, PT, R0, R5, PT ;  /* 0x000000050000720c */ /* 0x000fe20003f04270 */
[----:B------:R-:W-:Y:S01]  /*13b0*/  SHFL.DOWN PT, R6, R2, 0x4, R5 ;  /* 0x0880000002067989 */ /* 0x000fe200000e0005 */
[----:B------:R-:W-:Y:S02]  /*13c0*/  IMAD.MOV.U32 R8, RZ, RZ, R2 ;  /* 0x000000ffff087224 */ /* 0x000fe400078e0002 */
        /* <DEDUP_REMOVED lines=8> */
[----:B------:R-:W-:Y:S01]  /*1450*/  IMAD.MOV.U32 R8, RZ, RZ, R2 ;  /* 0x000000ffff087224 */ /* 0x000fe200078e0002 */
[C---:B------:R-:W-:Y:S01]  /*1460*/  ISETP.NE.AND P0, PT, R10.reuse, RZ, PT ;  /* 0x000000ff0a00720c */ /* 0x040fe20003f05270 */
[----:B------:R-:W-:Y:S01]  /*1470*/  IMAD.MOV.U32 R9, RZ, RZ, R11 ;  /* 0x000000ffff097224 */ /* 0x000fe200078e000b */
[----:B------:R-:W0:Y:S01]  /*1480*/  SHFL.DOWN PT, R7, R11, 0x8, R5 ;  /* 0x090000000b077989 */ /* 0x000e2200000e0005 */
[----:B------:R-:W-:-:S10]  /*1490*/  VIADD R0, R10, 0x10 ;  /* 0x000000100a007836 */ /* 0x000fd40000000000 */
[----:B------:R-:W1:Y:S01]  /*14a0*/  @!P0 S2R R13, SR_CgaCtaId ;  /* 0x00000000000d8919 */ /* 0x000e620000008800 */
[----:B0-----:R-:W-:-:S06]  /*14b0*/  DSETP.GEU.AND P2, PT, R8, R6, PT ;  /* 0x000000060800722a */ /* 0x001fcc0003f4e000 */
[----:B------:R-:W-:Y:S02]  /*14c0*/  @!P1 FSEL R2, R6, R2, !P2 ;  /* 0x0000000206029208 */ /* 0x000fe40005000000 */
[----:B------:R-:W-:Y:S02]  /*14d0*/  @!P1 FSEL R11, R7, R11, !P2 ;  /* 0x0000000b070b9208 */ /* 0x000fe40005000000 */
[----:B------:R-:W-:Y:S01]  /*14e0*/  ISETP.GT.AND P1, PT, R0, R5, PT ;  /* 0x000000050000720c */ /* 0x000fe20003f24270 */
[----:B------:R-:W-:Y:S01]  /*14f0*/  SHFL.DOWN PT, R6, R2, 0x10, R5 ;  /* 0x0a00000002067989 */ /* 0x000fe200000e0005 */
[----:B------:R-:W-:Y:S01]  /*1500*/  IMAD.MOV.U32 R8, RZ, RZ, R2 ;  /* 0x000000ffff087224 */ /* 0x000fe200078e0002 */
[----:B------:R-:W-:Y:S01]  /*1510*/  @!P0 SHF.R.U32.HI R0, RZ, 0x2, R3 ;  /* 0x00000002ff008819 */ /* 0x000fe20000011603 */
[----:B------:R-:W-:Y:S01]  /*1520*/  IMAD.MOV.U32 R9, RZ, RZ, R11 ;  /* 0x000000ffff097224 */ /* 0x000fe200078e000b */
[----:B------:R-:W0:Y:S02]  /*1530*/  SHFL.DOWN PT, R7, R11, 0x10, R5 ;  /* 0x0a0000000b077989 */ /* 0x000e2400000e0005 */
[----:B------:R-:W-:-:S03]  /*1540*/  @!P0 LOP3.LUT R0, R0, 0xf8, RZ, 0xc0, !PT ;  /* 0x000000f800008812 */ /* 0x000fc600078ec0ff */
[----:B0-----:R-:W-:Y:S01]  /*1550*/  DSETP.GEU.AND P2, PT, R8, R6, PT ;  /* 0x000000060800722a */ /* 0x001fe20003f4e000 */
[----:B------:R-:W-:-:S04]  /*1560*/  @!P0 MOV R8, 0x400 ;  /* 0x0000040000088802 */ /* 0x000fc80000000f00 */
[----:B-1----:R-:W-:Y:S02]  /*1570*/  @!P0 LEA R13, R13, R8, 0x18 ;  /* 0x000000080d0d8211 */ /* 0x002fe400078ec0ff */
[----:B------:R-:W-:Y:S02]  /*1580*/  @!P1 FSEL R2, R6, R2, !P2 ;  /* 0x0000000206029208 */ /* 0x000fe40005000000 */
[----:B------:R-:W-:Y:S01]  /*1590*/  @!P1 FSEL R11, R7, R11, !P2 ;  /* 0x0000000b070b9208 */ /* 0x000fe20005000000 */
[----:B------:R-:W-:Y:S02]  /*15a0*/  @!P0 IMAD.IADD R13, R0, 0x1, R13 ;  /* 0x00000001000d8824 */ /* 0x000fe400078e020d */
[----:B------:R-:W-:Y:S02]  /*15b0*/  IMAD.MOV.U32 R6, RZ, RZ, R2 ;  /* 0x000000ffff067224 */ /* 0x000fe400078e0002 */
[----:B------:R-:W-:-:S05]  /*15c0*/  IMAD.MOV.U32 R7, RZ, RZ, R11 ;  /* 0x000000ffff077224 */ /* 0x000fca00078e000b */
[----:B------:R3:W-:Y:S01]  /*15d0*/  @!P0 STS.64 [R13+0x8], R6 ;  /* 0x000008060d008388 */ /* 0x0007e20000000a00 */
[----:B------:R-:W-:Y:S01]  /*15e0*/  BAR.SYNC.DEFER_BLOCKING 0x0 ;  /* 0x0000000000007b1d */ /* 0x000fe20000010000 */
[----:B------:R-:W-:-:S13]  /*15f0*/  ISETP.NE.AND P0, PT, R3, RZ, PT ;  /* 0x000000ff0300720c */ /* 0x000fda0003f05270 */
[----:B---3--:R-:W-:Y:S05]  /*1600*/  @P0 BRA `(.L_x_17) ;  /* 0x0000004400800947 */ /* 0x008fea0003800000 */
[----:B------:R-:W0:Y:S01]  /*1610*/  S2UR UR5, SR_CgaCtaId ;  /* 0x00000000000579c3 */ /* 0x000e220000008800 */
[----:B------:R-:W-:Y:S01]  /*1620*/  UMOV UR4, 0x400 ;  /* 0x0000040000047882 */ /* 0x000fe20000000000 */
[----:B------:R-:W-:Y:S01]  /*1630*/  ISETP.GT.AND P2, PT, R4, 0x20, PT ;  /* 0x000000200400780c */ /* 0x000fe20003f44270 */
[----:B0-----:R-:W-:-:S09]  /*1640*/  ULEA UR4, UR5, UR4, 0x18 ;  /* 0x0000000405047291 */ /* 0x001fd2000f8ec0ff */
[----:B------:R-:W0:Y:S04]  /*1650*/  LDS.128 R16, [UR4+0x10] ;  /* 0x00001004ff107984 */ /* 0x000e280008000c00 */
[----:B------:R-:W1:Y:S04]  /*1660*/  LDS.128 R12, [UR4+0x20] ;  /* 0x00002004ff0c7984 */ /* 0x000e680008000c00 */
[----:B------:R-:W2:Y:S01]  /*1670*/  LDS.128 R8, [UR4+0x30] ;  /* 0x00003004ff087984 */ /* 0x000ea20008000c00 */
[----:B0-----:R-:W-:-:S06]  /*1680*/  DSETP.GEU.AND P1, PT, R6, R16, PT ;  /* 0x000000100600722a */ /* 0x001fcc0003f2e000 */
[-C--:B------:R-:W-:Y:S02]  /*1690*/  FSEL R3, R16, R6.reuse, !P1 ;  /* 0x0000000610037208 */ /* 0x080fe40004800000 */
[-C--:B------:R-:W-:Y:S02]  /*16a0*/  FSEL R17, R17, R7.reuse, !P1 ;  /* 0x0000000711117208 */ /* 0x080fe40004800000 */
[----:B------:R-:W-:Y:S02]  /*16b0*/  FSEL R6, R3, R6, P2 ;  /* 0x0000000603067208 */ /* 0x000fe40001000000 */
[----:B------:R-:W-:Y:S02]  /*16c0*/  FSEL R7, R17, R7, P2 ;  /* 0x0000000711077208 */ /* 0x000fe40001000000 */
[C---:B------:R-:W-:Y:S01]  /*16d0*/  ISETP.GT.AND P1, PT, R4.reuse, 0x40, PT ;  /* 0x000000400400780c */ /* 0x040fe20003f24270 */
[----:B------:R-:W-:Y:S01]  /*16e0*/  IMAD.MOV.U32 R2, RZ, RZ, R6 ;  /* 0x000000ffff027224 */ /* 0x000fe200078e0006 */
[----:B------:R-:W-:Y:S01]  /*16f0*/  ISETP.GT.AND P2, PT, R4, 0x60, PT ;  /* 0x000000600400780c */ /* 0x000fe20003f44270 */
[----:B------:R-:W-:-:S06]  /*1700*/  IMAD.MOV.U32 R3, RZ, RZ, R7 ;  /* 0x000000ffff037224 */ /* 0x000fcc00078e0007 */
[----:B------:R-:W-:-:S06]  /*1710*/  DSETP.GEU.AND P3, PT, R2, R18, PT ;  /* 0x000000120200722a */ /* 0x000fcc0003f6e000 */
[----:B------:R-:W-:Y:S02]  /*1720*/  @P1 FSEL R6, R18, R6, !P3 ;  /* 0x0000000612061208 */ /* 0x000fe40005800000 */
[----:B------:R-:W-:Y:S02]  /*1730*/  @P1 FSEL R7, R19, R7, !P3 ;  /* 0x0000000713071208 */ /* 0x000fe40005800000 */
[----:B------:R-:W-:Y:S01]  /*1740*/  ISETP.GT.AND P1, PT, R4, 0x80, PT ;  /* 0x000000800400780c */ /* 0x000fe20003f24270 */
[----:B------:R-:W-:Y:S02]  /*1750*/  IMAD.MOV.U32 R2, RZ, RZ, R6 ;  /* 0x000000ffff027224 */ /* 0x000fe400078e0006 */
[----:B------:R-:W-:-:S06]  /*1760*/  IMAD.MOV.U32 R3, RZ, RZ, R7 ;  /* 0x000000ffff037224 */ /* 0x000fcc00078e0007 */
[----:B-1----:R-:W-:Y:S01]  /*1770*/  DSETP.GEU.AND P3, PT, R2, R12, PT ;  /* 0x0000000c0200722a */ /* 0x002fe20003f6e000 */
[----:B------:R-:W0:Y:S05]  /*1780*/  LDS.64 R2, [UR4+0x40] ;  /* 0x00004004ff027984 */ /* 0x000e2a0008000a00 */
[----:B------:R-:W-:Y:S02]  /*1790*/  @P2 FSEL R6, R12, R6, !P3 ;  /* 0x000000060c062208 */ /* 0x000fe40005800000 */
[----:B------:R-:W-:Y:S02]  /*17a0*/  @P2 FSEL R7, R13, R7, !P3 ;  /* 0x000000070d072208 */ /* 0x000fe40005800000 */
[----:B------:R-:W-:-:S04]  /*17b0*/  ISETP.GT.AND P2, PT, R4, 0xa0, PT ;  /* 0x000000a00400780c */ /* 0x000fc80003f44270 */
[----:B------:R-:W-:-:S06]  /*17c0*/  DSETP.GEU.AND P3, PT, R6, R14, PT ;  /* 0x0000000e0600722a */ /* 0x000fcc0003f6e000 */
[----:B------:R-:W-:Y:S02]  /*17d0*/  @P1 FSEL R6, R14, R6, !P3 ;  /* 0x000000060e061208 */ /* 0x000fe40005800000 */
[----:B------:R-:W-:Y:S02]  /*17e0*/  @P1 FSEL R7, R15, R7, !P3 ;  /* 0x000000070f071208 */ /* 0x000fe40005800000 */
[----:B------:R-:W-:-:S04]  /*17f0*/  ISETP.GT.AND P1, PT, R4, 0xc0, PT ;  /* 0x000000c00400780c */ /* 0x000fc80003f24270 */
[----:B--2---:R-:W-:-:S06]  /*1800*/  DSETP.GEU.AND P3, PT, R6, R8, PT ;  /* 0x000000080600722a */ /* 0x004fcc0003f6e000 */
[----:B------:R-:W-:Y:S02]  /*1810*/  @P2 FSEL R6, R8, R6, !P3 ;  /* 0x0000000608062208 */ /* 0x000fe40005800000 */
[----:B------:R-:W-:Y:S02]  /*1820*/  @P2 FSEL R7, R9, R7, !P3 ;  /* 0x0000000709072208 */ /* 0x000fe40005800000 */
[----:B------:R-:W-:-:S04]  /*1830*/  ISETP.GT.AND P2, PT, R4, 0xe0, PT ;  /* 0x000000e00400780c */ /* 0x000fc80003f44270 */
[----:B------:R-:W-:-:S06]  /*1840*/  DSETP.GEU.AND P3, PT, R6, R10, PT ;  /* 0x0000000a0600722a */ /* 0x000fcc0003f6e000 */
[----:B------:R-:W-:Y:S02]  /*1850*/  @P1 FSEL R6, R10, R6, !P3 ;  /* 0x000000060a061208 */ /* 0x000fe40005800000 */
[----:B------:R-:W-:-:S03]  /*1860*/  @P1 FSEL R7, R11, R7, !P3 ;  /* 0x000000070b071208 */ /* 0x000fc60005800000 */
[----:B------:R-:W-:Y:S02]  /*1870*/  IMAD.MOV.U32 R4, RZ, RZ, R6 ;  /* 0x000000ffff047224 */ /* 0x000fe400078e0006 */
[----:B------:R-:W-:-:S06]  /*1880*/  IMAD.MOV.U32 R5, RZ, RZ, R7 ;  /* 0x000000ffff057224 */ /* 0x000fcc00078e0007 */
[----:B0-----:R-:W-:-:S06]  /*1890*/  DSETP.GEU.AND P1, PT, R4, R2, PT ;  /* 0x000000020400722a */ /* 0x001fcc0003f2e000 */
[----:B------:R-:W-:Y:S02]  /*18a0*/  @P2 FSEL R6, R2, R6, !P1 ;  /* 0x0000000602062208 */ /* 0x000fe40004800000 */
[----:B------:R-:W-:Y:S01]  /*18b0*/  @P2 FSEL R7, R3, R7, !P1 ;  /* 0x0000000703072208 */ /* 0x000fe20004800000 */
[----:B------:R-:W-:Y:S06]  /*18c0*/  BRA `(.L_x_17) ;  /* 0x0000004000d07947 */ /* 0x000fec0003800000 */
.L_x_3:
[----:B------:R-:W0:Y:S01]  /*18d0*/  S2R R0, SR_TID.X ;  /* 0x0000000000007919 */ /* 0x000e220000002100 */
[----:B------:R-:W1:Y:S02]  /*18e0*/  LDCU.64 UR4, c[0x0][0x380] ;  /* 0x00007000ff0477ac */ /* 0x000e640008000a00 */
[----:B-1----:R-:W-:Y:S02]  /*18f0*/  IMAD.U32 R2, RZ, RZ, UR4 ;  /* 0x00000004ff027e24 */ /* 0x002fe4000f8e00ff */
[----:B------:R-:W-:Y:S02]  /*1900*/  IMAD.U32 R3, RZ, RZ, UR5 ;  /* 0x00000005ff037e24 */ /* 0x000fe4000f8e00ff */
[----:B0-----:R-:W-:-:S04]  /*1910*/  IMAD.SHL.U32 R5, R0, 0x4, RZ ;  /* 0x0000000400057824 */ /* 0x001fc800078e00ff */
[----:B------:R-:W-:-:S05]  /*1920*/  IMAD.WIDE.U32 R6, R5, 0x8, R2 ;  /* 0x0000000805067825 */ /* 0x000fca00078e0002 */
[----:B------:R-:W2:Y:S04]  /*1930*/  LDG.E.128.CONSTANT R20, desc[UR6][R6.64] ;  /* 0x0000000606147981 */ /* 0x000ea8000c1e9d00 */
[----:B------:R-:W3:Y:S04]  /*1940*/  LDG.E.128.CONSTANT R12, desc[UR6][R6.64+0x10] ;  /* 0x00001006060c7981 */ /* 0x000ee8000c1e9d00 */
[----:B------:R-:W4:Y:S04]  /*1950*/  LDG.E.128.CONSTANT R8, desc[UR6][R6.64+0x2000] ;  /* 0x0020000606087981 */ /* 0x000f28000c1e9d00 */
[----:B------:R0:W5:Y:S01]  /*1960*/  LDG.E.128.CONSTANT R16, desc[UR6][R6.64+0x2010] ;  /* 0x0020100606107981 */ /* 0x000162000c1e9d00 */
[----:B------:R-:W-:Y:S01]  /*1970*/  ISETP.GE.U32.AND P1, PT, R4, 0x1000, PT ;  /* 0x000010000400780c */ /* 0x000fe20003f26070 */
[----:B------:R-:W-:Y:S01]  /*1980*/  UMOV UR4, 0x800 ;  /* 0x0000080000047882 */ /* 0x000fe20000000000 */
[----:B--2---:R-:W-:-:S06]  /*1990*/  DSETP.GEU.AND P0, PT, R20, R22, PT ;  /* 0x000000161400722a */ /* 0x004fcc0003f0e000 */
[----:B------:R-:W-:Y:S02]  /*19a0*/  FSEL R20, R22, R20, !P0 ;  /* 0x0000001416147208 */ /* 0x000fe40004000000 */
[----:B------:R-:W-:-:S06]  /*19b0*/  FSEL R21, R23, R21, !P0 ;  /* 0x0000001517157208 */ /* 0x000fcc0004000000 */
[----:B---3--:R-:W-:-:S06]  /*19c0*/  DSETP.GEU.AND P0, PT, R20, R12, PT ;  /* 0x0000000c1400722a */ /* 0x008fcc0003f0e000 */
[----:B------:R-:W-:Y:S02]  /*19d0*/  FSEL R12, R12, R20, !P0 ;  /* 0x000000140c0c7208 */ /* 0x000fe40004000000 */
[----:B------:R-:W-:-:S06]  /*19e0*/  FSEL R13, R13, R21, !P0 ;  /* 0x000000150d0d7208 */ /* 0x000fcc0004000000 */
[----:B------:R-:W-:-:S06]  /*19f0*/  DSETP.GEU.AND P0, PT, R12, R14, PT ;  /* 0x0000000e0c00722a */ /* 0x000fcc0003f0e000 */
[----:B------:R-:W-:Y:S02]  /*1a00*/  FSEL R12, R14, R12, !P0 ;  /* 0x0000000c0e0c7208 */ /* 0x000fe40004000000 */
[----:B------:R-:W-:-:S06]  /*1a10*/  FSEL R13, R15, R13, !P0 ;  /* 0x0000000d0f0d7208 */ /* 0x000fcc0004000000 */
[----:B----4-:R-:W-:-:S06]  /*1a20*/  DSETP.GEU.AND P0, PT, R12, R8, PT ;  /* 0x000000080c00722a */ /* 0x010fcc0003f0e000 */
[----:B0-----:R-:W-:Y:S02]  /*1a30*/  FSEL R6, R8, R12, !P0 ;  /* 0x0000000c08067208 */ /* 0x001fe40004000000 */
[----:B------:R-:W-:-:S06]  /*1a40*/  FSEL R7, R9, R13, !P0 ;  /* 0x0000000d09077208 */ /* 0x000fcc0004000000 */
[----:B------:R-:W-:-:S06]  /*1a50*/  DSETP.GEU.AND P0, PT, R6, R10, PT ;  /* 0x0000000a0600722a */ /* 0x000fcc0003f0e000 */
[----:B------:R-:W-:Y:S02]  /*1a60*/  FSEL R6, R10, R6, !P0 ;  /* 0x000000060a067208 */ /* 0x000fe40004000000 */
[----:B------:R-:W-:-:S06]  /*1a70*/  FSEL R7, R11, R7, !P0 ;  /* 0x000000070b077208 */ /* 0x000fcc0004000000 */
[----:B-----5:R-:W-:-:S06]  /*1a80*/  DSETP.GEU.AND P0, PT, R6, R16, PT ;  /* 0x000000100600722a */ /* 0x020fcc0003f0e000 */
[----:B------:R-:W-:Y:S02]  /*1a90*/  FSEL R6, R16, R6, !P0 ;  /* 0x0000000610067208 */ /* 0x000fe40004000000 */
[----:B------:R-:W-:-:S06]  /*1aa0*/  FSEL R7, R17, R7, !P0 ;  /* 0x0000000711077208 */ /* 0x000fcc0004000000 */
[----:B------:R-:W-:-:S06]  /*1ab0*/  DSETP.GEU.AND P0, PT, R6, R18, PT ;  /* 0x000000120600722a */ /* 0x000fcc0003f0e000 */
[----:B------:R-:W-:Y:S02]  /*1ac0*/  FSEL R6, R18, R6, !P0 ;  /* 0x0000000612067208 */ /* 0x000fe40004000000 */
[----:B------:R-:W-:Y:S01]  /*1ad0*/  FSEL R7, R19, R7, !P0 ;  /* 0x0000000713077208 */ /* 0x000fe20004000000 */
[----:B------:R-:W-:Y:S06]  /*1ae0*/  @!P1 BRA `(.L_x_18) ;  /* 0x0000000000a49947 */ /* 0x000fec0003800000 */
[----:B------:R-:W0:Y:S01]  /*1af0*/  LDC R24, c[0x0][0x390] ;  /* 0x0000e400ff187b82 */ /* 0x000e220000000800 */
[----:B------:R-:W-:Y:S01]  /*1b00*/  VIADD R25, R4, 0xfffff800 ;  /* 0xfffff80004197836 */ /* 0x000fe20000000000 */
[----:B------:R-:W-:-:S06]  /*1b10*/  UMOV UR4, 0x800 ;  /* 0x0000080000047882 */ /* 0x000fcc0000000000 */
[----:B------:R-:W1:Y:S02]  /*1b20*/  LDC.64 R2, c[0x0][0x380] ;  /* 0x0000e000ff027b82 */ /* 0x000e640000000a00 */
.L_x_20:
[----:B------:R-:W-:-:S04]  /*1b30*/  VIADD R27, R5, UR4 ;  /* 0x00000004051b7c36 */ /* 0x000fc80008000000 */
[----:B-1----:R-:W-:-:S05]  /*1b40*/  IMAD.WIDE.U32 R26, R27, 0x8, R2 ;  /* 0x000000081b1a7825 */ /* 0x002fca00078e0002 */
[----:B------:R-:W2:Y:S04]  /*1b50*/  LDG.E.128.CONSTANT R12, desc[UR6][R26.64] ;  /* 0x000000061a0c7981 */ /* 0x000ea8000c1e9d00 */
[----:B------:R-:W3:Y:S04]  /*1b60*/  LDG.E.128.CONSTANT R16, desc[UR6][R26.64+0x10] ;  /* 0x000010061a107981 */ /* 0x000ee8000c1e9d00 */
[----:B------:R-:W4:Y:S04]  /*1b70*/  LDG.E.128.CONSTANT R20, desc[UR6][R26.64+0x2000] ;  /* 0x002000061a147981 */ /* 0x000f28000c1e9d00 */
[----:B------:R-:W5:Y:S01]  /*1b80*/  LDG.E.128.CONSTANT R8, desc[UR6][R26.64+0x2010] ;  /* 0x002010061a087981 */ /* 0x000f62000c1e9d00 */
[----:B0-----:R-:W-:Y:S01]  /*1b90*/  IMAD.MOV.U32 R4, RZ, RZ, R24 ;  /* 0x000000ffff047224 */ /* 0x001fe200078e0018 */
[----:B--2---:R-:W-:-:S06]  /*1ba0*/  DSETP.GEU.AND P0, PT, R6, R12, PT ;  /* 0x0000000c0600722a */ /* 0x004fcc0003f0e000 */
[----:B------:R-:W-:Y:S02]  /*1bb0*/  FSEL R6, R12, R6, !P0 ;  /* 0x000000060c067208 */ /* 0x000fe40004000000 */
[----:B------:R-:W-:-:S06]  /*1bc0*/  FSEL R7, R13, R7, !P0 ;  /* 0x000000070d077208 */ /* 0x000fcc0004000000 */
[----:B------:R-:W-:-:S06]  /*1bd0*/  DSETP.GEU.AND P0, PT, R6, R14, PT ;  /* 0x0000000e0600722a */ /* 0x000fcc0003f0e000 */
        /* <DEDUP_REMOVED lines=14> */
[----:B-----5:R-:W-:-:S06]  /*1cc0*/  DSETP.GEU.AND P0, PT, R6, R8, PT ;  /* 0x000000080600722a */ /* 0x020fcc0003f0e000 */
[----:B------:R-:W-:Y:S01]  /*1cd0*/  FSEL R6, R8, R6, !P0 ;  /* 0x0000000608067208 */ /* 0x000fe20004000000 */
[----:B------:R-:W-:Y:S01]  /*1ce0*/  VIADD R8, R4, -UR4 ;  /* 0x8000000404087c36 */ /* 0x000fe20008000000 */
[----:B------:R-:W-:-:S04]  /*1cf0*/  FSEL R7, R9, R7, !P0 ;  /* 0x0000000709077208 */ /* 0x000fc80004000000 */
[----:B------:R-:W-:Y:S02]  /*1d00*/  ISETP.GE.AND P1, PT, R8, 0x800, PT ;  /* 0x000008000800780c */ /* 0x000fe40003f26270 */
[----:B------:R-:W-:-:S06]  /*1d10*/  DSETP.GEU.AND P0, PT, R6, R10, PT ;  /* 0x0000000a0600722a */ /* 0x000fcc0003f0e000 */
[----:B------:R-:W-:Y:S02]  /*1d20*/  FSEL R6, R10, R6, !P0 ;  /* 0x000000060a067208 */ /* 0x000fe40004000000 */
[----:B------:R-:W-:-:S03]  /*1d30*/  FSEL R7, R11, R7, !P0 ;  /* 0x000000070b077208 */ /* 0x000fc60004000000 */
[----:B------:R-:W-:Y:S05]  /*1d40*/  @!P1 BRA `(.L_x_19) ;  /* 0x0000000c00009947 */ /* 0x000fea0003800000 */
[----:B------:R-:W-:-:S06]  /*1d50*/  UIADD3 UR4, UPT, UPT, UR4, 0x800, URZ ;  /* 0x0000080004047890 */ /* 0x000fcc000fffe0ff */
[----:B------:R-:W-:-:S13]  /*1d60*/  ISETP.LT.AND P0, PT, R25, UR4, PT ;  /* 0x0000000419007c0c */ /* 0x000fda000bf01270 */
[----:B------:R-:W-:Y:S05]  /*1d70*/  @!P0 BRA `(.L_x_20) ;  /* 0xfffffffc006c8947 */ /* 0x000fea000383ffff */
.L_x_18:
[----:B------:R-:W-:-:S13]  /*1d80*/  ISETP.LE.AND P0, PT, R4, UR4, PT ;  /* 0x0000000404007c0c */ /* 0x000fda000bf03270 */
[----:B------:R-:W-:Y:S05]  /*1d90*/  @P0 BRA `(.L_x_19) ;  /* 0x0000000800ec0947 */ /* 0x000fea0003800000 */
[----:B------:R-:W-:Y:S01]  /*1da0*/  VIADD R41, R4, -UR4 ;  /* 0x8000000404297c36 */ /* 0x000fe20008000000 */
[----:B------:R-:W-:Y:S04]  /*1db0*/  BSSY.RECONVERGENT B1, `(.L_x_19) ;  /* 0x00000b9000017945 */ /* 0x000fe80003800200 */
[----:B------:R-:W-:-:S13]  /*1dc0*/  ISETP.GE.AND P0, PT, R0, R41, PT ;  /* 0x000000290000720c */ /* 0x000fda0003f06270 */
[----:B------:R-:W-:Y:S05]  /*1dd0*/  @P0 BRA `(.L_x_21) ;  /* 0x0000000800d80947 */ /* 0x000fea0003800000 */
[----:B------:R-:W-:Y:S01]  /*1de0*/  LOP3.LUT R5, RZ, R0, RZ, 0x33, !PT ;  /* 0x00000000ff057212 */ /* 0x000fe200078e33ff */
[----:B------:R-:W-:Y:S01]  /*1df0*/  BSSY.RECONVERGENT B2, `(.L_x_22) ;  /* 0x0000016000027945 */ /* 0x000fe20003800200 */
[----:B------:R-:W-:Y:S02]  /*1e00*/  IMAD.MOV.U32 R40, RZ, RZ, R0 ;  /* 0x000000ffff287224 */ /* 0x000fe400078e0000 */
[----:B------:R-:W-:-:S04]  /*1e10*/  IADD3 R4, PT, PT, R4, -UR4, R5 ;  /* 0x8000000404047c10 */ /* 0x000fc8000fffe005 */
[C---:B------:R-:W-:Y:S02]  /*1e20*/  LOP3.LUT R5, R4.reuse, 0x300, RZ, 0xc0, !PT ;  /* 0x0000030004057812 */ /* 0x040fe400078ec0ff */
[----:B------:R-:W-:Y:S02]  /*1e30*/  ISETP.GE.U32.AND P2, PT, R4, 0x300, PT ;  /* 0x000003000400780c */ /* 0x000fe40003f46070 */
[----:B------:R-:W-:-:S13]  /*1e40*/  ISETP.NE.AND P0, PT, R5, 0x300, PT ;  /* 0x000003000500780c */ /* 0x000fda0003f05270 */
[----:B------:R-:W-:Y:S05]  /*1e50*/  @!P0 BRA `(.L_x_23) ;  /* 0x00000000003c8947 */ /* 0x000fea0003800000 */
[----:B------:R-:W-:Y:S01]  /*1e60*/  LEA.HI R4, R4, 0x1, RZ, 0x18 ;  /* 0x0000000104047811 */ /* 0x000fe200078fc0ff */
[----:B------:R-:W-:Y:S02]  /*1e70*/  VIADD R9, R0, UR4 ;  /* 0x0000000400097c36 */ /* 0x000fe40008000000 */
[----:B------:R-:W-:Y:S01]  /*1e80*/  IMAD.MOV.U32 R40, RZ, RZ, R0 ;  /* 0x000000ffff287224 */ /* 0x000fe200078e0000 */
[----:B------:R-:W-:-:S05]  /*1e90*/  LOP3.LUT R4, R4, 0x3, RZ, 0xc0, !PT ;  /* 0x0000000304047812 */ /* 0x000fca00078ec0ff */
[----:B------:R-:W-:-:S07]  /*1ea0*/  IMAD.MOV R8, RZ, RZ, -R4 ;  /* 0x000000ffff087224 */ /* 0x000fce00078e0a04 */
.L_x_24:
[----:B------:R-:W-:-:S06]  /*1eb0*/  IMAD.WIDE.U32 R4, R9, 0x8, R2 ;  /* 0x0000000809047825 */ /* 0x000fcc00078e0002 */
[----:B------:R-:W2:Y:S01]  /*1ec0*/  LDG.E.64.CONSTANT R4, desc[UR6][R4.64] ;  /* 0x0000000604047981 */ /* 0x000ea2000c1e9b00 */
[----:B------:R-:W-:Y:S02]  /*1ed0*/  VIADD R8, R8, 0x1 ;  /* 0x0000000108087836 */ /* 0x000fe40000000000 */
[----:B------:R-:W-:Y:S02]  /*1ee0*/  VIADD R40, R40, 0x100 ;  /* 0x0000010028287836 */ /* 0x000fe40000000000 */
[----:B------:R-:W-:Y:S01]  /*1ef0*/  VIADD R9, R9, 0x100 ;  /* 0x0000010009097836 */ /* 0x000fe20000000000 */
[----:B------:R-:W-:Y:S01]  /*1f00*/  ISETP.NE.AND P1, PT, R8, RZ, PT ;  /* 0x000000ff0800720c */ /* 0x000fe20003f25270 */
[----:B--2---:R-:W-:-:S06]  /*1f10*/  DSETP.GEU.AND P0, PT, R6, R4, PT ;  /* 0x000000040600722a */ /* 0x004fcc0003f0e000 */
[----:B------:R-:W-:Y:S02]  /*1f20*/  FSEL R6, R4, R6, !P0 ;  /* 0x0000000604067208 */ /* 0x000fe40004000000 */
[----:B------:R-:W-:-:S04]  /*1f30*/  FSEL R7, R5, R7, !P0 ;  /* 0x0000000705077208 */ /* 0x000fc80004000000 */
[----:B------:R-:W-:Y:S05]  /*1f40*/  @P1 BRA `(.L_x_24) ;  /* 0xfffffffc00d81947 */ /* 0x000fea000383ffff */
.L_x_23:
[----:B------:R-:W-:Y:S05]  /*1f50*/  BSYNC.RECONVERGENT B2 ;  /* 0x0000000000027941 */ /* 0x000fea0003800200 */
.L_x_22:
[----:B------:R-:W-:Y:S05]  /*1f60*/  @!P2 BRA `(.L_x_21) ;  /* 0x000000080074a947 */ /* 0x000fea0003800000 */
[----:B------:R-:W0:Y:S01]  /*1f70*/  LDCU.64 UR8, c[0x0][0x380] ;  /* 0x00007000ff0877ac */ /* 0x000e220008000a00 */
[----:B------:R-:W-:Y:S01]  /*1f80*/  IMAD.IADD R9, R41, 0x1, -R40 ;  /* 0x0000000129097824 */ /* 0x000fe200078e0a28 */
[C---:B------:R-:W-:Y:S01]  /*1f90*/  IADD3 R5, P0, PT, R40.reuse, UR4, RZ ;  /* 0x0000000428057c10 */ /* 0x040fe2000ff1e0ff */
[----:B------:R-:W-:Y:S01]  /*1fa0*/  BSSY.RECONVERGENT B2, `(.L_x_25) ;  /* 0x0000059000027945 */ /* 0x000fe20003800200 */
[----:B------:R-:W-:Y:S02]  /*1fb0*/  VIADD R43, R40, UR4 ;  /* 0x00000004282b7c36 */ /* 0x000fe40008000000 */
[----:B------:R-:W-:Y:S01]  /*1fc0*/  ISETP.GT.AND P1, PT, R9, 0xc00, PT ;  /* 0x00000c000900780c */ /* 0x000fe20003f24270 */
[----:B------:R-:W-:Y:S01]  /*1fd0*/  IMAD.X R8, RZ, RZ, RZ, P0 ;  /* 0x000000ffff087224 */ /* 0x000fe200000e06ff */
[----:B0-----:R-:W-:-:S04]  /*1fe0*/  LEA R4, P0, R5, UR8, 0x3 ;  /* 0x0000000805047c11 */ /* 0x001fc8000f8018ff */
[----:B------:R-:W-:Y:S02]  /*1ff0*/  LEA.HI.X R5, R5, UR9, R8, 0x3, P0 ;  /* 0x0000000905057c11 */ /* 0x000fe400080f1c08 */
[----:B------:R-:W-:-:S05]  /*2000*/  IADD3 R4, P0, PT, R4, 0x1000, RZ ;  /* 0x0000100004047810 */ /* 0x000fca0007f1e0ff */
[----:B------:R-:W-:Y:S01]  /*2010*/  IMAD.X R5, RZ, RZ, R5, P0 ;  /* 0x000000ffff057224 */ /* 0x000fe200000e0605 */
[----:B------:R-:W-:Y:S01]  /*2020*/  PLOP3.LUT P0, PT, PT, PT, PT, 0x80, 0x8 ;  /* 0x000000000008781c */ /* 0x000fe20003f0f070 */
[----:B------:R-:W-:-:S12]  /*2030*/  @!P1 BRA `(.L_x_26) ;  /* 0x00000004003c9947 */ /* 0x000fd80003800000 */
[----:B------:R-:W-:Y:S01]  /*2040*/  PLOP3.LUT P0, PT, PT, PT, PT, 0x8, 0x80 ;  /* 0x000000000080781c */ /* 0x000fe20003f0e170 */
[----:B------:R-:W-:-:S12]  /*2050*/  VIADD R45, R41, 0xfffff400 ;  /* 0xfffff400292d7836 */ /* 0x000fd80000000000 */
.L_x_27:
[C---:B------:R-:W-:Y:S01]  /*2060*/  IMAD.WIDE.U32 R38, R43.reuse, 0x8, R2 ;  /* 0x000000082b267825 */ /* 0x040fe200078e0002 */
[----:B------:R-:W2:Y:S04]  /*2070*/  LDG.E.64.CONSTANT R8, desc[UR6][R4.64+-0x800] ;  /* 0xfff8000604087981 */ /* 0x000ea8000c1e9b00 */
[----:B------:R-:W3:Y:S04]  /*2080*/  LDG.E.64.CONSTANT R10, desc[UR6][R4.64] ;  /* 0x00000006040a7981 */ /* 0x000ee8000c1e9b00 */
[----:B------:R-:W4:Y:S01]  /*2090*/  LDG.E.64.CONSTANT R38, desc[UR6][R38.64] ;  /* 0x0000000626267981 */ /* 0x000f22000c1e9b00 */
[----:B------:R-:W-:-:S03]  /*20a0*/  VIADD R15, R43, 0x400 ;  /* 0x000004002b0f7836 */ /* 0x000fc60000000000 */
[----:B------:R-:W5:Y:S01]  /*20b0*/  LDG.E.64.CONSTANT R12, desc[UR6][R4.64+0x800] ;  /* 0x00080006040c7981 */ /* 0x000f62000c1e9b00 */
[----:B------:R-:W-:-:S03]  /*20c0*/  IMAD.WIDE.U32 R14, R15, 0x8, R2 ;  /* 0x000000080f0e7825 */ /* 0x000fc600078e0002 */
[----:B------:R-:W5:Y:S04]  /*20d0*/  LDG.E.64.CONSTANT R16, desc[UR6][R4.64+0x1800] ;  /* 0x0018000604107981 */ /* 0x000f68000c1e9b00 */
[----:B------:R-:W5:Y:S04]  /*20e0*/  LDG.E.64.CONSTANT R14, desc[UR6][R14.64] ;  /* 0x000000060e0e7981 */ /* 0x000f68000c1e9b00 */
[----:B------:R-:W5:Y:S01]  /*20f0*/  LDG.E.64.CONSTANT R18, desc[UR6][R4.64+0x2000] ;  /* 0x0020000604127981 */ /* 0x000f62000c1e9b00 */
        /* <DEDUP_REMOVED lines=11> */
[----:B------:R-:W5:Y:S04]  /*21b0*/  LDG.E.64.CONSTANT R34, desc[UR6][R4.64+0x6000] ;  /* 0x0060000604227981 */ /* 0x000f68000c1e9b00 */
[----:B------:R0:W5:Y:S01]  /*21c0*/  LDG.E.64.CONSTANT R36, desc[UR6][R4.64+0x6800] ;  /* 0x0068000604247981 */ /* 0x000162000c1e9b00 */
[----:B------:R-:W-:-:S05]  /*21d0*/  VIADD R40, R40, 0x1000 ;  /* 0x0000100028287836 */ /* 0x000fca0000000000 */
[----:B------:R-:W-:Y:S02]  /*21e0*/  ISETP.GE.AND P2, PT, R40, R45, PT ;  /* 0x0000002d2800720c */ /* 0x000fe40003f46270 */
[----:B0-----:R-:W-:Y:S01]  /*21f0*/  IADD3 R4, P3, PT, R4, 0x8000, RZ ;  /* 0x0000800004047810 */ /* 0x001fe20007f7e0ff */
[----:B------:R-:W-:-:S04]  /*2200*/  VIADD R43, R43, 0x1000 ;  /* 0x000010002b2b7836 */ /* 0x000fc80000000000 */
[----:B------:R-:W-:Y:S01]  /*2210*/  IMAD.X R5, RZ, RZ, R5, P3 ;  /* 0x000000ffff057224 */ /* 0x000fe200018e0605 */
[----:B----4-:R-:W-:-:S06]  /*2220*/  DSETP.GEU.AND P1, PT, R6, R38, PT ;  /* 0x000000260600722a */ /* 0x010fcc0003f2e000 */
[----:B------:R-:W-:Y:S02]  /*2230*/  FSEL R6, R38, R6, !P1 ;  /* 0x0000000626067208 */ /* 0x000fe40004800000 */
[----:B------:R-:W-:-:S06]  /*2240*/  FSEL R7, R39, R7, !P1 ;  /* 0x0000000727077208 */ /* 0x000fcc0004800000 */
[----:B--2---:R-:W-:-:S06]  /*2250*/  DSETP.GEU.AND P1, PT, R6, R8, PT ;  /* 0x000000080600722a */ /* 0x004fcc0003f2e000 */
[----:B------:R-:W-:Y:S02]  /*2260*/  FSEL R6, R8, R6, !P1 ;  /* 0x0000000608067208 */ /* 0x000fe40004800000 */
[----:B------:R-:W-:-:S06]  /*2270*/  FSEL R7, R9, R7, !P1 ;  /* 0x0000000709077208 */ /* 0x000fcc0004800000 */
[----:B---3--:R-:W-:-:S06]  /*2280*/  DSETP.GEU.AND P1, PT, R6, R10, PT ;  /* 0x0000000a0600722a */ /* 0x008fcc0003f2e000 */
[----:B------:R-:W-:Y:S02]  /*2290*/  FSEL R6, R10, R6, !P1 ;  /* 0x000000060a067208 */ /* 0x000fe40004800000 */
[----:B------:R-:W-:-:S06]  /*22a0*/  FSEL R7, R11, R7, !P1 ;  /* 0x000000070b077208 */ /* 0x000fcc0004800000 */
[----:B-----5:R-:W-:-:S06]  /*22b0*/  DSETP.GEU.AND P1, PT, R6, R12, PT ;  /* 0x0000000c0600722a */ /* 0x020fcc0003f2e000 */
        /* <DEDUP_REMOVED lines=39> */
.L_x_26:
[----:B------:R-:W-:Y:S05]  /*2530*/  BSYNC.RECONVERGENT B2 ;  /* 0x0000000000027941 */ /* 0x000fea0003800200 */
.L_x_25:
[----:B------:R-:W-:Y:S01]  /*2540*/  IMAD.IADD R8, R41, 0x1, -R40 ;  /* 0x0000000129087824 */ /* 0x000fe200078e0a28 */
[----:B------:R-:W-:Y:S04]  /*2550*/  BSSY.RECONVERGENT B2, `(.L_x_28) ;  /* 0x000002b000027945 */ /* 0x000fe80003800200 */
[----:B------:R-:W-:-:S13]  /*2560*/  ISETP.GT.AND P1, PT, R8, 0x400, PT ;  /* 0x000004000800780c */ /* 0x000fda0003f24270 */
[----:B------:R-:W-:Y:S05]  /*2570*/  @!P1 BRA `(.L_x_29) ;  /* 0x0000000000a09947 */ /* 0x000fea0003800000 */
        /* <DEDUP_REMOVED lines=9> */
[----:B------:R-:W5:Y:S04]  /*2610*/  LDG.E.64.CONSTANT R22, desc[UR6][R4.64+0x2000] ;  /* 0x0020000604167981 */ /* 0x000f68000c1e9b00 */
[----:B------:R0:W5:Y:S01]  /*2620*/  LDG.E.64.CONSTANT R8, desc[UR6][R4.64+0x2800] ;  /* 0x0028000604087981 */ /* 0x000162000c1e9b00 */
[----:B------:R-:W-:-:S02]  /*2630*/  VIADD R40, R40, 0x800 ;  /* 0x0000080028287836 */ /* 0x000fc40000000000 */
[----:B------:R-:W-:Y:S01]  /*2640*/  VIADD R43, R43, 0x800 ;  /* 0x000008002b2b7836 */ /* 0x000fe20000000000 */
[----:B0-----:R-:W-:-:S05]  /*2650*/  IADD3 R4, P2, PT, R4, 0x4000, RZ ;  /* 0x0000400004047810 */ /* 0x001fca0007f5e0ff */
        /* <DEDUP_REMOVED lines=22> */
[----:B------:R-:W-:Y:S01]  /*27c0*/  DSETP.GEU.AND P1, PT, R6, R8, PT ;  /* 0x000000080600722a */ /* 0x000fe20003f2e000 */
[----:B------:R-:W-:-:S05]  /*27d0*/  PLOP3.LUT P0, PT, PT, PT, PT, 0x8, 0x80 ;  /* 0x000000000080781c */ /* 0x000fca0003f0e170 */
[----:B------:R-:W-:Y:S02]  /*27e0*/  FSEL R6, R8, R6, !P1 ;  /* 0x0000000608067208 */ /* 0x000fe40004800000 */
[----:B------:R-:W-:-:S07]  /*27f0*/  FSEL R7, R9, R7, !P1 ;  /* 0x0000000709077208 */ /* 0x000fce0004800000 */
.L_x_29:
[----:B------:R-:W-:Y:S05]  /*2800*/  BSYNC.RECONVERGENT B2 ;  /* 0x0000000000027941 */ /* 0x000fea0003800200 */
.L_x_28:
[----:B------:R-:W-:-:S13]  /*2810*/  ISETP.LT.OR P0, PT, R40, R41, P0 ;  /* 0x000000292800720c */ /* 0x000fda0000701670 */
[----:B------:R-:W-:Y:S05]  /*2820*/  @!P0 BRA `(.L_x_21) ;  /* 0x0000000000448947 */ /* 0x000fea0003800000 */
[----:B------:R-:W-:Y:S01]  /*2830*/  IMAD.WIDE.U32 R2, R43, 0x8, R2 ;  /* 0x000000082b027825 */ /* 0x000fe200078e0002 */
[----:B------:R-:W2:Y:S04]  /*2840*/  LDG.E.64.CONSTANT R8, desc[UR6][R4.64+-0x800] ;  /* 0xfff8000604087981 */ /* 0x000ea8000c1e9b00 */
[----:B------:R-:W3:Y:S04]  /*2850*/  LDG.E.64.CONSTANT R10, desc[UR6][R4.64] ;  /* 0x00000006040a7981 */ /* 0x000ee8000c1e9b00 */
[----:B------:R-:W4:Y:S04]  /*2860*/  LDG.E.64.CONSTANT R2, desc[UR6][R2.64] ;  /* 0x0000000602027981 */ /* 0x000f28000c1e9b00 */
[----:B------:R-:W5:Y:S01]  /*2870*/  LDG.E.64.CONSTANT R12, desc[UR6][R4.64+0x800] ;  /* 0x00080006040c7981 */ /* 0x000f62000c1e9b00 */
        /* <DEDUP_REMOVED lines=11> */
[----:B------:R-:W-:-:S07]  /*2930*/  FSEL R7, R13, R3, !P0 ;  /* 0x000000030d077208 */ /* 0x000fce0004000000 */
.L_x_21:
[----:B------:R-:W-:Y:S05]  /*2940*/  BSYNC.RECONVERGENT B1 ;  /* 0x0000000000017941 */ /* 0x000fea0003800200 */
.L_x_19:
[----:B------:R-:W0:Y:S01]  /*2950*/  S2R R10, SR_LANEID ;  /* 0x00000000000a7919 */ /* 0x000e220000000000 */
[----:B------:R-:W-:Y:S04]  /*2960*/  SHFL.DOWN PT, R2, R6, 0x1, 0x1f ;  /* 0x08201f0006027f89 */ /* 0x000fe800000e0000 */
        /* <DEDUP_REMOVED lines=10> */
[----:B------:R-:W-:-:S02]  /*2a10*/  @!P2 MOV R7, 0x400 ;  /* 0x000004000007a802 */ /* 0x000fc40000000f00 */
        /* <DEDUP_REMOVED lines=8> */
[----:B------:R-:W-:Y:S01]  /*2aa0*/  SHFL.DOWN PT, R2, R4, 0x4, 0x1f ;  /* 0x08801f0004027f89 */ /* 0x000fe200000e0000 */
[----:B-1----:R-:W-:-:S03]  /*2ab0*/  @!P2 LEA R7, R8, R7, 0x18 ;  /* 0x000000070807a211 */ /* 0x002fc600078ec0ff */
[----:B------:R-:W0:Y:S02]  /*2ac0*/  SHFL.DOWN PT, R3, R5, 0x4, 0x1f ;  /* 0x08801f0005037f89 */ /* 0x000e2400000e0000 */
[----:B------:R-:W-:Y:S01]  /*2ad0*/  @!P2 IMAD.IADD R9, R6, 0x1, R7 ;  /* 0x000000010609a824 */ /* 0x000fe200078e0207 */
[----:B0-----:R-:W-:-:S06]  /*2ae0*/  DSETP.GEU.AND P0, PT, R4, R2, PT ;  /* 0x000000020400722a */ /* 0x001fcc0003f0e000 */
[----:B------:R-:W-:Y:S02]  /*2af0*/  @!P1 FSEL R4, R2, R4, !P0 ;  /* 0x0000000402049208 */ /* 0x000fe40004000000 */
[----:B------:R-:W-:Y:S02]  /*2b00*/  @!P1 FSEL R5, R3, R5, !P0 ;  /* 0x0000000503059208 */ /* 0x000fe40004000000 */
[----:B------:R-:W-:Y:S01]  /*2b10*/  ISETP.GT.AND P1, PT, R10, 0x17, PT ;  /* 0x000000170a00780c */ /* 0x000fe20003f24270 */
[----:B------:R-:W-:Y:S04]  /*2b20*/  SHFL.DOWN PT, R2, R4, 0x8, 0x1f ;  /* 0x09001f0004027f89 */ /* 0x000fe800000e0000 */
[----:B------:R-:W0:Y:S02]  /*2b30*/  SHFL.DOWN PT, R3, R5, 0x8, 0x1f ;  /* 0x09001f0005037f89 */ /* 0x000e2400000e0000 */
[----:B0-----:R-:W-:-:S06]  /*2b40*/  DSETP.GEU.AND P0, PT, R4, R2, PT ;  /* 0x000000020400722a */ /* 0x001fcc0003f0e000 */
[----:B------:R-:W-:Y:S02]  /*2b50*/  @!P1 FSEL R4, R2, R4, !P0 ;  /* 0x0000000402049208 */ /* 0x000fe40004000000 */
[----:B------:R-:W-:Y:S02]  /*2b60*/  @!P1 FSEL R5, R3, R5, !P0 ;  /* 0x0000000503059208 */ /* 0x000fe40004000000 */
[----:B------:R-:W-:Y:S01]  /*2b70*/  ISETP.GT.AND P1, PT, R10, 0xf, PT ;  /* 0x0000000f0a00780c */ /* 0x000fe20003f24270 */
[----:B------:R-:W-:Y:S04]  /*2b80*/  SHFL.DOWN PT, R2, R4, 0x10, 0x1f ;  /* 0x0a001f0004027f89 */ /* 0x000fe800000e0000 */
[----:B------:R-:W0:Y:S02]  /*2b90*/  SHFL.DOWN PT, R3, R5, 0x10, 0x1f ;  /* 0x0a001f0005037f89 */ /* 0x000e2400000e0000 */
[----:B0-----:R-:W-:-:S06]  /*2ba0*/  DSETP.GEU.AND P0, PT, R4, R2, PT ;  /* 0x000000020400722a */ /* 0x001fcc0003f0e000 */
[----:B------:R-:W-:Y:S02]  /*2bb0*/  FSEL R2, R2, R4, !P0 ;  /* 0x0000000402027208 */ /* 0x000fe40004000000 */
        /* <DEDUP_REMOVED lines=10> */
[----:B--2---:R-:W0:Y:S04]  /*2c60*/  LDS.128 R8, [UR4+0x10] ;  /* 0x00001004ff087984 */ /* 0x004e280008000c00 */
        /* <DEDUP_REMOVED lines=25> */
.L_x_2:
        /* <DEDUP_REMOVED lines=12> */
.L_x_32:
[----:B------:R-:W-:Y:S05]  /*2ec0*/  BSYNC.RECONVERGENT B1 ;  /* 0x0000000000017941 */ /* 0x000fea0003800200 */
.L_x_31:
        /* <DEDUP_REMOVED lines=17> */
.L_x_37:
        /* <DEDUP_REMOVED lines=12> */
.L_x_36:
[----:B------:R-:W-:Y:S05]  /*30a0*/  BSYNC.RECONVERGENT B2 ;  /* 0x0000000000027941 */ /* 0x000fea0003800200 */
.L_x_35:
        /* <DEDUP_REMOVED lines=9> */
.L_x_40:
        /* <DEDUP_REMOVED lines=74> */
.L_x_39:
[----:B------:R-:W-:Y:S05]  /*35e0*/  BSYNC.RECONVERGENT B2 ;  /* 0x0000000000027941 */ /* 0x000fea0003800200 */
.L_x_38:
        /* <DEDUP_REMOVED lines=42> */
.L_x_42:
[----:B------:R-:W-:Y:S05]  /*3890*/  BSYNC.RECONVERGENT B2 ;  /* 0x0000000000027941 */ /* 0x000fea0003800200 */
.L_x_41:
        /* <DEDUP_REMOVED lines=20> */
.L_x_34:
[----:B------:R-:W-:Y:S05]  /*39e0*/  BSYNC.RECONVERGENT B1 ;  /* 0x0000000000017941 */ /* 0x000fea0003800200 */
.L_x_33:
        /* <DEDUP_REMOVED lines=14> */
[----:B------:R-:W-:Y:S01]  /*3ad0*/  IMAD.MOV.U32 R2, RZ, RZ, R9 ;  /* 0x000000ffff027224 */ /* 0x000fe200078e0009 */
[----:B------:R-:W-:Y:S01]  /*3ae0*/  @!P2 MOV R4, 0x400 ;  /* 0x000004000004a802 */ /* 0x000fe20000000f00 */
[----:B------:R-:W-:Y:S01]  /*3af0*/  IMAD.MOV.U32 R3, RZ, RZ, R11 ;  /* 0x000000ffff037224 */ /* 0x000fe200078e000b */
[----:B------:R-:W0:Y:S01]  /*3b00*/  SHFL.DOWN PT, R7, R11, 0x2, 0x1f ;  /* 0x08401f000b077f89 */ /* 0x000e2200000e0000 */
[----:B------:R-:W-:Y:S01]  /*3b10*/  @!P2 SHF.R.U32.HI R0, RZ, 0x2, R5 ;  /* 0x00000002ff00a819 */ /* 0x000fe20000011605 */
[----:B------:R-:W1:Y:S03]  /*3b20*/  @!P2 S2R R13, SR_CgaCtaId ;  /* 0x00000000000da919 */ /* 0x000e660000008800 */
[----:B------:R-:W-:Y:S01]  /*3b30*/  @!P2 LOP3.LUT R0, R0, 0xf8, RZ, 0xc0, !PT ;  /* 0x000000f80000a812 */ /* 0x000fe200078ec0ff */
[----:B0-----:R-:W-:-:S06]  /*3b40*/  DSETP.GEU.AND P0, PT, R2, R6, PT ;  /* 0x000000060200722a */ /* 0x001fcc0003f0e000 */
[----:B------:R-:W-:Y:S02]  /*3b50*/  @!P1 FSEL R9, R6, R9, !P0 ;  /* 0x0000000906099208 */ /* 0x000fe40004000000 */
[----:B------:R-:W-:Y:S02]  /*3b60*/  @!P1 FSEL R11, R7, R11, !P0 ;  /* 0x0000000b070b9208 */ /* 0x000fe40004000000 */
[----:B------:R-:W-:Y:S01]  /*3b70*/  ISETP.GT.AND P1, PT, R8, 0x1b, PT ;  /* 0x0000001b0800780c */ /* 0x000fe20003f24270 */
[----:B------:R-:W-:Y:S01]  /*3b80*/  SHFL.DOWN PT, R2, R9, 0x4, 0x1f ;  /* 0x08801f0009027f89 */ /* 0x000fe200000e0000 */
[----:B------:R-:W-:Y:S01]  /*3b90*/  IMAD.MOV.U32 R6, RZ, RZ, R9 ;  /* 0x000000ffff067224 */ /* 0x000fe200078e0009 */
[----:B-1----:R-:W-:Y:S01]  /*3ba0*/  @!P2 LEA R13, R13, R4, 0x18 ;  /* 0x000000040d0da211 */ /* 0x002fe200078ec0ff */
[----:B------:R-:W-:Y:S01]  /*3bb0*/  IMAD.MOV.U32 R7, RZ, RZ, R11 ;  /* 0x000000ffff077224 */ /* 0x000fe200078e000b */
[----:B------:R-:W0:Y:S03]  /*3bc0*/  SHFL.DOWN PT, R3, R11, 0x4, 0x1f ;  /* 0x08801f000b037f89 */ /* 0x000e2600000e0000 */
[----:B------:R-:W-:-:S02]  /*3bd0*/  @!P2 IMAD.IADD R13, R0, 0x1, R13 ;  /* 0x00000001000da824 */ /* 0x000fc400078e020d */
[----:B0-----:R-:W-:-:S06]  /*3be0*/  DSETP.GEU.AND P0, PT, R6, R2, PT ;  /* 0x000000020600722a */ /* 0x001fcc0003f0e000 */
[----:B------:R-:W-:Y:S02]  /*3bf0*/  @!P1 FSEL R9, R2, R9, !P0 ;  /* 0x0000000902099208 */ /* 0x000fe40004000000 */
[----:B------:R-:W-:Y:S02]  /*3c00*/  @!P1 FSEL R11, R3, R11, !P0 ;  /* 0x0000000b030b9208 */ /* 0x000fe40004000000 */
[----:B------:R-:W-:Y:S01]  /*3c10*/  ISETP.GT.AND P1, PT, R8, 0x17, PT ;  /* 0x000000170800780c */ /* 0x000fe20003f24270 */
[----:B------:R-:W-:Y:S01]  /*3c20*/  SHFL.DOWN PT, R2, R9, 0x8, 0x1f ;  /* 0x09001f0009027f89 */ /* 0x000fe200000e0000 */
[----:B------:R-:W-:Y:S02]  /*3c30*/  IMAD.MOV.U32 R6, RZ, RZ, R9 ;  /* 0x000000ffff067224 */ /* 0x000fe400078e0009 */
[----:B------:R-:W-:Y:S01]  /*3c40*/  IMAD.MOV.U32 R7, RZ, RZ, R11 ;  /* 0x000000ffff077224 */ /* 0x000fe200078e000b */
[----:B------:R-:W0:Y:S05]  /*3c50*/  SHFL.DOWN PT, R3, R11, 0x8, 0x1f ;  /* 0x09001f000b037f89 */ /* 0x000e2a00000e0000 */
        /* <DEDUP_REMOVED lines=20> */
[----:B------:R-:W0:Y:S04]  /*3da0*/  LDS.128 R8, [UR4+0x10] ;  /* 0x00001004ff087984 */ /* 0x000e280008000c00 */
[----:B-1----:R-:W1:Y:S01]  /*3db0*/  LDS.128 R12, [UR4+0x20] ;  /* 0x00002004ff0c7984 */ /* 0x002e620008000c00 */
        /* <DEDUP_REMOVED lines=24> */
.L_x_43:
        /* <DEDUP_REMOVED lines=20> */
[----:B------:R-:W0:Y:S05]  /*4080*/  SHFL.DOWN PT, R7, R0, 0x2, R11 ;  /* 0x0840000000077989 */ /* 0x000e2a00000e000b */
[----:B0-----:R-:W-:-:S06]  /*4090*/  DSETP.GEU.AND P0, PT, R2, R6, PT ;  /* 0x000000060200722a */ /* 0x001fcc0003f0e000 */
[----:B------:R-:W-:Y:S01]  /*40a0*/  @!P1 FSEL R9, R6, R9, !P0 ;  /* 0x0000000906099208 */ /* 0x000fe20004000000 */
[----:B------:R-:W-:Y:S01]  /*40b0*/  VIADD R6, R8, 0x4 ;  /* 0x0000000408067836 */ /* 0x000fe20000000000 */
[----:B------:R-:W-:-:S03]  /*40c0*/  @!P1 FSEL R0, R7, R0, !P0 ;  /* 0x0000000007009208 */ /* 0x000fc60004000000 */
[----:B------:R-:W-:Y:S01]  /*40d0*/  SHFL.DOWN PT, R2, R9, 0x4, R11 ;  /* 0x0880000009027989 */ /* 0x000fe200000e000b */
[----:B------:R-:W-:Y:S01]  /*40e0*/  ISETP.GT.AND P1, PT, R6, R11, PT ;  /* 0x0000000b0600720c */ /* 0x000fe20003f24270 */
[----:B------:R-:W-:Y:S02]  /*40f0*/  IMAD.MOV.U32 R6, RZ, RZ, R9 ;  /* 0x000000ffff067224 */ /* 0x000fe400078e0009 */
[----:B------:R-:W0:Y:S01]  /*4100*/  SHFL.DOWN PT, R3, R0, 0x4, R11 ;  /* 0x0880000000037989 */ /* 0x000e2200000e000b */
[----:B------:R-:W-:-:S06]  /*4110*/  IMAD.MOV.U32 R7, RZ, RZ, R0 ;  /* 0x000000ffff077224 */ /* 0x000fcc00078e0000 */
[----:B0-----:R-:W-:Y:S01]  /*4120*/  DSETP.GEU.AND P0, PT, R6, R2, PT ;  /* 0x000000020600722a */ /* 0x001fe20003f0e000 */
[----:B------:R-:W-:-:S05]  /*4130*/  VIADD R6, R8, 0x8 ;  /* 0x0000000808067836 */ /* 0x000fca0000000000 */
        /* <DEDUP_REMOVED lines=15> */
[----:B------:R-:W-:Y:S02]  /*4230*/  IMAD.MOV.U32 R6, RZ, RZ, R9 ;  /* 0x000000ffff067224 */ /* 0x000fe400078e0009 */
[----:B------:R-:W-:Y:S01]  /*4240*/  IMAD.MOV.U32 R7, RZ, RZ, R0 ;  /* 0x000000ffff077224 */ /* 0x000fe200078e0000 */
[----:B------:R-:W0:Y:S05]  /*4250*/  SHFL.DOWN PT, R3, R0, 0x10, R11 ;  /* 0x0a00000000037989 */ /* 0x000e2a00000e000b */
[----:B0-----:R-:W-:Y:S01]  /*4260*/  DSETP.GEU.AND P1, PT, R6, R2, PT ;  /* 0x000000020600722a */ /* 0x001fe20003f2e000 */
[----:B------:R-:W-:-:S02]  /*4270*/  @!P0 MOV R7, 0x400 ;  /* 0x0000040000078802 */ /* 0x000fc40000000f00 */
[----:B------:R-:W-:Y:S02]  /*4280*/  @!P0 SHF.R.U32.HI R6, RZ, 0x2, R5 ;  /* 0x00000002ff068819 */ /* 0x000fe40000011605 */
[----:B-1----:R-:W-:Y:S02]  /*4290*/  @!P0 LEA R7, R10, R7, 0x18 ;  /* 0x000000070a078211 */ /* 0x002fe400078ec0ff */
[----:B------:R-:W-:Y:S02]  /*42a0*/  @!P0 LOP3.LUT R6, R6, 0xf8, RZ, 0xc0, !PT ;  /* 0x000000f806068812 */ /* 0x000fe400078ec0ff */
[----:B------:R-:W-:Y:S02]  /*42b0*/  @!P2 FSEL R9, R2, R9, !P1 ;  /* 0x000000090209a208 */ /* 0x000fe40004800000 */
[----:B------:R-:W-:Y:S01]  /*42c0*/  @!P2 FSEL R0, R3, R0, !P1 ;  /* 0x000000000300a208 */ /* 0x000fe20004800000 */
[----:B------:R-:W-:Y:S02]  /*42d0*/  @!P0 IMAD.IADD R3, R6, 0x1, R7 ;  /* 0x0000000106038824 */ /* 0x000fe400078e0207 */
[----:B------:R-:W-:-:S02]  /*42e0*/  IMAD.MOV.U32 R6, RZ, RZ, R9 ;  /* 0x000000ffff067224 */ /* 0x000fc400078e0009 */
[----:B------:R-:W-:-:S05]  /*42f0*/  IMAD.MOV.U32 R7, RZ, RZ, R0 ;  /* 0x000000ffff077224 */ /* 0x000fca00078e0000 */
[----:B------:R1:W-:Y:S01]  /*4300*/  @!P0 STS.64 [R3+0x8], R6 ;  /* 0x0000080603008388 */ /* 0x0003e20000000a00 */
[----:B------:R-:W-:Y:S01]  /*4310*/  BAR.SYNC.DEFER_BLOCKING 0x0 ;  /* 0x0000000000007b1d */ /* 0x000fe20000010000 */
[----:B------:R-:W-:-:S13]  /*4320*/  ISETP.NE.AND P0, PT, R5, RZ, PT ;  /* 0x000000ff0500720c */ /* 0x000fda0003f05270 */
[----:B-1----:R-:W-:Y:S05]  /*4330*/  @P0 BRA `(.L_x_17) ;  /* 0x0000001800340947 */ /* 0x002fea0003800000 */
[----:B------:R-:W0:Y:S01]  /*4340*/  S2UR UR5, SR_CgaCtaId ;  /* 0x00000000000579c3 */ /* 0x000e220000008800 */
[----:B------:R-:W-:Y:S01]  /*4350*/  UMOV UR4, 0x400 ;  /* 0x0000040000047882 */ /* 0x000fe20000000000 */
[C---:B------:R-:W-:Y:S02]  /*4360*/  ISETP.GT.AND P3, PT, R4.reuse, 0x20, PT ;  /* 0x000000200400780c */ /* 0x040fe40003f64270 */
        /* <DEDUP_REMOVED lines=10> */
[----:B------:R-:W-:Y:S01]  /*4410*/  ISETP.GT.AND P1, PT, R4, 0x60, PT ;  /* 0x000000600400780c */ /* 0x000fe20003f24270 */
[----:B------:R-:W-:Y:S02]  /*4420*/  IMAD.MOV.U32 R2, RZ, RZ, R6 ;  /* 0x000000ffff027224 */ /* 0x000fe400078e0006 */
        /* <DEDUP_REMOVED lines=29> */
.L_x_30:
[----:B------:R-:W0:Y:S01]  /*4600*/  S2R R41, SR_TID.X ;  /* 0x0000000000297919 */ /* 0x000e220000002100 */
[----:B------:R-:W0:Y:S02]  /*4610*/  LDC.64 R6, c[0x0][0x380] ;  /* 0x0000e000ff067b82 */ /* 0x000e240000000a00 */
[----:B0-----:R-:W-:-:S05]  /*4620*/  IMAD.WIDE.U32 R6, R41, 0x8, R6 ;  /* 0x0000000829067825 */ /* 0x001fca00078e0006 */
[----:B------:R-:W2:Y:S04]  /*4630*/  LDG.E.64.CONSTANT R20, desc[UR6][R6.64] ;  /* 0x0000000606147981 */ /* 0x000ea8000c1e9b00 */
[----:B------:R-:W2:Y:S04]  /*4640*/  LDG.E.64.CONSTANT R2, desc[UR6][R6.64+0x800] ;  /* 0x0008000606027981 */ /* 0x000ea8000c1e9b00 */
[----:B------:R-:W3:Y:S04]  /*4650*/  LDG.E.64.CONSTANT R8, desc[UR6][R6.64+0x1000] ;  /* 0x0010000606087981 */ /* 0x000ee8000c1e9b00 */
[----:B------:R-:W4:Y:S04]  /*4660*/  LDG.E.64.CONSTANT R10, desc[UR6][R6.64+0x1800] ;  /* 0x00180006060a7981 */ /* 0x000f28000c1e9b00 */
[----:B------:R-:W5:Y:S04]  /*4670*/  LDG.E.64.CONSTANT R12, desc[UR6][R6.64+0x2000] ;  /* 0x00200006060c7981 */ /* 0x000f68000c1e9b00 */
[----:B------:R-:W5:Y:S04]  /*4680*/  LDG.E.64.CONSTANT R14, desc[UR6][R6.64+0x2800] ;  /* 0x00280006060e7981 */ /* 0x000f68000c1e9b00 */
[----:B------:R-:W5:Y:S04]  /*4690*/  LDG.E.64.CONSTANT R16, desc[UR6][R6.64+0x3000] ;  /* 0x0030000606107981 */ /* 0x000f68000c1e9b00 */
[----:B------:R-:W5:Y:S01]  /*46a0*/  LDG.E.64.CONSTANT R18, desc[UR6][R6.64+0x3800] ;  /* 0x0038000606127981 */ /* 0x000f62000c1e9b00 */
[----:B------:R-:W-:Y:S01]  /*46b0*/  ISETP.GE.U32.AND P1, PT, R4, 0x1000, PT ;  /* 0x000010000400780c */ /* 0x000fe20003f26070 */
[----:B------:R-:W-:Y:S01]  /*46c0*/  IMAD.MOV.U32 R45, RZ, RZ, 0x800 ;  /* 0x00000800ff2d7424 */ /* 0x000fe200078e00ff */
[----:B--2---:R-:W-:-:S06]  /*46d0*/  DSETP.GEU.AND P0, PT, R20, R2, PT ;  /* 0x000000021400722a */ /* 0x004fcc0003f0e000 */
        /* <DEDUP_REMOVED lines=21> */
[----:B------:R-:W0:Y:S01]  /*4830*/  LDC R24, c[0x0][0x390] ;  /* 0x0000e400ff187b82 */ /* 0x000e220000000800 */
[----:B------:R-:W-:Y:S02]  /*4840*/  VIADD R0, R4, 0xfffff800 ;  /* 0xfffff80004007836 */ /* 0x000fe40000000000 */
[----:B------:R-:W-:-:S07]  /*4850*/  IMAD.MOV.U32 R45, RZ, RZ, 0x800 ;  /* 0x00000800ff2d7424 */ /* 0x000fce00078e00ff */
.L_x_46:
[----:B------:R-:W-:-:S05]  /*4860*/  IMAD.WIDE R4, R45, 0x8, R6 ;  /* 0x000000082d047825 */ /* 0x000fca00078e0206 */
[----:B------:R-:W2:Y:S04]  /*4870*/  LDG.E.64.CONSTANT R10, desc[UR6][R4.64] ;  /* 0x00000006040a7981 */ /* 0x000ea8000c1e9b00 */
[----:B------:R-:W3:Y:S04]  /*4880*/  LDG.E.64.CONSTANT R12, desc[UR6][R4.64+0x800] ;  /* 0x00080006040c7981 */ /* 0x000ee8000c1e9b00 */
[----:B------:R-:W4:Y:S04]  /*4890*/  LDG.E.64.CONSTANT R14, desc[UR6][R4.64+0x1000] ;  /* 0x00100006040e7981 */ /* 0x000f28000c1e9b00 */
[----:B------:R-:W5:Y:S04]  /*48a0*/  LDG.E.64.CONSTANT R16, desc[UR6][R4.64+0x1800] ;  /* 0x0018000604107981 */ /* 0x000f68000c1e9b00 */
[----:B------:R-:W5:Y:S04]  /*48b0*/  LDG.E.64.CONSTANT R18, desc[UR6][R4.64+0x2000] ;  /* 0x0020000604127981 */ /* 0x000f68000c1e9b00 */
[----:B------:R-:W5:Y:S04]  /*48c0*/  LDG.E.64.CONSTANT R20, desc[UR6][R4.64+0x2800] ;  /* 0x0028000604147981 */ /* 0x000f68000c1e9b00 */
[----:B------:R-:W5:Y:S04]  /*48d0*/  LDG.E.64.CONSTANT R22, desc[UR6][R4.64+0x3000] ;  /* 0x0030000604167981 */ /* 0x000f68000c1e9b00 */
[----:B------:R0:W5:Y:S02]  /*48e0*/  LDG.E.64.CONSTANT R8, desc[UR6][R4.64+0x3800] ;  /* 0x0038000604087981 */ /* 0x000164000c1e9b00 */
[----:B0-----:R-:W-:-:S04]  /*48f0*/  IMAD.MOV.U32 R4, RZ, RZ, R24 ;  /* 0x000000ffff047224 */ /* 0x001fc800078e0018 */
[----:B------:R-:W-:-:S05]  /*4900*/  IMAD.IADD R5, R4, 0x1, -R45 ;  /* 0x0000000104057824 */ /* 0x000fca00078e0a2d */
[----:B------:R-:W-:Y:S01]  /*4910*/  ISETP.GE.AND P1, PT, R5, 0x800, PT ;  /* 0x000008000500780c */ /* 0x000fe20003f26270 */
        /* <DEDUP_REMOVED lines=25> */
[----:B------:R-:W-:-:S05]  /*4ab0*/  VIADD R45, R45, 0x800 ;  /* 0x000008002d2d7836 */ /* 0x000fca0000000000 */
[----:B------:R-:W-:-:S13]  /*4ac0*/  ISETP.GT.AND P0, PT, R45, R0, PT ;  /* 0x000000002d00720c */ /* 0x000fda0003f04270 */
[----:B------:R-:W-:Y:S05]  /*4ad0*/  @!P0 BRA `(.L_x_46) ;  /* 0xfffffffc00608947 */ /* 0x000fea000383ffff */
.L_x_44:
[----:B------:R-:W-:-:S13]  /*4ae0*/  ISETP.GE.AND P0, PT, R45, R4, PT ;  /* 0x000000042d00720c */ /* 0x000fda0003f06270 */
[----:B------:R-:W-:Y:S05]  /*4af0*/  @P0 BRA `(.L_x_45) ;  /* 0x0000000800fc0947 */ /* 0x000fea0003800000 */
[----:B------:R-:W-:Y:S01]  /*4b00*/  IMAD.IADD R0, R4, 0x1, -R45 ;  /* 0x0000000104007824 */ /* 0x000fe200078e0a2d */
[----:B------:R-:W-:Y:S04]  /*4b10*/  BSSY.RECONVERGENT B1, `(.L_x_45) ;  /* 0x00000bd000017945 */ /* 0x000fe80003800200 */
[----:B------:R-:W-:-:S13]  /*4b20*/  ISETP.GE.AND P0, PT, R41, R0, PT ;  /* 0x000000002900720c */ /* 0x000fda0003f06270 */
[----:B------:R-:W-:Y:S05]  /*4b30*/  @P0 BRA `(.L_x_47) ;  /* 0x0000000800e80947 */ /* 0x000fea0003800000 */
[----:B------:R-:W-:Y:S01]  /*4b40*/  LOP3.LUT R5, RZ, R41, RZ, 0x33, !PT ;  /* 0x00000029ff057212 */ /* 0x000fe200078e33ff */
[----:B------:R-:W-:Y:S01]  /*4b50*/  BSSY.RECONVERGENT B2, `(.L_x_48) ;  /* 0x0000017000027945 */ /* 0x000fe20003800200 */
[----:B------:R-:W-:Y:S02]  /*4b60*/  IMAD.MOV.U32 R43, RZ, RZ, R41 ;  /* 0x000000ffff2b7224 */ /* 0x000fe400078e0029 */
[----:B------:R-:W-:-:S04]  /*4b70*/  IADD3 R4, PT, PT, -R45, R4, R5 ;  /* 0x000000042d047210 */ /* 0x000fc80007ffe105 */
[C---:B------:R-:W-:Y:S02]  /*4b80*/  LOP3.LUT R5, R4.reuse, 0x300, RZ, 0xc0, !PT ;  /* 0x0000030004057812 */ /* 0x040fe400078ec0ff */
[----:B------:R-:W-:Y:S02]  /*4b90*/  ISETP.GE.U32.AND P2, PT, R4, 0x300, PT ;  /* 0x000003000400780c */ /* 0x000fe40003f46070 */
[----:B------:R-:W-:-:S13]  /*4ba0*/  ISETP.NE.AND P0, PT, R5, 0x300, PT ;  /* 0x000003000500780c */ /* 0x000fda0003f05270 */
[----:B------:R-:W-:Y:S05]  /*4bb0*/  @!P0 BRA `(.L_x_49) ;  /* 0x0000000000408947 */ /* 0x000fea0003800000 */
[----:B------:R-:W0:Y:S01]  /*4bc0*/  LDC.64 R6, c[0x0][0x380] ;  /* 0x0000e000ff067b82 */ /* 0x000e220000000a00 */
[----:B------:R-:W-:Y:S01]  /*4bd0*/  LEA.HI R4, R4, 0x1, RZ, 0x18 ;  /* 0x0000000104047811 */ /* 0x000fe200078fc0ff */
[----:B------:R-:W-:Y:S02]  /*4be0*/  IMAD.IADD R9, R41, 0x1, R45 ;  /* 0x0000000129097824 */ /* 0x000fe400078e022d */
[----:B------:R-:W-:Y:S01]  /*4bf0*/  IMAD.MOV.U32 R43, RZ, RZ, R41 ;  /* 0x000000ffff2b7224 */ /* 0x000fe200078e0029 */
[----:B------:R-:W-:-:S05]  /*4c00*/  LOP3.LUT R4, R4, 0x3, RZ, 0xc0, !PT ;  /* 0x0000000304047812 */ /* 0x000fca00078ec0ff */
[----:B------:R-:W-:-:S07]  /*4c10*/  IMAD.MOV R8, RZ, RZ, -R4 ;  /* 0x000000ffff087224 */ /* 0x000fce00078e0a04 */
.L_x_50:
[----:B0-----:R-:W-:-:S06]  /*4c20*/  IMAD.WIDE.U32 R4, R9, 0x8, R6 ;  /* 0x0000000809047825 */ /* 0x001fcc00078e0006 */
        /* <DEDUP_REMOVED lines=9> */
.L_x_49:
[----:B------:R-:W-:Y:S05]  /*4cc0*/  BSYNC.RECONVERGENT B2 ;  /* 0x0000000000027941 */ /* 0x000fea0003800200 */
.L_x_48:
[----:B------:R-:W-:Y:S05]  /*4cd0*/  @!P2 BRA `(.L_x_47) ;  /* 0x000000080080a947 */ /* 0x000fea0003800000 */
[----:B------:R-:W0:Y:S01]  /*4ce0*/  LDCU.64 UR4, c[0x0][0x380] ;  /* 0x00007000ff0477ac */ /* 0x000e220008000a00 */
[----:B------:R-:W-:Y:S01]  /*4cf0*/  IMAD.IADD R7, R0, 0x1, -R43 ;  /* 0x0000000100077824 */ /* 0x000fe200078e0a2b */
[C---:B------:R-:W-:Y:S01]  /*4d00*/  IADD3 R5, P0, PT, R43.reuse, R45, RZ ;  /* 0x0000002d2b057210 */ /* 0x040fe20007f1e0ff */
[----:B------:R-:W-:Y:S01]  /*4d10*/  BSSY.RECONVERGENT B2, `(.L_x_51) ;  /* 0x000005a000027945 */ /* 0x000fe20003800200 */
[----:B------:R-:W-:Y:S02]  /*4d20*/  IMAD.IADD R45, R43, 0x1, R45 ;  /* 0x000000012b2d7824 */ /* 0x000fe400078e022d */
        /* <DEDUP_REMOVED lines=8> */
[----:B------:R-:W0:Y:S01]  /*4db0*/  LDC.64 R6, c[0x0][0x380] ;  /* 0x0000e000ff067b82 */ /* 0x000e220000000a00 */
[----:B------:R-:W-:Y:S01]  /*4dc0*/  PLOP3.LUT P0, PT, PT, PT, PT, 0x8, 0x80 ;  /* 0x000000000080781c */ /* 0x000fe20003f0e170 */
[----:B------:R-:W-:-:S12]  /*4dd0*/  VIADD R40, R0, 0xfffff400 ;  /* 0xfffff40000287836 */ /* 0x000fd80000000000 */
.L_x_53:
[C---:B0-----:R-:W-:Y:S01]  /*4de0*/  IMAD.WIDE.U32 R38, R45.reuse, 0x8, R6 ;  /* 0x000000082d267825 */ /* 0x041fe200078e0006 */
        /* <DEDUP_REMOVED lines=76> */
.L_x_52:
[----:B------:R-:W-:Y:S05]  /*52b0*/  BSYNC.RECONVERGENT B2 ;  /* 0x0000000000027941 */ /* 0x000fea0003800200 */
.L_x_51:
[----:B------:R-:W-:Y:S01]  /*52c0*/  IMAD.IADD R6, R0, 0x1, -R43 ;  /* 0x0000000100067824 */ /* 0x000fe200078e0a2b */
[----:B------:R-:W-:Y:S04]  /*52d0*/  BSSY.RECONVERGENT B2, `(.L_x_54) ;  /* 0x000002c000027945 */ /* 0x000fe80003800200 */
[----:B------:R-:W-:-:S13]  /*52e0*/  ISETP.GT.AND P1, PT, R6, 0x400, PT ;  /* 0x000004000600780c */ /* 0x000fda0003f24270 */
[----:B------:R-:W-:Y:S05]  /*52f0*/  @!P1 BRA `(.L_x_55) ;  /* 0x0000000000a49947 */ /* 0x000fea0003800000 */
[----:B------:R-:W0:Y:S01]  /*5300*/  LDC.64 R16, c[0x0][0x380] ;  /* 0x0000e000ff107b82 */ /* 0x000e220000000a00 */
[----:B------:R-:W2:Y:S04]  /*5310*/  LDG.E.64.CONSTANT R10, desc[UR6][R4.64+-0x800] ;  /* 0xfff80006040a7981 */ /* 0x000ea8000c1e9b00 */
[----:B------:R-:W3:Y:S01]  /*5320*/  LDG.E.64.CONSTANT R12, desc[UR6][R4.64] ;  /* 0x00000006040c7981 */ /* 0x000ee2000c1e9b00 */
[----:B------:R-:W-:-:S03]  /*5330*/  VIADD R7, R45, 0x400 ;  /* 0x000004002d077836 */ /* 0x000fc60000000000 */
[----:B------:R-:W4:Y:S04]  /*5340*/  LDG.E.64.CONSTANT R14, desc[UR6][R4.64+0x800] ;  /* 0x00080006040e7981 */ /* 0x000f28000c1e9b00 */
[----:B------:R-:W5:Y:S04]  /*5350*/  LDG.E.64.CONSTANT R18, desc[UR6][R4.64+0x1800] ;  /* 0x0018000604127981 */ /* 0x000f68000c1e9b00 */
[----:B------:R-:W5:Y:S01]  /*5360*/  LDG.E.64.CONSTANT R20, desc[UR6][R4.64+0x2000] ;  /* 0x0020000604147981 */ /* 0x000f62000c1e9b00 */
[----:B0-----:R-:W-:-:S06]  /*5370*/  IMAD.WIDE.U32 R8, R45, 0x8, R16 ;  /* 0x000000082d087825 */ /* 0x001fcc00078e0010 */
[----:B------:R-:W2:Y:S01]  /*5380*/  LDG.E.64.CONSTANT R8, desc[UR6][R8.64] ;  /* 0x0000000608087981 */ /* 0x000ea2000c1e9b00 */
[----:B------:R-:W-:-:S03]  /*5390*/  IMAD.WIDE.U32 R16, R7, 0x8, R16 ;  /* 0x0000000807107825 */ /* 0x000fc600078e0010 */
[----:B------:R0:W5:Y:S04]  /*53a0*/  LDG.E.64.CONSTANT R6, desc[UR6][R4.64+0x2800] ;  /* 0x0028000604067981 */ /* 0x000168000c1e9b00 */
[----:B------:R-:W5:Y:S01]  /*53b0*/  LDG.E.64.CONSTANT R16, desc[UR6][R16.64] ;  /* 0x0000000610107981 */ /* 0x000f62000c1e9b00 */
[----:B------:R-:W-:Y:S01]  /*53c0*/  VIADD R43, R43, 0x800 ;  /* 0x000008002b2b7836 */ /* 0x000fe20000000000 */
[----:B0-----:R-:W-:Y:S01]  /*53d0*/  IADD3 R4, P2, PT, R4, 0x4000, RZ ;  /* 0x0000400004047810 */ /* 0x001fe20007f5e0ff */
[----:B------:R-:W-:-:S04]  /*53e0*/  VIADD R45, R45, 0x800 ;  /* 0x000008002d2d7836 */ /* 0x000fc80000000000 */
[----:B------:R-:W-:Y:S01]  /*53f0*/  IMAD.X R5, RZ, RZ, R5, P2 ;  /* 0x000000ffff057224 */ /* 0x000fe200010e0605 */
        /* <DEDUP_REMOVED lines=25> */
.L_x_55:
[----:B------:R-:W-:Y:S05]  /*5590*/  BSYNC.RECONVERGENT B2 ;  /* 0x0000000000027941 */ /* 0x000fea0003800200 */
.L_x_54:
[----:B------:R-:W-:-:S13]  /*55a0*/  ISETP.LT.OR P0, PT, R43, R0, P0 ;  /* 0x000000002b00720c */ /* 0x000fda0000701670 */
[----:B------:R-:W-:Y:S05]  /*55b0*/  @!P0 BRA `(.L_x_47) ;  /* 0x0000000000488947 */ /* 0x000fea0003800000 */
[----:B------:R-:W0:Y:S01]  /*55c0*/  LDC.64 R6, c[0x0][0x380] ;  /* 0x0000e000ff067b82 */ /* 0x000e220000000a00 */
[----:B------:R-:W2:Y:S04]  /*55d0*/  LDG.E.64.CONSTANT R8, desc[UR6][R4.64+-0x800] ;  /* 0xfff8000604087981 */ /* 0x000ea8000c1e9b00 */
[----:B------:R-:W3:Y:S04]  /*55e0*/  LDG.E.64.CONSTANT R10, desc[UR6][R4.64] ;  /* 0x00000006040a7981 */ /* 0x000ee8000c1e9b00 */
[----:B------:R-:W4:Y:S01]  /*55f0*/  LDG.E.64.CONSTANT R12, desc[UR6][R4.64+0x800] ;  /* 0x00080006040c7981 */ /* 0x000f22000c1e9b00 */
[----:B0-----:R-:W-:-:S06]  /*5600*/  IMAD.WIDE.U32 R6, R45, 0x8, R6 ;  /* 0x000000082d067825 */ /* 0x001fcc00078e0006 */
[----:B------:R-:W5:Y:S02]  /*5610*/  LDG.E.64.CONSTANT R6, desc[UR6][R6.64] ;  /* 0x0000000606067981 */ /* 0x000f64000c1e9b00 */
[----:B-----5:R-:W-:-:S06]  /*5620*/  DSETP.GEU.AND P0, PT, R2, R6, PT ;  /* 0x000000060200722a */ /* 0x020fcc0003f0e000 */
        /* <DEDUP_REMOVED lines=10> */
[----:B------:R-:W-:-:S07]  /*56d0*/  FSEL R3, R13, R3, !P0 ;  /* 0x000000030d037208 */ /* 0x000fce0004000000 */
.L_x_47:
[----:B------:R-:W-:Y:S05]  /*56e0*/  BSYNC.RECONVERGENT B1 ;  /* 0x0000000000017941 */ /* 0x000fea0003800200 */
.L_x_45:
        /* <DEDUP_REMOVED lines=54> */
[----:B------:R-:W1:Y:S01]  /*5a50*/  S2UR UR5, SR_CgaCtaId ;  /* 0x00000000000579c3 */ /* 0x000e620000008800 */
[----:B------:R-:W-:Y:S02]  /*5a60*/  UMOV UR4, 0x400 ;  /* 0x0000040000047882 */ /* 0x000fe40000000000 */
[----:B-1----:R-:W-:-:S09]  /*5a70*/  ULEA UR4, UR5, UR4, 0x18 ;  /* 0x0000000405047291 */ /* 0x002fd2000f8ec0ff */
[----:B0-----:R-:W0:Y:S04]  /*5a80*/  LDS.128 R8, [UR4+0x10] ;  /* 0x00001004ff087984 */ /* 0x001e280008000c00 */
        /* <DEDUP_REMOVED lines=23> */
[----:B------:R-:W-:-:S07]  /*5c00*/  FSEL R7, R3, R5, !P1 ;  /* 0x0000000503077208 */ /* 0x000fce0004800000 */
.L_x_17:
[----:B------:R-:W-:Y:S05]  /*5c10*/  BSYNC.RECONVERGENT B0 ;  /* 0x0000000000007941 */ /* 0x000fea0003800200 */
.L_x_1:
[----:B------:R-:W-:Y:S05]  /*5c20*/  @P0 EXIT ;  /* 0x000000000000094d */ /* 0x000fea0003800000 */
[----:B------:R-:W4:Y:S01]  /*5c30*/  LDCU.64 UR8, c[0x0][0x398] ;  /* 0x00007300ff0877ac */ /* 0x000f220008000a00 */
[----:B---3--:R-:W3:Y:S01]  /*5c40*/  LDC.64 R4, c[0x0][0x388] ;  /* 0x0000e200ff047b82 */ /* 0x008ee20000000a00 */
[----:B------:R-:W0:Y:S01]  /*5c50*/  LDCU.64 UR4, c[0x0][0x398] ;  /* 0x00007300ff0477ac */ /* 0x000e220008000a00 */
[----:B----4-:R-:W-:-:S06]  /*5c60*/  DSETP.GT.AND P0, PT, R6, UR8, PT ;  /* 0x0000000806007e2a */ /* 0x010fcc000bf04000 */
[----:B012---:R-:W-:Y:S02]  /*5c70*/  FSEL R2, R6, UR4, P0 ;  /* 0x0000000406027c08 */ /* 0x007fe40008000000 */
[----:B------:R-:W-:-:S05]  /*5c80*/  FSEL R3, R7, UR5, P0 ;  /* 0x0000000507037c08 */ /* 0x000fca0008000000 */
[----:B---3--:R-:W-:Y:S01]  /*5c90*/  STG.E.64 desc[UR6][R4.64], R2 ;  /* 0x0000000204007986 */ /* 0x008fe2000c101b06 */
[----:B------:R-:W-:Y:S05]  /*5ca0*/  EXIT ;  /* 0x000000000000794d */ /* 0x000fea0003800000 */
.L_x_56:
[----:B------:R-:W-:-:S00]  /*5cb0*/  BRA `(.L_x_56) ;  /* 0xfffffffc00fc7947 */ /* 0x000fc0000383ffff */
[----:B------:R-:W-:-:S00]  /*5cc0*/  NOP ;  /* 0x0000000000007918 */ /* 0x000fc00000000000 */
        /* <DEDUP_REMOVED lines=11> */
.L_x_149:


//--------------------- .text._ZN3cub18CUB_300001_SM_10006detail6reduce18DeviceReduceKernelINS2_10policy_hubIdjN4cuda3__47maximumIvEEE10Policy1000EPdjS8_dNS5_3std3__410__identityEEEvT0_PT3_T1_NS0_13GridEvenShareISI_EET2_T4_ --------------------------
	.section	.text._ZN3cub18CUB_300001_SM_10006detail6reduce18DeviceReduceKernelINS2_10policy_hubIdjN4cuda3__47maximumIvEEE10Policy1000EPdjS8_dNS5_3std3__410__identityEEEvT0_PT3_T1_NS0_13GridEvenShareISI_EET2_T4_,"ax",@progbits
	.align	128
        .global         _ZN3cub18CUB_300001_SM_10006detail6reduce18DeviceReduceKernelINS2_10policy_hubIdjN4cuda3__47maximumIvEEE10Policy1000EPdjS8_dNS5_3std3__410__identityEEEvT0_PT3_T1_NS0_13GridEvenShareISI_EET2_T4_
        .type           _ZN3cub18CUB_300001_SM_10006detail6reduce18DeviceReduceKernelINS2_10policy_hubIdjN4cuda3__47maximumIvEEE10Policy1000EPdjS8_dNS5_3std3__410__identityEEEvT0_PT3_T1_NS0_13GridEvenShareISI_EET2_T4_,@function
        .size           _ZN3cub18CUB_300001_SM_10006detail6reduce18DeviceReduceKernelINS2_10policy_hubIdjN4cuda3__47maximumIvEEE10Policy1000EPdjS8_dNS5_3std3__410__identityEEEvT0_PT3_T1_NS0_13GridEvenShareISI_EET2_T4_,(.L_x_150 - _ZN3cub18CUB_300001_SM_10006detail6reduce18DeviceReduceKernelINS2_10policy_hubIdjN4cuda3__47maximumIvEEE10Policy1000EPdjS8_dNS5_3std3__410__identityEEEvT0_PT3_T1_NS0_13GridEvenShareISI_EET2_T4_)
        .other          _ZN3cub18CUB_300001_SM_10006detail6reduce18DeviceReduceKernelINS2_10policy_hubIdjN4cuda3__47maximumIvEEE10Policy1000EPdjS8_dNS5_3std3__410__identityEEEvT0_PT3_T1_NS0_13GridEvenShareISI_EET2_T4_,@"STO_CUDA_ENTRY STV_DEFAULT"
_ZN3cub18CUB_300001_SM_10006detail6reduce18DeviceReduceKernelINS2_10policy_hubIdjN4cuda3__47maximumIvEEE10Policy1000EPdjS8_dNS5_3std3__410__identityEEEvT0_PT3_T1_NS0_13GridEvenShareISI_EET2_T4_:
.text._ZN3cub18CUB_300001_SM_10006detail6reduce18DeviceReduceKernelINS2_10policy_hubIdjN4cuda3__47maximumIvEEE10Policy1000EPdjS8_dNS5_3std3__410__identityEEEvT0_PT3_T1_NS0_13GridEvenShareISI_EET2_T4_:
[----:B------:R-:W-:Y:S01]  /*0000*/  LDC R1, c[0x0][0x37c] ;  /* 0x0000df00ff017b82 */ /* 0x000fe20000000800 */
[----:B------:R-:W0:Y:S07]  /*0010*/  LDCU UR4, c[0x0][0x380] ;  /* 0x00007000ff0477ac */ /* 0x000e2e0008000800 */
[----:B------:R-:W1:Y:S01]  /*0020*/  S2UR UR16, SR_CTAID.X ;  /* 0x00000000001079c3 */ /* 0x000e620000002500 */
[----:B------:R-:W-:Y:S01]  /*0030*/  BSSY.RECONVERGENT B0, `(.L_x_57) ;  /* 0x00003fa000007945 */ /* 0x000fe20003800200 */
[----:B------:R-:W2:Y:S01]  /*0040*/  LDCU UR5, c[0x0][0x3ac] ;  /* 0x00007580ff0577ac */ /* 0x000ea20008000800 */
[----:B------:R-:W3:Y:S01]  /*0050*/  LDCU.64 UR10, c[0x0][0x358] ;  /* 0x00006b00ff0a77ac */ /* 0x000ee20008000a00 */
[----:B0-----:R-:W-:-:S02]  /*0060*/  ULOP3.LUT UP0, URZ, UR4, 0x1f, URZ, 0xc0, !UPT ;  /* 0x0000001f04ff7892 */ /* 0x001fc4000f80c0ff */
[----:B--2---:R-:W-:-:S07]  /*0070*/  USHF.L.U32 UR5, UR5, 0xb, URZ ;  /* 0x0000000b05057899 */ /* 0x004fce00080006ff */
[----:B---3--:R-:W-:Y:S05]  /*0080*/  BRA.U UP0, `(.L_x_58) ;  /* 0x0000001d00dc7547 */ /* 0x008fea000b800000 */
[----:B------:R-:W1:Y:S02]  /*0090*/  LDCU UR8, c[0x0][0x3a8] ;  /* 0x00007500ff0877ac */ /* 0x000e640008000800 */
[----:B-1----:R-:W-:-:S04]  /*00a0*/  UIMAD UR12, UR16, -0x800, UR8 ;  /* 0xfffff800100c78a4 */ /* 0x002fc8000f8e0208 */
[----:B------:R-:W-:-:S09]  /*00b0*/  UISETP.GT.U32.AND UP0, UPT, UR12, 0x7ff, UPT ;  /* 0x000007ff0c00788c */ /* 0x000fd2000bf04070 */
[----:B------:R-:W-:Y:S05]  /*00c0*/  BRA.U UP0, `(.L_x_59) ;  /* 0x0000001100407547 */ /* 0x000fea000b800000 */
[----:B------:R-:W0:Y:S01]  /*00d0*/  S2R R0, SR_TID.X ;  /* 0x0000000000007919 */ /* 0x000e220000002100 */
[----:B------:R-:W-:Y:S01]  /*00e0*/  BSSY.RECONVERGENT B1, `(.L_x_60) ;  /* 0x000000b000017945 */ /* 0x000fe20003800200 */
[----:B------:R-:W-:Y:S02]  /*00f0*/  CS2R R2, SRZ ;  /* 0x0000000000027805 */ /* 0x000fe4000001ff00 */
[----:B0-----:R-:W-:Y:S01]  /*0100*/  ISETP.GE.U32.AND P0, PT, R0, UR12, PT ;  /* 0x0000000c00007c0c */ /* 0x001fe2000bf06070 */
[----:B------:R-:W-:-:S12]  /*0110*/  IMAD.MOV.U32 R8, RZ, RZ, R0 ;  /* 0x000000ffff087224 */ /* 0x000fd800078e0000 */
[----:B------:R-:W-:Y:S05]  /*0120*/  @P0 BRA `(.L_x_61) ;  /* 0x0000000000180947 */ /* 0x000fea0003800000 */
[----:B------:R-:W0:Y:S01]  /*0130*/  LDC.64 R2, c[0x0][0x380] ;  /* 0x0000e000ff027b82 */ /* 0x000e220000000a00 */
[----:B------:R-:W-:-:S04]  /*0140*/  IMAD.U32 R5, RZ, RZ, UR16 ;  /* 0x00000010ff057e24 */ /* 0x000fc8000f8e00ff */
[----:B------:R-:W-:-:S04]  /*0150*/  IMAD R5, R5, 0x800, R0 ;  /* 0x0000080005057824 */ /* 0x000fc800078e0200 */
[----:B0-----:R-:W-:-:S06]  /*0160*/  IMAD.WIDE.U32 R2, R5, 0x8, R2 ;  /* 0x0000000805027825 */ /* 0x001fcc00078e0002 */
[----:B------:R-:W5:Y:S01]  /*0170*/  LDG.E.64.CONSTANT R2, desc[UR10][R2.64] ;  /* 0x0000000a02027981 */ /* 0x000f62000c1e9b00 */
[----:B------:R-:W-:-:S07]  /*0180*/  VIADD R8, R0, 0x100 ;  /* 0x0000010000087836 */ /* 0x000fce0000000000 */
.L_x_61:
[----:B------:R-:W-:Y:S05]  /*0190*/  BSYNC.RECONVERGENT B1 ;  /* 0x0000000000017941 */ /* 0x000fea0003800200 */
.L_x_60:
[----:B------:R-:W-:Y:S01]  /*01a0*/  ISETP.GE.U32.AND P0, PT, R8, UR12, PT ;  /* 0x0000000c08007c0c */ /* 0x000fe2000bf06070 */
[----:B------:R-:W-:-:S12]  /*01b0*/  BSSY.RECONVERGENT B1, `(.L_x_62) ;  /* 0x000003d000017945 */ /* 0x000fd80003800200 */
[----:B------:R-:W-:Y:S05]  /*01c0*/  @P0 BRA `(.L_x_63) ;  /* 0x0000000000ec0947 */ /* 0x000fea0003800000 */
[----:B------:R-:W-:Y:S01]  /*01d0*/  LOP3.LUT R4, RZ, R8, RZ, 0x33, !PT ;  /* 0x00000008ff047212 */ /* 0x000fe200078e33ff */
[----:B------:R-:W-:Y:S01]  /*01e0*/  IMAD.U32 R6, RZ, RZ, UR16 ;  /* 0x00000010ff067e24 */ /* 0x000fe2000f8e00ff */
[----:B------:R-:W-:Y:S03]  /*01f0*/  BSSY.RECONVERGENT B2, `(.L_x_64) ;  /* 0x0000017000027945 */ /* 0x000fe60003800200 */
[----:B------:R-:W-:-:S04]  /*0200*/  VIADD R5, R4, UR8 ;  /* 0x0000000804057c36 */ /* 0x000fc80008000000 */
[----:B------:R-:W-:Y:S01]  /*0210*/  IMAD R4, R6, -0x800, R5 ;  /* 0xfffff80006047824 */ /* 0x000fe200078e0205 */
[----:B------:R-:W-:-:S04]  /*0220*/  LOP3.LUT R6, R5, 0x300, RZ, 0xc0, !PT ;  /* 0x0000030005067812 */ /* 0x000fc800078ec0ff */
[----:B------:R-:W-:Y:S02]  /*0230*/  ISETP.NE.AND P0, PT, R6, 0x300, PT ;  /* 0x000003000600780c */ /* 0x000fe40003f05270 */
[----:B------:R-:W-:-:S11]  /*0240*/  ISETP.GE.U32.AND P2, PT, R4, 0x300, PT ;  /* 0x000003000400780c */ /* 0x000fd60003f46070 */
[----:B------:R-:W-:Y:S05]  /*0250*/  @!P0 BRA `(.L_x_65) ;  /* 0x0000000000408947 */ /* 0x000fea0003800000 */
[----:B------:R-:W0:Y:S01]  /*0260*/  LDC.64 R6, c[0x0][0x380] ;  /* 0x0000e000ff067b82 */ /* 0x000e220000000a00 */
[----:B------:R-:W-:Y:S01]  /*0270*/  LEA.HI R4, R5, 0x1, RZ, 0x18 ;  /* 0x0000000105047811 */ /* 0x000fe200078fc0ff */
[----:B------:R-:W-:-:S03]  /*0280*/  IMAD.U32 R9, RZ, RZ, UR16 ;  /* 0x00000010ff097e24 */ /* 0x000fc6000f8e00ff */
[----:B------:R-:W-:Y:S01]  /*0290*/  LOP3.LUT R4, R4, 0x3, RZ, 0xc0, !PT ;  /* 0x0000000304047812 */ /* 0x000fe200078ec0ff */
[----:B------:R-:W-:-:S04]  /*02a0*/  IMAD R9, R9, 0x800, R8 ;  /* 0x0000080009097824 */ /* 0x000fc800078e0208 */
[----:B------:R-:W-:-:S07]  /*02b0*/  IMAD.MOV R10, RZ, RZ, -R4 ;  /* 0x000000ffff0a7224 */ /* 0x000fce00078e0a04 */
.L_x_66:
[----:B0-----:R-:W-:-:S06]  /*02c0*/  IMAD.WIDE.U32 R4, R9, 0x8, R6 ;  /* 0x0000000809047825 */ /* 0x001fcc00078e0006 */
[----:B------:R-:W2:Y:S01]  /*02d0*/  LDG.E.64.CONSTANT R4, desc[UR10][R4.64] ;  /* 0x0000000a04047981 */ /* 0x000ea2000c1e9b00 */
[----:B------:R-:W-:Y:S02]  /*02e0*/  VIADD R10, R10, 0x1 ;  /* 0x000000010a0a7836 */ /* 0x000fe40000000000 */
[----:B------:R-:W-:Y:S02]  /*02f0*/  VIADD R8, R8, 0x100 ;  /* 0x0000010008087836 */ /* 0x000fe40000000000 */
[----:B------:R-:W-:Y:S01]  /*0300*/  VIADD R9, R9, 0x100 ;  /* 0x0000010009097836 */ /* 0x000fe20000000000 */
[----:B------:R-:W-:Y:S01]  /*0310*/  ISETP.NE.AND P1, PT, R10, RZ, PT ;  /* 0x000000ff0a00720c */ /* 0x000fe20003f25270 */
[----:B--2--5:R-:W-:-:S06]  /*0320*/  DSETP.GEU.AND P0, PT, R2, R4, PT ;  /* 0x000000040200722a */ /* 0x024fcc0003f0e000 */
[----:B------:R-:W-:Y:S02]  /*0330*/  FSEL R2, R4, R2, !P0 ;  /* 0x0000000204027208 */ /* 0x000fe40004000000 */
[----:B------:R-:W-:-:S04]  /*0340*/  FSEL R3, R5, R3, !P0 ;  /* 0x0000000305037208 */ /* 0x000fc80004000000 */
[----:B------:R-:W-:Y:S05]  /*0350*/  @P1 BRA `(.L_x_66) ;  /* 0xfffffffc00d81947 */ /* 0x000fea000383ffff */
.L_x_65:
[----:B------:R-:W-:Y:S05]  /*0360*/  BSYNC.RECONVERGENT B2 ;  /* 0x0000000000027941 */ /* 0x000fea0003800200 */
.L_x_64:
[----:B------:R-:W-:Y:S05]  /*0370*/  @!P2 BRA `(.L_x_63) ;  /* 0x000000000080a947 */ /* 0x000fea0003800000 */
[----:B------:R-:W0:Y:S01]  /*0380*/  LDC.64 R4, c[0x0][0x380] ;  /* 0x0000e000ff047b82 */ /* 0x000e220000000a00 */
[----:B------:R-:W-:Y:S02]  /*0390*/  IMAD.U32 R7, RZ, RZ, UR16 ;  /* 0x00000010ff077e24 */ /* 0x000fe4000f8e00ff */
[----:B------:R-:W-:Y:S02]  /*03a0*/  VIADD R6, R8, 0x200 ;  /* 0x0000020008067836 */ /* 0x000fe40000000000 */
[----:B------:R-:W-:-:S07]  /*03b0*/  IMAD R7, R7, 0x800, R8 ;  /* 0x0000080007077824 */ /* 0x000fce00078e0208 */
.L_x_67:
[----:B0-----:R-:W-:-:S04]  /*03c0*/  IMAD.WIDE.U32 R8, R7, 0x8, R4 ;  /* 0x0000000807087825 */ /* 0x001fc800078e0004 */
[----:B------:R-:W-:Y:S02]  /*03d0*/  VIADD R11, R7, 0x100 ;  /* 0x00000100070b7836 */ /* 0x000fe40000000000 */
[----:B------:R-:W2:Y:S02]  /*03e0*/  LDG.E.64.CONSTANT R8, desc[UR10][R8.64] ;  /* 0x0000000a08087981 */ /* 0x000ea4000c1e9b00 */
[----:B------:R-:W-:-:S04]  /*03f0*/  IMAD.WIDE.U32 R10, R11, 0x8, R4 ;  /* 0x000000080b0a7825 */ /* 0x000fc800078e0004 */
[----:B------:R-:W-:Y:S02]  /*0400*/  VIADD R13, R7, 0x200 ;  /* 0x00000200070d7836 */ /* 0x000fe40000000000 */
[----:B------:R-:W3:Y:S02]  /*0410*/  LDG.E.64.CONSTANT R10, desc[UR10][R10.64] ;  /* 0x0000000a0a0a7981 */ /* 0x000ee4000c1e9b00 */
[----:B------:R-:W-:-:S04]  /*0420*/  IMAD.WIDE.U32 R12, R13, 0x8, R4 ;  /* 0x000000080d0c7825 */ /* 0x000fc800078e0004 */
[----:B------:R-:W-:Y:S02]  /*0430*/  VIADD R15, R7, 0x300 ;  /* 0x00000300070f7836 */ /* 0x000fe40000000000 */
[----:B------:R-:W4:Y:S02]  /*0440*/  LDG.E.64.CONSTANT R12, desc[UR10][R12.64] ;  /* 0x0000000a0c0c7981 */ /* 0x000f24000c1e9b00 */
[----:B------:R-:W-:-:S06]  /*0450*/  IMAD.WIDE.U32 R14, R15, 0x8, R4 ;  /* 0x000000080f0e7825 */ /* 0x000fcc00078e0004 */
[----:B------:R-:W4:Y:S01]  /*0460*/  LDG.E.64.CONSTANT R14, desc[UR10][R14.64] ;  /* 0x0000000a0e0e7981 */ /* 0x000f22000c1e9b00 */
[----:B------:R-:W-:Y:S01]  /*0470*/  VIADD R7, R7, 0x400 ;  /* 0x0000040007077836 */ /* 0x000fe20000000000 */
[----:B--2--5:R-:W-:-:S06]  /*0480*/  DSETP.GEU.AND P0, PT, R2, R8, PT ;  /* 0x000000080200722a */ /* 0x024fcc0003f0e000 */
[----:B------:R-:W-:Y:S01]  /*0490*/  FSEL R2, R8, R2, !P0 ;  /* 0x0000000208027208 */ /* 0x000fe20004000000 */
[C---:B------:R-:W-:Y:S01]  /*04a0*/  VIADD R8, R6.reuse, 0x200 ;  /* 0x0000020006087836 */ /* 0x040fe20000000000 */
[----:B------:R-:W-:Y:S01]  /*04b0*/  FSEL R3, R9, R3, !P0 ;  /* 0x0000000309037208 */ /* 0x000fe20004000000 */
[----:B------:R-:W-:-:S03]  /*04c0*/  VIADD R6, R6, 0x400 ;  /* 0x0000040006067836 */ /* 0x000fc60000000000 */
[----:B------:R-:W-:Y:S02]  /*04d0*/  ISETP.GE.AND P1, PT, R8, UR12, PT ;  /* 0x0000000c08007c0c */ /* 0x000fe4000bf26270 */
        /* <DEDUP_REMOVED lines=8> */
[----:B------:R-:W-:Y:S01]  /*0560*/  FSEL R3, R15, R3, !P0 ;  /* 0x000000030f037208 */ /* 0x000fe20004000000 */
[----:B------:R-:W-:Y:S06]  /*0570*/  @!P1 BRA `(.L_x_67) ;  /* 0xfffffffc00909947 */ /* 0x000fec000383ffff */
.L_x_63:
[----:B------:R-:W-:Y:S05]  /*0580*/  BSYNC.RECONVERGENT B1 ;  /* 0x0000000000017941 */ /* 0x000fea0003800200 */
.L_x_62:
[----:B------:R-:W-:-:S09]  /*0590*/  UISETP.GE.U32.AND UP0, UPT, UR12, 0x100, UPT ;  /* 0x000001000c00788c */ /* 0x000fd2000bf06070 */
[----:B------:R-:W-:Y:S05]  /*05a0*/  BRA.U !UP0, `(.L_x_68) ;  /* 0x00000005082c7547 */ /* 0x000fea000b800000 */
        /* <DEDUP_REMOVED lines=11> */
[----:B------:R-:W-:Y:S04]  /*0660*/  SHFL.DOWN PT, R6, R4, 0x2, 0x1f ;  /* 0x08401f0004067f89 */ /* 0x000fe800000e0000 */
[----:B------:R-:W0:Y:S01]  /*0670*/  SHFL.DOWN PT, R7, R5, 0x2, 0x1f ;  /* 0x08401f0005077f89 */ /* 0x000e2200000e0000 */
[----:B------:R-:W1:Y:S01]  /*0680*/  @!P2 S2R R8, SR_CgaCtaId ;  /* 0x000000000008a919 */ /* 0x000e620000008800 */
[----:B0-----:R-:W-:-:S06]  /*0690*/  DSETP.GEU.AND P1, PT, R4, R6, PT ;  /* 0x000000060400722a */ /* 0x001fcc0003f2e000 */
[----:B------:R-:W-:Y:S02]  /*06a0*/  @!P0 FSEL R4, R6, R4, !P1 ;  /* 0x0000000406048208 */ /* 0x000fe40004800000 */
[----:B------:R-:W-:Y:S02]  /*06b0*/  @!P0 FSEL R5, R7, R5, !P1 ;  /* 0x0000000507058208 */ /* 0x000fe40004800000 */
[----:B------:R-:W-:Y:S01]  /*06c0*/  ISETP.GT.AND P0, PT, R9, 0x1b, PT ;  /* 0x0000001b0900780c */ /* 0x000fe20003f04270 */
[----:B------:R-:W-:Y:S01]  /*06d0*/  SHFL.DOWN PT, R2, R4, 0x4, 0x1f ;  /* 0x08801f0004027f89 */ /* 0x000fe200000e0000 */
[----:B------:R-:W-:Y:S02]  /*06e0*/  @!P2 MOV R7, 0x400 ;  /* 0x000004000007a802 */ /* 0x000fe40000000f00 */
[----:B------:R-:W-:Y:S01]  /*06f0*/  @!P2 SHF.R.U32.HI R6, RZ, 0x2, R0 ;  /* 0x00000002ff06a819 */ /* 0x000fe20000011600 */
[----:B------:R-:W0:Y:S01]  /*0700*/  SHFL.DOWN PT, R3, R5, 0x4, 0x1f ;  /* 0x08801f0005037f89 */ /* 0x000e2200000e0000 */
[----:B-1----:R-:W-:-:S02]  /*0710*/  @!P2 LEA R11, R8, R7, 0x18 ;  /* 0x00000007080ba211 */ /* 0x002fc400078ec0ff */
[----:B------:R-:W-:-:S05]  /*0720*/  @!P2 LOP3.LUT R8, R6, 0xf8, RZ, 0xc0, !PT ;  /* 0x000000f80608a812 */ /* 0x000fca00078ec0ff */
        /* <DEDUP_REMOVED lines=26> */
[----:B-1----:R-:W1:Y:S04]  /*08d0*/  LDS.128 R4, [UR4+0x20] ;  /* 0x00002004ff047984 */ /* 0x002e680008000c00 */
[----:B------:R-:W2:Y:S01]  /*08e0*/  LDS.128 R8, [UR4+0x30] ;  /* 0x00003004ff087984 */ /* 0x000ea20008000c00 */
        /* <DEDUP_REMOVED lines=8> */
[----:B------:R-:W-:Y:S02]  /*0970*/  FSEL R5, R5, R3, !P1 ;  /* 0x0000000305057208 */ /* 0x000fe40004800000 */
[----:B------:R-:W0:Y:S04]  /*0980*/  LDS.64 R2, [UR4+0x40] ;  /* 0x00004004ff027984 */ /* 0x000e280008000a00 */
[----:B------:R-:W-:-:S06]  /*0990*/  DSETP.GEU.AND P1, PT, R4, R6, PT ;  /* 0x000000060400722a */ /* 0x000fcc0003f2e000 */
[----:B------:R-:W-:Y:S02]  /*09a0*/  FSEL R4, R6, R4, !P1 ;  /* 0x0000000406047208 */ /* 0x000fe40004800000 */
[----:B------:R-:W-:-:S06]  /*09b0*/  FSEL R5, R7, R5, !P1 ;  /* 0x0000000507057208 */ /* 0x000fcc0004800000 */
[----:B--2---:R-:W-:-:S06]  /*09c0*/  DSETP.GEU.AND P1, PT, R4, R8, PT ;  /* 0x000000080400722a */ /* 0x004fcc0003f2e000 */
[----:B------:R-:W-:Y:S02]  /*09d0*/  FSEL R4, R8, R4, !P1 ;  /* 0x0000000408047208 */ /* 0x000fe40004800000 */
[----:B------:R-:W-:-:S06]  /*09e0*/  FSEL R5, R9, R5, !P1 ;  /* 0x0000000509057208 */ /* 0x000fcc0004800000 */
[----:B------:R-:W-:-:S06]  /*09f0*/  DSETP.GEU.AND P1, PT, R4, R10, PT ;  /* 0x0000000a0400722a */ /* 0x000fcc0003f2e000 */
[----:B------:R-:W-:Y:S02]  /*0a00*/  FSEL R4, R10, R4, !P1 ;  /* 0x000000040a047208 */ /* 0x000fe40004800000 */
[----:B------:R-:W-:-:S06]  /*0a10*/  FSEL R5, R11, R5, !P1 ;  /* 0x000000050b057208 */ /* 0x000fcc0004800000 */
[----:B0-----:R-:W-:-:S06]  /*0a20*/  DSETP.GEU.AND P1, PT, R4, R2, PT ;  /* 0x000000020400722a */ /* 0x001fcc0003f2e000 */
[----:B------:R-:W-:Y:S02]  /*0a30*/  FSEL R2, R2, R4, !P1 ;  /* 0x0000000402027208 */ /* 0x000fe40004800000 */
[----:B------:R-:W-:Y:S01]  /*0a40*/  FSEL R3, R3, R5, !P1 ;  /* 0x0000000503037208 */ /* 0x000fe20004800000 */
[----:B------:R-:W-:Y:S06]  /*0a50*/  BRA `(.L_x_69) ;  /* 0x00000034005c7947 */ /* 0x000fec0003800000 */
.L_x_68:
[----:B------:R-:W-:Y:S01]  /*0a60*/  LOP3.LUT R4, R0, 0x3e0, RZ, 0xc0, !PT ;  /* 0x000003e000047812 */ /* 0x000fe200078ec0ff */
[----:B------:R-:W0:Y:S04]  /*0a70*/  S2R R10, SR_LANEID ;  /* 0x00000000000a7919 */ /* 0x000e280000000000 */
[----:B------:R-:W-:Y:S01]  /*0a80*/  VIADD R5, R4, 0x20 ;  /* 0x0000002004057836 */ /* 0x000fe20000000000 */
[----:B------:R-:W-:-:S04]  /*0a90*/  LOP3.LUT R4, RZ, R4, RZ, 0x33, !PT ;  /* 0x00000004ff047212 */ /* 0x000fc800078e33ff */
[----:B------:R-:W-:Y:S01]  /*0aa0*/  ISETP.GT.U32.AND P0, PT, R5, UR12, PT ;  /* 0x0000000c05007c0c */ /* 0x000fe2000bf04070 */
[----:B------:R-:W-:-:S05]  /*0ab0*/  VIADD R4, R4, UR12 ;  /* 0x0000000c04047c36 */ /* 0x000fca0008000000 */
[----:B------:R-:W-:-:S05]  /*0ac0*/  SEL R5, R4, 0x1f, P0 ;  /* 0x0000001f04057807 */ /* 0x000fca0000000000 */
[----:B-----5:R-:W-:Y:S04]  /*0ad0*/  SHFL.DOWN PT, R6, R2, 0x1, R5 ;  /* 0x0820000002067989 */ /* 0x020fe800000e0005 */
[----:B------:R-:W1:Y:S01]  /*0ae0*/  SHFL.DOWN PT, R7, R3, 0x1, R5 ;  /* 0x0820000003077989 */ /* 0x000e6200000e0005 */
[----:B0-----:R-:W-:Y:S01]  /*0af0*/  ISETP.GE.AND P0, PT, R10, R5, PT ;  /* 0x000000050a00720c */ /* 0x001fe20003f06270 */
[----:B-1----:R-:W-:-:S06]  /*0b00*/  DSETP.GEU.AND P1, PT, R2, R6, PT ;  /* 0x000000060200722a */ /* 0x002fcc0003f2e000 */
[-C--:B------:R-:W-:Y:S01]  /*0b10*/  FSEL R9, R6, R2.reuse, !P1 ;  /* 0x0000000206097208 */ /* 0x080fe20004800000 */
[----:B------:R-:W-:Y:S01]  /*0b20*/  VIADD R6, R10, 0x2 ;  /* 0x000000020a067836 */ /* 0x000fe20000000000 */
[-C--:B------:R-:W-:Y:S02]  /*0b30*/  FSEL R7, R7, R3.reuse, !P1 ;  /* 0x0000000307077208 */ /* 0x080fe40004800000 */
[----:B------:R-:W-:Y:S02]  /*0b40*/  FSEL R4, R9, R2, !P0 ;  /* 0x0000000209047208 */ /* 0x000fe40004000000 */
[----:B------:R-:W-:Y:S02]  /*0b50*/  FSEL R7, R7, R3, !P0 ;  /* 0x0000000307077208 */ /* 0x000fe40004000000 */
[----:B------:R-:W-:Y:S01]  /*0b60*/  ISETP.GT.AND P0, PT, R6, R5, PT ;  /* 0x000000050600720c */ /* 0x000fe20003f04270 */
[----:B------:R-:W-:Y:S01]  /*0b70*/  SHFL.DOWN PT, R8, R4, 0x2, R5 ;  /* 0x0840000004087989 */ /* 0x000fe200000e0005 */
[----:B------:R-:W-:-:S03]  /*0b80*/  IMAD.MOV.U32 R6, RZ, RZ, R4 ;  /* 0x000000ffff067224 */ /* 0x000fc600078e0004 */
[----:B------:R-:W0:Y:S03]  /*0b90*/  SHFL.DOWN PT, R9, R7, 0x2, R5 ;  /* 0x0840000007097989 */ /* 0x000e2600000e0005 */
[----:B0-----:R-:W-:Y:S01]  /*0ba0*/  DSETP.GEU.AND P1, PT, R6, R8, PT ;  /* 0x000000080600722a */ /* 0x001fe20003f2e000 */
[----:B------:R-:W-:-:S05]  /*0bb0*/  VIADD R6, R10, 0x4 ;  /* 0x000000040a067836 */ /* 0x000fca0000000000 */
[----:B------:R-:W-:Y:S02]  /*0bc0*/  @!P0 FSEL R4, R8, R4, !P1 ;  /* 0x0000000408048208 */ /* 0x000fe40004800000 */
[----:B------:R-:W-:Y:S02]  /*0bd0*/  @!P0 FSEL R7, R9, R7, !P1 ;  /* 0x0000000709078208 */ /* 0x000fe40004800000 */
        /* <DEDUP_REMOVED lines=10> */
[----:B------:R-:W-:Y:S01]  /*0c80*/  IMAD.MOV.U32 R6, RZ, RZ, R4 ;  /* 0x000000ffff067224 */ /* 0x000fe200078e0004 */
[C---:B------:R-:W-:Y:S02]  /*0c90*/  ISETP.NE.AND P0, PT, R10.reuse, RZ, PT ;  /* 0x000000ff0a00720c */ /* 0x040fe40003f05270 */
[----:B------:R-:W0:Y:S11]  /*0ca0*/  SHFL.DOWN PT, R3, R7, 0x8, R5 ;  /* 0x0900000007037989 */ /* 0x000e3600000e0005 */
[----:B------:R-:W1:Y:S01]  /*0cb0*/  @!P0 S2R R9, SR_CgaCtaId ;  /* 0x0000000000098919 */ /* 0x000e620000008800 */
[----:B------:R-:W-:Y:S01]  /*0cc0*/  @!P0 MOV R8, 0x400 ;  /* 0x0000040000088802 */ /* 0x000fe20000000f00 */
[----:B0-----:R-:W-:Y:S01]  /*0cd0*/  DSETP.GEU.AND P2, PT, R6, R2, PT ;  /* 0x000000020600722a */ /* 0x001fe20003f4e000 */
[----:B------:R-:W-:-:S05]  /*0ce0*/  VIADD R6, R10, 0x10 ;  /* 0x000000100a067836 */ /* 0x000fca0000000000 */
[----:B------:R-:W-:Y:S02]  /*0cf0*/  @!P1 FSEL R4, R2, R4, !P2 ;  /* 0x0000000402049208 */ /* 0x000fe40005000000 */
[----:B------:R-:W-:Y:S02]  /*0d00*/  @!P1 FSEL R7, R3, R7, !P2 ;  /* 0x0000000703079208 */ /* 0x000fe40005000000 */
[----:B------:R-:W-:Y:S01]  /*0d10*/  ISETP.GT.AND P1, PT, R6, R5, PT ;  /* 0x000000050600720c */ /* 0x000fe20003f24270 */
[----:B------:R-:W-:Y:S01]  /*0d20*/  SHFL.DOWN PT, R2, R4, 0x10, R5 ;  /* 0x0a00000004027989 */ /* 0x000fe200000e0005 */
[----:B------:R-:W-:-:S03]  /*0d30*/  @!P0 SHF.R.U32.HI R6, RZ, 0x2, R0 ;  /* 0x00000002ff068819 */ /* 0x000fc60000011600 */
[----:B------:R0:W2:Y:S01]  /*0d40*/  SHFL.DOWN PT, R3, R7, 0x10, R5 ;  /* 0x0a00000007037989 */ /* 0x0000a200000e0005 */
[----:B------:R-:W-:Y:S02]  /*0d50*/  @!P0 LOP3.LUT R6, R6, 0xf8, RZ, 0xc0, !PT ;  /* 0x000000f806068812 */ /* 0x000fe400078ec0ff */
[----:B-1----:R-:W-:-:S05]  /*0d60*/  @!P0 LEA R9, R9, R8, 0x18 ;  /* 0x0000000809098211 */ /* 0x002fca00078ec0ff */
[----:B------:R-:W-:Y:S02]  /*0d70*/  @!P0 IMAD.IADD R9, R6, 0x1, R9 ;  /* 0x0000000106098824 */ /* 0x000fe400078e0209 */
[----:B0-----:R-:W-:-:S06]  /*0d80*/  IMAD.MOV.U32 R5, RZ, RZ, R7 ;  /* 0x000000ffff057224 */ /* 0x001fcc00078e0007 */
[----:B--2---:R-:W-:-:S06]  /*0d90*/  DSETP.GEU.AND P2, PT, R4, R2, PT ;  /* 0x000000020400722a */ /* 0x004fcc0003f4e000 */
[----:B------:R-:W-:Y:S02]  /*0da0*/  @!P1 FSEL R4, R2, R4, !P2 ;  /* 0x0000000402049208 */ /* 0x000fe40005000000 */
[----:B------:R-:W-:-:S03]  /*0db0*/  @!P1 FSEL R7, R3, R7, !P2 ;  /* 0x0000000703079208 */ /* 0x000fc60005000000 */
[----:B------:R-:W-:Y:S02]  /*0dc0*/  IMAD.MOV.U32 R2, RZ, RZ, R4 ;  /* 0x000000ffff027224 */ /* 0x000fe400078e0004 */
[----:B------:R-:W-:-:S05]  /*0dd0*/  IMAD.MOV.U32 R3, RZ, RZ, R7 ;  /* 0x000000ffff037224 */ /* 0x000fca00078e0007 */
[----:B------:R1:W-:Y:S01]  /*0de0*/  @!P0 STS.64 [R9+0x8], R2 ;  /* 0x0000080209008388 */ /* 0x0003e20000000a00 */
[----:B------:R-:W-:Y:S01]  /*0df0*/  BAR.SYNC.DEFER_BLOCKING 0x0 ;  /* 0x0000000000007b1d */ /* 0x000fe20000010000 */
[----:B------:R-:W-:-:S13]  /*0e00*/  ISETP.NE.AND P0, PT, R0, RZ, PT ;  /* 0x000000ff0000720c */ /* 0x000fda0003f05270 */
[----:B-1----:R-:W-:Y:S05]  /*0e10*/  @P0 BRA `(.L_x_69) ;  /* 0x00000030006c0947 */ /* 0x002fea0003800000 */
[----:B------:R-:W0:Y:S01]  /*0e20*/  S2UR UR5, SR_CgaCtaId ;  /* 0x00000000000579c3 */ /* 0x000e220000008800 */
[----:B------:R-:W-:Y:S01]  /*0e30*/  UMOV UR4, 0x400 ;  /* 0x0000040000047882 */ /* 0x000fe20000000000 */
[----:B------:R-:W-:Y:S02]  /*0e40*/  UISETP.GT.U32.AND UP0, UPT, UR12, 0x20, UPT ;  /* 0x000000200c00788c */ /* 0x000fe4000bf04070 */
[----:B------:R-:W-:-:S04]  /*0e50*/  UISETP.GT.U32.AND UP1, UPT, UR12, 0x40, UPT ;  /* 0x000000400c00788c */ /* 0x000fc8000bf24070 */
[----:B------:R-:W-:Y:S01]  /*0e60*/  PLOP3.LUT P3, PT, PT, PT, UP0, 0x80, 0x8 ;  /* 0x000000000008781c */ /* 0x000fe20003f6f008 */
[----:B------:R-:W-:Y:S01]  /*0e70*/  UISETP.GT.U32.AND UP0, UPT, UR12, 0x60, UPT ;  /* 0x000000600c00788c */ /* 0x000fe2000bf04070 */
[----:B------:R-:W-:Y:S01]  /*0e80*/  PLOP3.LUT P2, PT, PT, PT, UP1, 0x80, 0x8 ;  /* 0x000000000008781c */ /* 0x000fe20003f4f018 */
[----:B0-----:R-:W-:-:S09]  /*0e90*/  ULEA UR4, UR5, UR4, 0x18 ;  /* 0x0000000405047291 */ /* 0x001fd2000f8ec0ff */
[----:B------:R-:W0:Y:S04]  /*0ea0*/  LDS.128 R12, [UR4+0x10] ;  /* 0x00001004ff0c7984 */ /* 0x000e280008000c00 */
[----:B------:R-:W1:Y:S01]  /*0eb0*/  LDS.128 R4, [UR4+0x20] ;  /* 0x00002004ff047984 */ /* 0x000e620008000c00 */
[----:B0-----:R-:W-:-:S06]  /*0ec0*/  DSETP.GEU.AND P1, PT, R2, R12, PT ;  /* 0x0000000c0200722a */ /* 0x001fcc0003f2e000 */
[-C--:B------:R-:W-:Y:S02]  /*0ed0*/  FSEL R9, R12, R2.reuse, !P1 ;  /* 0x000000020c097208 */ /* 0x080fe40004800000 */
[-C--:B------:R-:W-:Y:S02]  /*0ee0*/  FSEL R11, R13, R3.reuse, !P1 ;  /* 0x000000030d0b7208 */ /* 0x080fe40004800000 */
[----:B------:R-:W-:Y:S02]  /*0ef0*/  FSEL R13, R9, R2, P3 ;  /* 0x00000002090d7208 */ /* 0x000fe40001800000 */
[----:B------:R-:W-:Y:S02]  /*0f00*/  FSEL R0, R11, R3, P3 ;  /* 0x000000030b007208 */ /* 0x000fe40001800000 */
[----:B------:R-:W-:Y:S01]  /*0f10*/  PLOP3.LUT P1, PT, PT, PT, UP0, 0x80, 0x8 ;  /* 0x000000000008781c */ /* 0x000fe20003f2f008 */
[----:B------:R-:W-:Y:S01]  /*0f20*/  IMAD.MOV.U32 R2, RZ, RZ, R13 ;  /* 0x000000ffff027224 */ /* 0x000fe200078e000d */
[----:B------:R-:W0:Y:S01]  /*0f30*/  LDS.128 R8, [UR4+0x30] ;  /* 0x00003004ff087984 */ /* 0x000e220008000c00 */
[----:B------:R-:W-:Y:S01]  /*0f40*/  IMAD.MOV.U32 R3, RZ, RZ, R0 ;  /* 0x000000ffff037224 */ /* 0x000fe200078e0000 */
[----:B------:R-:W-:-:S05]  /*0f50*/  UISETP.GT.U32.AND UP0, UPT, UR12, 0x80, UPT ;  /* 0x000000800c00788c */ /* 0x000fca000bf04070 */
[----:B------:R-:W-:-:S06]  /*0f60*/  DSETP.GEU.AND P3, PT, R2, R14, PT ;  /* 0x0000000e0200722a */ /* 0x000fcc0003f6e000 */
[----:B------:R-:W-:Y:S02]  /*0f70*/  @P2 FSEL R13, R14, R13, !P3 ;  /* 0x0000000d0e0d2208 */ /* 0x000fe40005800000 */
[----:B------:R-:W-:Y:S02]  /*0f80*/  @P2 FSEL R0, R15, R0, !P3 ;  /* 0x000000000f002208 */ /* 0x000fe40005800000 */
[----:B------:R-:W-:Y:S01]  /*0f90*/  PLOP3.LUT P2, PT, PT, PT, UP0, 0x80, 0x8 ;  /* 0x000000000008781c */ /* 0x000fe20003f4f008 */
[----:B------:R-:W-:Y:S01]  /*0fa0*/  IMAD.MOV.U32 R2, RZ, RZ, R13 ;  /* 0x000000ffff027224 */ /* 0x000fe200078e000d */
[----:B------:R-:W-:Y:S01]  /*0fb0*/  UISETP.GT.U32.AND UP0, UPT, UR12, 0xa0, UPT ;  /* 0x000000a00c00788c */ /* 0x000fe2000bf04070 */
[----:B------:R-:W-:-:S06]  /*0fc0*/  IMAD.MOV.U32 R3, RZ, RZ, R0 ;  /* 0x000000ffff037224 */ /* 0x000fcc00078e0000 */
[----:B-1----:R-:W-:Y:S01]  /*0fd0*/  DSETP.GEU.AND P3, PT, R2, R4, PT ;  /* 0x000000040200722a */ /* 0x002fe20003f6e000 */
[----:B------:R-:W1:Y:S05]  /*0fe0*/  LDS.64 R2, [UR4+0x40] ;  /* 0x00004004ff027984 */ /* 0x000e6a0008000a00 */
[----:B------:R-:W-:Y:S02]  /*0ff0*/  @P1 FSEL R13, R4, R13, !P3 ;  /* 0x0000000d040d1208 */ /* 0x000fe40005800000 */
[----:B------:R-:W-:Y:S02]  /*1000*/  @P1 FSEL R0, R5, R0, !P3 ;  /* 0x0000000005001208 */ /* 0x000fe40005800000 */
[----:B------:R-:W-:Y:S01]  /*1010*/  PLOP3.LUT P1, PT, PT, PT, UP0, 0x80, 0x8 ;  /* 0x000000000008781c */ /* 0x000fe20003f2f008 */
[----:B------:R-:W-:Y:S01]  /*1020*/  IMAD.MOV.U32 R4, RZ, RZ, R13 ;  /* 0x000000ffff047224 */ /* 0x000fe200078e000d */
[----:B------:R-:W-:Y:S01]  /*1030*/  UISETP.GT.U32.AND UP0, UPT, UR12, 0xc0, UPT ;  /* 0x000000c00c00788c */ /* 0x000fe2000bf04070 */
[----:B------:R-:W-:-:S06]  /*1040*/  IMAD.MOV.U32 R5, RZ, RZ, R0 ;  /* 0x000000ffff057224 */ /* 0x000fcc00078e0000 */
[----:B------:R-:W-:-:S06]  /*1050*/  DSETP.GEU.AND P3, PT, R4, R6, PT ;  /* 0x000000060400722a */ /* 0x000fcc0003f6e000 */
[----:B------:R-:W-:Y:S02]  /*1060*/  @P2 FSEL R13, R6, R13, !P3 ;  /* 0x0000000d060d2208 */ /* 0x000fe40005800000 */
[----:B------:R-:W-:Y:S02]  /*1070*/  @P2 FSEL R0, R7, R0, !P3 ;  /* 0x0000000007002208 */ /* 0x000fe40005800000 */
[----:B------:R-:W-:Y:S01]  /*1080*/  PLOP3.LUT P2, PT, PT, PT, UP0, 0x80, 0x8 ;  /* 0x000000000008781c */ /* 0x000fe20003f4f008 */
[----:B------:R-:W-:Y:S01]  /*1090*/  IMAD.MOV.U32 R4, RZ, RZ, R13 ;  /* 0x000000ffff047224 */ /* 0x000fe200078e000d */
[----:B------:R-:W-:Y:S01]  /*10a0*/  UISETP.GT.U32.AND UP0, UPT, UR12, 0xe0, UPT ;  /* 0x000000e00c00788c */ /* 0x000fe2000bf04070 */
[----:B------:R-:W-:-:S06]  /*10b0*/  IMAD.MOV.U32 R5, RZ, RZ, R0 ;  /* 0x000000ffff057224 */ /* 0x000fcc00078e0000 */
[----:B0-----:R-:W-:-:S06]  /*10c0*/  DSETP.GEU.AND P3, PT, R4, R8, PT ;  /* 0x000000080400722a */ /* 0x001fcc0003f6e000 */
[----:B------:R-:W-:Y:S02]  /*10d0*/  @P1 FSEL R13, R8, R13, !P3 ;  /* 0x0000000d080d1208 */ /* 0x000fe40005800000 */
[----:B------:R-:W-:Y:S02]  /*10e0*/  @P1 FSEL R0, R9, R0, !P3 ;  /* 0x0000000009001208 */ /* 0x000fe40005800000 */
[----:B------:R-:W-:Y:S01]  /*10f0*/  PLOP3.LUT P1, PT, PT, PT, UP0, 0x80, 0x8 ;  /* 0x000000000008781c */ /* 0x000fe20003f2f008 */
[----:B------:R-:W-:Y:S02]  /*1100*/  IMAD.MOV.U32 R4, RZ, RZ, R13 ;  /* 0x000000ffff047224 */ /* 0x000fe400078e000d */
[----:B------:R-:W-:-:S06]  /*1110*/  IMAD.MOV.U32 R5, RZ, RZ, R0 ;  /* 0x000000ffff057224 */ /* 0x000fcc00078e0000 */
[----:B------:R-:W-:-:S06]  /*1120*/  DSETP.GEU.AND P3, PT, R4, R10, PT ;  /* 0x0000000a0400722a */ /* 0x000fcc0003f6e000 */
[----:B------:R-:W-:Y:S02]  /*1130*/  @P2 FSEL R13, R10, R13, !P3 ;  /* 0x0000000d0a0d2208 */ /* 0x000fe40005800000 */
[----:B------:R-:W-:-:S03]  /*1140*/  @P2 FSEL R0, R11, R0, !P3 ;  /* 0x000000000b002208 */ /* 0x000fc60005800000 */
[----:B------:R-:W-:Y:S02]  /*1150*/  IMAD.MOV.U32 R4, RZ, RZ, R13 ;  /* 0x000000ffff047224 */ /* 0x000fe400078e000d */
[----:B------:R-:W-:-:S06]  /*1160*/  IMAD.MOV.U32 R5, RZ, RZ, R0 ;  /* 0x000000ffff057224 */ /* 0x000fcc00078e0000 */
[----:B-1----:R-:W-:-:S06]  /*1170*/  DSETP.GEU.AND P2, PT, R4, R2, PT ;  /* 0x000000020400722a */ /* 0x002fcc0003f4e000 */
[----:B------:R-:W-:Y:S02]  /*1180*/  @P1 FSEL R13, R2, R13, !P2 ;  /* 0x0000000d020d1208 */ /* 0x000fe40005000000 */
[----:B------:R-:W-:-:S03]  /*1190*/  @P1 FSEL R0, R3, R0, !P2 ;  /* 0x0000000003001208 */ /* 0x000fc60005000000 */
[----:B------:R-:W-:Y:S02]  /*11a0*/  IMAD.MOV.U32 R2, RZ, RZ, R13 ;  /* 0x000000ffff027224 */ /* 0x000fe400078e000d */
[----:B------:R-:W-:Y:S01]  /*11b0*/  IMAD.MOV.U32 R3, RZ, RZ, R0 ;  /* 0x000000ffff037224 */ /* 0x000fe200078e0000 */
[----:B------:R-:W-:Y:S06]  /*11c0*/  BRA `(.L_x_69) ;  /* 0x0000002c00807947 */ /* 0x000fec0003800000 */
.L_x_59:
[----:B------:R-:W0:Y:S01]  /*11d0*/  S2R R0, SR_TID.X ;  /* 0x0000000000007919 */ /* 0x000e220000002100 */
[----:B------:R-:W1:Y:S01]  /*11e0*/  LDC.64 R20, c[0x0][0x380] ;  /* 0x0000e000ff147b82 */ /* 0x000e620000000a00 */
[----:B------:R-:W-:Y:S02]  /*11f0*/  IMAD.U32 R3, RZ, RZ, UR16 ;  /* 0x00000010ff037e24 */ /* 0x000fe4000f8e00ff */
[----:B0-----:R-:W-:-:S04]  /*1200*/  IMAD.SHL.U32 R2, R0, 0x4, RZ ;  /* 0x0000000400027824 */ /* 0x001fc800078e00ff */
[----:B------:R-:W-:-:S04]  /*1210*/  IMAD R3, R3, 0x800, R2 ;  /* 0x0000080003037824 */ /* 0x000fc800078e0202 */
[----:B-1----:R-:W-:-:S05]  /*1220*/  IMAD.WIDE.U32 R20, R3, 0x8, R20 ;  /* 0x0000000803147825 */ /* 0x002fca00078e0014 */
[----:B------:R-:W2:Y:S04]  /*1230*/  LDG.E.128.CONSTANT R4, desc[UR10][R20.64] ;  /* 0x0000000a14047981 */ /* 0x000ea8000c1e9d00 */
[----:B------:R-:W3:Y:S04]  /*1240*/  LDG.E.128.CONSTANT R8, desc[UR10][R20.64+0x10] ;  /* 0x0000100a14087981 */ /* 0x000ee8000c1e9d00 */
[----:B------:R-:W4:Y:S04]  /*1250*/  LDG.E.128.CONSTANT R12, desc[UR10][R20.64+0x2000] ;  /* 0x0020000a140c7981 */ /* 0x000f28000c1e9d00 */
[----:B------:R-:W5:Y:S01]  /*1260*/  LDG.E.128.CONSTANT R16, desc[UR10][R20.64+0x2010] ;  /* 0x0020100a14107981 */ /* 0x000f62000c1e9d00 */
[----:B------:R-:W-:Y:S01]  /*1270*/  UISETP.GE.U32.AND UP0, UPT, UR12, UR5, UPT ;  /* 0x000000050c00728c */ /* 0x000fe2000bf06070 */
        /* <DEDUP_REMOVED lines=21> */
[----:B------:R-:W-:Y:S06]  /*13d0*/  BRA.U !UP0, `(.L_x_70) ;  /* 0x0000000508dc7547 */ /* 0x000fec000b800000 */
[----:B------:R-:W-:Y:S02]  /*13e0*/  ULEA UR6, UR16, UR5, 0xb ;  /* 0x0000000510067291 */ /* 0x000fe4000f8e58ff */
[----:B------:R-:W-:Y:S01]  /*13f0*/  UIADD3 UR14, UPT, UPT, UR8, -0x800, URZ ;  /* 0xfffff800080e7890 */ /* 0x000fe2000fffe0ff */
[----:B------:R-:W0:Y:S03]  /*1400*/  LDCU UR9, c[0x0][0x3a8] ;  /* 0x00007500ff0977ac */ /* 0x000e260008000800 */
[----:B------:R-:W-:Y:S01]  /*1410*/  VIADD R3, R0, UR6 ;  /* 0x0000000600037c36 */ /* 0x000fe20008000000 */
[----:B------:R-:W-:Y:S01]  /*1420*/  UISETP.GT.U32.AND UP0, UPT, UR6, UR14, UPT ;  /* 0x0000000e0600728c */ /* 0x000fe2000bf04070 */
[----:B------:R-:W1:Y:S01]  /*1430*/  LDCU.64 UR18, c[0x0][0x380] ;  /* 0x00007000ff1277ac */ /* 0x000e620008000a00 */
[----:B------:R-:W-:Y:S01]  /*1440*/  UIADD3 UR13, UPT, UPT, UR6, 0x100, URZ ;  /* 0x00000100060d7890 */ /* 0x000fe2000fffe0ff */
[----:B------:R-:W-:Y:S01]  /*1450*/  UMOV UR4, URZ ;  /* 0x000000ff00047c82 */ /* 0x000fe20008000000 */
[----:B------:R-:W-:-:S05]  /*1460*/  UMOV UR7, UR6 ;  /* 0x0000000600077c82 */ /* 0x000fca0008000000 */
[----:B------:R-:W-:Y:S05]  /*1470*/  BRA.U UP0, `(.L_x_71) ;  /* 0x0000000100a87547 */ /* 0x000fea000b800000 */
.L_x_72:
[----:B------:R-:W-:-:S05]  /*1480*/  IADD3 R4, P0, PT, R2, UR7, RZ ;  /* 0x0000000702047c10 */ /* 0x000fca000ff1e0ff */
[----:B------:R-:W-:Y:S01]  /*1490*/  IMAD.X R5, RZ, RZ, RZ, P0 ;  /* 0x000000ffff057224 */ /* 0x000fe200000e06ff */
[----:B-1----:R-:W-:-:S04]  /*14a0*/  LEA R22, P0, R4, UR18, 0x3 ;  /* 0x0000001204167c11 */ /* 0x002fc8000f8018ff */
[----:B------:R-:W-:-:S05]  /*14b0*/  LEA.HI.X R23, R4, UR19, R5, 0x3, P0 ;  /* 0x0000001304177c11 */ /* 0x000fca00080f1c05 */
[----:B------:R-:W2:Y:S04]  /*14c0*/  LDG.E.128.CONSTANT R4, desc[UR10][R22.64] ;  /* 0x0000000a16047981 */ /* 0x000ea8000c1e9d00 */
[----:B------:R-:W3:Y:S04]  /*14d0*/  LDG.E.128.CONSTANT R8, desc[UR10][R22.64+0x10] ;  /* 0x0000100a16087981 */ /* 0x000ee8000c1e9d00 */
[----:B------:R-:W4:Y:S04]  /*14e0*/  LDG.E.128.CONSTANT R12, desc[UR10][R22.64+0x2000] ;  /* 0x0020000a160c7981 */ /* 0x000f28000c1e9d00 */
[----:B------:R-:W5:Y:S01]  /*14f0*/  LDG.E.128.CONSTANT R16, desc[UR10][R22.64+0x2010] ;  /* 0x0020100a16107981 */ /* 0x000f62000c1e9d00 */
[----:B0-----:R-:W-:-:S02]  /*1500*/  UMOV UR8, UR9 ;  /* 0x0000000900087c82 */ /* 0x001fc40008000000 */
[----:B------:R-:W-:-:S04]  /*1510*/  UIADD3 UR15, UPT, UPT, -UR7, UR8, URZ ;  /* 0x00000008070f7290 */ /* 0x000fc8000fffe1ff */
[----:B------:R-:W-:Y:S01]  /*1520*/  UISETP.GE.U32.AND UP0, UPT, UR15, UR5, UPT ;  /* 0x000000050f00728c */ /* 0x000fe2000bf06070 */
        /* <DEDUP_REMOVED lines=25> */
[----:B------:R-:W-:Y:S02]  /*16c0*/  UIADD3 UR7, UPT, UPT, UR5, UR7, URZ ;  /* 0x0000000705077290 */ /* 0x000fe4000fffe0ff */
[----:B------:R-:W-:Y:S01]  /*16d0*/  VIADD R3, R3, UR5 ;  /* 0x0000000503037c36 */ /* 0x000fe20008000000 */
[----:B------:R-:W-:Y:S02]  /*16e0*/  UIADD3 UR4, UPT, UPT, UR4, 0x1, URZ ;  /* 0x0000000104047890 */ /* 0x000fe4000fffe0ff */
[----:B------:R-:W-:Y:S02]  /*16f0*/  UISETP.GT.U32.AND UP0, UPT, UR7, UR14, UPT ;  /* 0x0000000e0700728c */ /* 0x000fe4000bf04070 */
[----:B------:R-:W-:-:S07]  /*1700*/  UIADD3 UR13, UPT, UPT, UR5, UR13, URZ ;  /* 0x0000000d050d7290 */ /* 0x000fce000fffe0ff */
[----:B------:R-:W-:Y:S05]  /*1710*/  BRA.U !UP0, `(.L_x_72) ;  /* 0xfffffffd08587547 */ /* 0x000fea000b83ffff */
.L_x_71:
[----:B------:R-:W-:-:S09]  /*1720*/  UISETP.GE.U32.AND UP0, UPT, UR7, UR8, UPT ;  /* 0x000000080700728c */ /* 0x000fd2000bf06070 */
[----:B------:R-:W-:Y:S05]  /*1730*/  BRA.U UP0, `(.L_x_70) ;  /* 0x0000000500047547 */ /* 0x000fea000b800000 */
[----:B------:R-:W-:Y:S01]  /*1740*/  UIADD3 UR5, UPT, UPT, -UR7, UR8, URZ ;  /* 0x0000000807057290 */ /* 0x000fe2000fffe1ff */
[----:B------:R-:W-:Y:S05]  /*1750*/  BSSY.RECONVERGENT B1, `(.L_x_70) ;  /* 0x000003f000017945 */ /* 0x000fea0003800200 */
[----:B------:R-:W-:-:S13]  /*1760*/  ISETP.GE.AND P0, PT, R0, UR5, PT ;  /* 0x0000000500007c0c */ /* 0x000fda000bf06270 */
[----:B------:R-:W-:Y:S05]  /*1770*/  @P0 BRA `(.L_x_73) ;  /* 0x0000000000f00947 */ /* 0x000fea0003800000 */
[----:B------:R-:W2:Y:S01]  /*1780*/  LDC R5, c[0x0][0x3ac] ;  /* 0x0000eb00ff057b82 */ /* 0x000ea20000000800 */
[----:B------:R-:W-:Y:S01]  /*1790*/  LOP3.LUT R2, RZ, R0, RZ, 0x33, !PT ;  /* 0x00000000ff027212 */ /* 0x000fe200078e33ff */
[----:B------:R-:W-:Y:S01]  /*17a0*/  BSSY.RECONVERGENT B2, `(.L_x_74) ;  /* 0x0000019000027945 */ /* 0x000fe20003800200 */
[----:B------:R-:W-:-:S03]  /*17b0*/  IMAD.MOV.U32 R8, RZ, RZ, R0 ;  /* 0x000000ffff087224 */ /* 0x000fc600078e0000 */
[----:B------:R-:W-:-:S04]  /*17c0*/  VIADD R2, R2, UR8 ;  /* 0x0000000802027c36 */ /* 0x000fc80008000000 */
[C---:B------:R-:W-:Y:S01]  /*17d0*/  VIADD R4, R2.reuse, -UR6 ;  /* 0x8000000602047c36 */ /* 0x040fe20008000000 */
[C---:B------:R-:W-:Y:S02]  /*17e0*/  LOP3.LUT R6, R2.reuse, 0x300, RZ, 0xc0, !PT ;  /* 0x0000030002067812 */ /* 0x040fe400078ec0ff */
[----:B------:R-:W-:Y:S02]  /*17f0*/  LEA.HI R2, R2, 0x1, RZ, 0x18 ;  /* 0x0000000102027811 */ /* 0x000fe400078fc0ff */
[----:B------:R-:W-:Y:S01]  /*1800*/  ISETP.NE.AND P0, PT, R6, 0x300, PT ;  /* 0x000003000600780c */ /* 0x000fe20003f05270 */
[----:B--2---:R-:W-:-:S04]  /*1810*/  IMAD R5, R5, UR4, RZ ;  /* 0x0000000405057c24 */ /* 0x004fc8000f8e02ff */
[----:B------:R-:W-:-:S05]  /*1820*/  IMAD R4, R5, -0x800, R4 ;  /* 0xfffff80005047824 */ /* 0x000fca00078e0204 */
[----:B------:R-:W-:-:S03]  /*1830*/  ISETP.GE.U32.AND P2, PT, R4, 0x300, PT ;  /* 0x000003000400780c */ /* 0x000fc60003f46070 */
[----:B------:R-:W-:Y:S10]  /*1840*/  @!P0 BRA `(.L_x_75) ;  /* 0x0000000000388947 */ /* 0x000ff40003800000 */
[----:B------:R-:W2:Y:S01]  /*1850*/  LDC.64 R6, c[0x0][0x380] ;  /* 0x0000e000ff067b82 */ /* 0x000ea20000000a00 */
[----:B------:R-:W-:Y:S01]  /*1860*/  LOP3.LUT R2, R2, 0x3, RZ, 0xc0, !PT ;  /* 0x0000000302027812 */ /* 0x000fe200078ec0ff */
[----:B------:R-:W-:-:S04]  /*1870*/  IMAD.MOV.U32 R8, RZ, RZ, R0 ;  /* 0x000000ffff087224 */ /* 0x000fc800078e0000 */
[----:B------:R-:W-:-:S07]  /*1880*/  IMAD.MOV R2, RZ, RZ, -R2 ;  /* 0x000000ffff027224 */ /* 0x000fce00078e0a02 */
.L_x_76:
[----:B--2---:R-:W-:-:S06]  /*1890*/  IMAD.WIDE.U32 R4, R3, 0x8, R6 ;  /* 0x0000000803047825 */ /* 0x004fcc00078e0006 */
        /* <DEDUP_REMOVED lines=9> */
.L_x_75:
[----:B01----:R-:W-:Y:S05]  /*1930*/  BSYNC.RECONVERGENT B2 ;  /* 0x0000000000027941 */ /* 0x003fea0003800200 */
.L_x_74:
[----:B------:R-:W-:Y:S05]  /*1940*/  @!P2 BRA `(.L_x_73) ;  /* 0x00000000007ca947 */ /* 0x000fea0003800000 */
[----:B------:R-:W0:Y:S01]  /*1950*/  LDC.64 R2, c[0x0][0x380] ;  /* 0x0000e000ff027b82 */ /* 0x000e220000000a00 */
[C---:B------:R-:W-:Y:S02]  /*1960*/  VIADD R4, R8.reuse, 0x200 ;  /* 0x0000020008047836 */ /* 0x040fe40000000000 */
[----:B------:R-:W-:-:S07]  /*1970*/  VIADD R5, R8, UR13 ;  /* 0x0000000d08057c36 */ /* 0x000fce0008000000 */
.L_x_77:
[----:B------:R-:W-:-:S04]  /*1980*/  VIADD R7, R5, 0xffffff00 ;  /* 0xffffff0005077836 */ /* 0x000fc80000000000 */
[----:B0-----:R-:W-:-:S06]  /*1990*/  IMAD.WIDE.U32 R6, R7, 0x8, R2 ;  /* 0x0000000807067825 */ /* 0x001fcc00078e0002 */
[----:B------:R-:W2:Y:S01]  /*19a0*/  LDG.E.64.CONSTANT R6, desc[UR10][R6.64] ;  /* 0x0000000a06067981 */ /* 0x000ea2000c1e9b00 */
[----:B------:R-:W-:-:S04]  /*19b0*/  IMAD.WIDE.U32 R8, R5, 0x8, R2 ;  /* 0x0000000805087825 */ /* 0x000fc800078e0002 */
[----:B------:R-:W-:Y:S02]  /*19c0*/  VIADD R11, R5, 0x100 ;  /* 0x00000100050b7836 */ /* 0x000fe40000000000 */
[----:B------:R-:W3:Y:S02]  /*19d0*/  LDG.E.64.CONSTANT R8, desc[UR10][R8.64] ;  /* 0x0000000a08087981 */ /* 0x000ee4000c1e9b00 */
[----:B------:R-:W-:-:S04]  /*19e0*/  IMAD.WIDE.U32 R10, R11, 0x8, R2 ;  /* 0x000000080b0a7825 */ /* 0x000fc800078e0002 */
[----:B------:R-:W-:Y:S02]  /*19f0*/  VIADD R13, R5, 0x200 ;  /* 0x00000200050d7836 */ /* 0x000fe40000000000 */
[----:B------:R-:W4:Y:S02]  /*1a00*/  LDG.E.64.CONSTANT R10, desc[UR10][R10.64] ;  /* 0x0000000a0a0a7981 */ /* 0x000f24000c1e9b00 */
[----:B------:R-:W-:-:S06]  /*1a10*/  IMAD.WIDE.U32 R12, R13, 0x8, R2 ;  /* 0x000000080d0c7825 */ /* 0x000fcc00078e0002 */
[----:B------:R-:W5:Y:S01]  /*1a20*/  LDG.E.64.CONSTANT R12, desc[UR10][R12.64] ;  /* 0x0000000a0c0c7981 */ /* 0x000f62000c1e9b00 */
[----:B------:R-:W-:Y:S01]  /*1a30*/  VIADD R5, R5, 0x400 ;  /* 0x0000040005057836 */ /* 0x000fe20000000000 */
[----:B--2---:R-:W-:-:S06]  /*1a40*/  DSETP.GEU.AND P0, PT, R20, R6, PT ;  /* 0x000000061400722a */ /* 0x004fcc0003f0e000 */
[----:B------:R-:W-:Y:S02]  /*1a50*/  FSEL R14, R6, R20, !P0 ;  /* 0x00000014060e7208 */ /* 0x000fe40004000000 */
[----:B------:R-:W-:-:S06]  /*1a60*/  FSEL R15, R7, R21, !P0 ;  /* 0x00000015070f7208 */ /* 0x000fcc0004000000 */
[----:B---3--:R-:W-:-:S06]  /*1a70*/  DSETP.GEU.AND P0, PT, R14, R8, PT ;  /* 0x000000080e00722a */ /* 0x008fcc0003f0e000 */
[----:B------:R-:W-:Y:S01]  /*1a80*/  FSEL R6, R8, R14, !P0 ;  /* 0x0000000e08067208 */ /* 0x000fe20004000000 */
[C---:B------:R-:W-:Y:S01]  /*1a90*/  VIADD R8, R4.reuse, 0x200 ;  /* 0x0000020004087836 */ /* 0x040fe20000000000 */
[----:B------:R-:W-:Y:S01]  /*1aa0*/  FSEL R7, R9, R15, !P0 ;  /* 0x0000000f09077208 */ /* 0x000fe20004000000 */
[----:B------:R-:W-:-:S05]  /*1ab0*/  VIADD R4, R4, 0x400 ;  /* 0x0000040004047836 */ /* 0x000fca0000000000 */
[----:B----4-:R-:W-:-:S06]  /*1ac0*/  DSETP.GEU.AND P0, PT, R6, R10, PT ;  /* 0x0000000a0600722a */ /* 0x010fcc0003f0e000 */
[----:B------:R-:W-:Y:S02]  /*1ad0*/  FSEL R6, R10, R6, !P0 ;  /* 0x000000060a067208 */ /* 0x000fe40004000000 */
[----:B------:R-:W-:-:S06]  /*1ae0*/  FSEL R7, R11, R7, !P0 ;  /* 0x000000070b077208 */ /* 0x000fcc0004000000 */
[----:B-----5:R-:W-:-:S06]  /*1af0*/  DSETP.GEU.AND P0, PT, R6, R12, PT ;  /* 0x0000000c0600722a */ /* 0x020fcc0003f0e000 */
[----:B------:R-:W-:Y:S02]  /*1b00*/  FSEL R20, R12, R6, !P0 ;  /* 0x000000060c147208 */ /* 0x000fe40004000000 */
[----:B------:R-:W-:Y:S02]  /*1b10*/  FSEL R21, R13, R7, !P0 ;  /* 0x000000070d157208 */ /* 0x000fe40004000000 */
[----:B------:R-:W-:-:S13]  /*1b20*/  ISETP.GE.AND P0, PT, R8, UR5, PT ;  /* 0x0000000508007c0c */ /* 0x000fda000bf06270 */
[----:B------:R-:W-:Y:S05]  /*1b30*/  @!P0 BRA `(.L_x_77) ;  /* 0xfffffffc00908947 */ /* 0x000fea000383ffff */
.L_x_73:
[----:B01----:R-:W-:Y:S05]  /*1b40*/  BSYNC.RECONVERGENT B1 ;  /* 0x0000000000017941 */ /* 0x003fea0003800200 */
.L_x_70:
[----:B------:R-:W2:Y:S01]  /*1b50*/  S2R R7, SR_LANEID ;  /* 0x0000000000077919 */ /* 0x000ea20000000000 */
[----:B------:R-:W-:Y:S04]  /*1b60*/  SHFL.DOWN PT, R2, R20, 0x1, 0x1f ;  /* 0x08201f0014027f89 */ /* 0x000fe800000e0000 */
[----:B------:R-:W3:Y:S02]  /*1b70*/  SHFL.DOWN PT, R3, R21, 0x1, 0x1f ;  /* 0x08201f0015037f89 */ /* 0x000ee400000e0000 */
[----:B---3--:R-:W-:Y:S01]  /*1b80*/  DSETP.GEU.AND P0, PT, R20, R2, PT ;  /* 0x000000021400722a */ /* 0x008fe20003f0e000 */
[C---:B--2---:R-:W-:Y:S02]  /*1b90*/  ISETP.GT.AND P1, PT, R7.reuse, 0x1e, PT ;  /* 0x0000001e0700780c */ /* 0x044fe40003f24270 */
        /* <DEDUP_REMOVED lines=9> */
[----:B------:R-:W2:Y:S03]  /*1c30*/  SHFL.DOWN PT, R5, R3, 0x2, 0x1f ;  /* 0x08401f0003057f89 */ /* 0x000ea600000e0000 */
[----:B------:R-:W-:Y:S01]  /*1c40*/  @!P2 LOP3.LUT R6, R6, 0xf8, RZ, 0xc0, !PT ;  /* 0x000000f80606a812 */ /* 0x000fe200078ec0ff */
[----:B------:R-:W3:Y:S01]  /*1c50*/  @!P2 S2R R9, SR_CgaCtaId ;  /* 0x000000000009a919 */ /* 0x000ee20000008800 */
[----:B--2---:R-:W-:-:S06]  /*1c60*/  DSETP.GEU.AND P0, PT, R2, R4, PT ;  /* 0x000000040200722a */ /* 0x004fcc0003f0e000 */
[----:B------:R-:W-:Y:S02]  /*1c70*/  @!P1 FSEL R2, R4, R2, !P0 ;  /* 0x0000000204029208 */ /* 0x000fe40004000000 */
[----:B------:R-:W-:Y:S02]  /*1c80*/  @!P1 FSEL R3, R5, R3, !P0 ;  /* 0x0000000305039208 */ /* 0x000fe40004000000 */
[----:B------:R-:W-:Y:S01]  /*1c90*/  ISETP.GT.AND P1, PT, R7, 0x1b, PT ;  /* 0x0000001b0700780c */ /* 0x000fe20003f24270 */
[----:B------:R-:W-:Y:S01]  /*1ca0*/  SHFL.DOWN PT, R4, R2, 0x4, 0x1f ;  /* 0x08801f0002047f89 */ /* 0x000fe200000e0000 */
[----:B---3--:R-:W-:-:S03]  /*1cb0*/  @!P2 LEA R9, R9, R8, 0x18 ;  /* 0x000000080909a211 */ /* 0x008fc600078ec0ff */
[----:B------:R-:W2:Y:S02]  /*1cc0*/  SHFL.DOWN PT, R5, R3, 0x4, 0x1f ;  /* 0x08801f0003057f89 */ /* 0x000ea400000e0000 */
[----:B------:R-:W-:Y:S01]  /*1cd0*/  @!P2 IMAD.IADD R9, R6, 0x1, R9 ;  /* 0x000000010609a824 */ /* 0x000fe200078e0209 */
[----:B--2---:R-:W-:-:S06]  /*1ce0*/  DSETP.GEU.AND P0, PT, R2, R4, PT ;  /* 0x000000040200722a */ /* 0x004fcc0003f0e000 */
[----:B------:R-:W-:Y:S02]  /*1cf0*/  @!P1 FSEL R2, R4, R2, !P0 ;  /* 0x0000000204029208 */ /* 0x000fe40004000000 */
[----:B------:R-:W-:Y:S02]  /*1d00*/  @!P1 FSEL R3, R5, R3, !P0 ;  /* 0x0000000305039208 */ /* 0x000fe40004000000 */
[----:B------:R-:W-:Y:S01]  /*1d10*/  ISETP.GT.AND P1, PT, R7, 0x17, PT ;  /* 0x000000170700780c */ /* 0x000fe20003f24270 */
[----:B------:R-:W-:Y:S04]  /*1d20*/  SHFL.DOWN PT, R4, R2, 0x8, 0x1f ;  /* 0x09001f0002047f89 */ /* 0x000fe800000e0000 */
[----:B------:R-:W2:Y:S02]  /*1d30*/  SHFL.DOWN PT, R5, R3, 0x8, 0x1f ;  /* 0x09001f0003057f89 */ /* 0x000ea400000e0000 */
[----:B--2---:R-:W-:-:S06]  /*1d40*/  DSETP.GEU.AND P0, PT, R2, R4, PT ;  /* 0x000000040200722a */ /* 0x004fcc0003f0e000 */
[----:B------:R-:W-:Y:S02]  /*1d50*/  @!P1 FSEL R2, R4, R2, !P0 ;  /* 0x0000000204029208 */ /* 0x000fe40004000000 */
[----:B------:R-:W-:Y:S02]  /*1d60*/  @!P1 FSEL R3, R5, R3, !P0 ;  /* 0x0000000305039208 */ /* 0x000fe40004000000 */
[----:B------:R-:W-:Y:S01]  /*1d70*/  ISETP.GT.AND P1, PT, R7, 0xf, PT ;  /* 0x0000000f0700780c */ /* 0x000fe20003f24270 */
[----:B------:R-:W-:Y:S04]  /*1d80*/  SHFL.DOWN PT, R4, R2, 0x10, 0x1f ;  /* 0x0a001f0002047f89 */ /* 0x000fe800000e0000 */
[----:B------:R-:W2:Y:S02]  /*1d90*/  SHFL.DOWN PT, R5, R3, 0x10, 0x1f ;  /* 0x0a001f0003057f89 */ /* 0x000ea400000e0000 */
[----:B--2---:R-:W-:-:S06]  /*1da0*/  DSETP.GEU.AND P0, PT, R2, R4, PT ;  /* 0x000000040200722a */ /* 0x004fcc0003f0e000 */
        /* <DEDUP_REMOVED lines=8> */
[----:B------:R-:W3:Y:S01]  /*1e30*/  S2UR UR5, SR_CgaCtaId ;  /* 0x00000000000579c3 */ /* 0x000ee20000008800 */
[----:B------:R-:W-:Y:S02]  /*1e40*/  UMOV UR4, 0x400 ;  /* 0x0000040000047882 */ /* 0x000fe40000000000 */
[----:B---3--:R-:W-:-:S09]  /*1e50*/  ULEA UR4, UR5, UR4, 0x18 ;  /* 0x0000000405047291 */ /* 0x008fd2000f8ec0ff */
[----:B------:R-:W3:Y:S04]  /*1e60*/  LDS.128 R12, [UR4+0x10] ;  /* 0x00001004ff0c7984 */ /* 0x000ee80008000c00 */
[----:B--2---:R-:W2:Y:S04]  /*1e70*/  LDS.128 R4, [UR4+0x20] ;  /* 0x00002004ff047984 */ /* 0x004ea80008000c00 */
[----:B------:R-:W4:Y:S01]  /*1e80*/  LDS.128 R8, [UR4+0x30] ;  /* 0x00003004ff087984 */ /* 0x000f220008000c00 */
[----:B---3--:R-:W-:-:S06]  /*1e90*/  DSETP.GEU.AND P1, PT, R2, R12, PT ;  /* 0x0000000c0200722a */ /* 0x008fcc0003f2e000 */
[----:B------:R-:W-:Y:S02]  /*1ea0*/  FSEL R2, R12, R2, !P1 ;  /* 0x000000020c027208 */ /* 0x000fe40004800000 */
[----:B------:R-:W-:-:S06]  /*1eb0*/  FSEL R3, R13, R3, !P1 ;  /* 0x000000030d037208 */ /* 0x000fcc0004800000 */
[----:B------:R-:W-:-:S06]  /*1ec0*/  DSETP.GEU.AND P1, PT, R2, R14, PT ;  /* 0x0000000e0200722a */ /* 0x000fcc0003f2e000 */
[----:B------:R-:W-:Y:S02]  /*1ed0*/  FSEL R2, R14, R2, !P1 ;  /* 0x000000020e027208 */ /* 0x000fe40004800000 */
[----:B------:R-:W-:-:S06]  /*1ee0*/  FSEL R3, R15, R3, !P1 ;  /* 0x000000030f037208 */ /* 0x000fcc0004800000 */
[----:B--2---:R-:W-:-:S06]  /*1ef0*/  DSETP.GEU.AND P1, PT, R2, R4, PT ;  /* 0x000000040200722a */ /* 0x004fcc0003f2e000 */
[----:B------:R-:W-:Y:S02]  /*1f00*/  FSEL R4, R4, R2, !P1 ;  /* 0x0000000204047208 */ /* 0x000fe40004800000 */
[----:B------:R-:W-:Y:S02]  /*1f10*/  FSEL R5, R5, R3, !P1 ;  /* 0x0000000305057208 */ /* 0x000fe40004800000 */
[----:B------:R-:W2:Y:S04]  /*1f20*/  LDS.64 R2, [UR4+0x40] ;  /* 0x00004004ff027984 */ /* 0x000ea80008000a00 */
        /* <DEDUP_REMOVED lines=9> */
[----:B--2---:R-:W-:-:S06]  /*1fc0*/  DSETP.GEU.AND P1, PT, R4, R2, PT ;  /* 0x000000020400722a */ /* 0x004fcc0003f2e000 */
[----:B------:R-:W-:Y:S02]  /*1fd0*/  FSEL R2, R2, R4, !P1 ;  /* 0x0000000402027208 */ /* 0x000fe40004800000 */
[----:B------:R-:W-:Y:S01]  /*1fe0*/  FSEL R3, R3, R5, !P1 ;  /* 0x0000000503037208 */ /* 0x000fe20004800000 */
[----:B------:R-:W-:Y:S06]  /*1ff0*/  BRA `(.L_x_69) ;  /* 0x0000001c00f47947 */ /* 0x000fec0003800000 */
.L_x_58:
        /* <DEDUP_REMOVED lines=16> */
.L_x_80:
[----:B------:R-:W-:Y:S05]  /*2100*/  BSYNC.RECONVERGENT B1 ;  /* 0x0000000000017941 */ /* 0x000fea0003800200 */
.L_x_79:
        /* <DEDUP_REMOVED lines=18> */
.L_x_85:
        /* <DEDUP_REMOVED lines=10> */
.L_x_84:
[----:B------:R-:W-:Y:S05]  /*22d0*/  BSYNC.RECONVERGENT B2 ;  /* 0x0000000000027941 */ /* 0x000fea0003800200 */
.L_x_83:
[----:B------:R-:W-:Y:S05]  /*22e0*/  @!P2 BRA `(.L_x_82) ;  /* 0x000000000080a947 */ /* 0x000fea0003800000 */
[----:B------:R-:W0:Y:S01]  /*22f0*/  LDC.64 R4, c[0x0][0x380] ;  /* 0x0000e000ff047b82 */ /* 0x000e220000000a00 */
[----:B------:R-:W-:Y:S02]  /*2300*/  IMAD.U32 R7, RZ, RZ, UR16 ;  /* 0x00000010ff077e24 */ /* 0x000fe4000f8e00ff */
[----:B------:R-:W-:Y:S02]  /*2310*/  VIADD R6, R8, 0x200 ;  /* 0x0000020008067836 */ /* 0x000fe40000000000 */
[----:B------:R-:W-:-:S07]  /*2320*/  IMAD R7, R7, 0x800, R8 ;  /* 0x0000080007077824 */ /* 0x000fce00078e0208 */
.L_x_86:
        /* <DEDUP_REMOVED lines=28> */
.L_x_82:
[----:B------:R-:W-:Y:S05]  /*24f0*/  BSYNC.RECONVERGENT B1 ;  /* 0x0000000000017941 */ /* 0x000fea0003800200 */
.L_x_81:
        /* <DEDUP_REMOVED lines=45> */
[----:B------:R-:W-:-:S03]  /*27d0*/  FSEL R5, R5, R3, P1 ;  /* 0x0000000305057208 */ /* 0x000fc60000800000 */
[----:B0-----:R-:W-:Y:S02]  /*27e0*/  IMAD.MOV.U32 R2, RZ, RZ, R4 ;  /* 0x000000ffff027224 */ /* 0x001fe400078e0004 */
[----:B------:R-:W-:Y:S01]  /*27f0*/  IMAD.MOV.U32 R3, RZ, RZ, R5 ;  /* 0x000000ffff037224 */ /* 0x000fe200078e0005 */
[----:B------:R-:W-:Y:S06]  /*2800*/  BAR.SYNC.DEFER_BLOCKING 0x0 ;  /* 0x0000000000007b1d */ /* 0x000fec0000010000 */
[----:B------:R-:W-:Y:S05]  /*2810*/  @P0 BRA `(.L_x_69) ;  /* 0x0000001400ec0947 */ /* 0x000fea0003800000 */
[----:B------:R-:W0:Y:S01]  /*2820*/  S2UR UR5, SR_CgaCtaId ;  /* 0x00000000000579c3 */ /* 0x000e220000008800 */
[----:B------:R-:W-:Y:S02]  /*2830*/  UMOV UR4, 0x400 ;  /* 0x0000040000047882 */ /* 0x000fe40000000000 */
[----:B0-----:R-:W-:-:S09]  /*2840*/  ULEA UR4, UR5, UR4, 0x18 ;  /* 0x0000000405047291 */ /* 0x001fd2000f8ec0ff */
[----:B------:R-:W0:Y:S04]  /*2850*/  LDS.128 R12, [UR4+0x10] ;  /* 0x00001004ff0c7984 */ /* 0x000e280008000c00 */
[----:B------:R-:W1:Y:S04]  /*2860*/  LDS.128 R4, [UR4+0x20] ;  /* 0x00002004ff047984 */ /* 0x000e680008000c00 */
        /* <DEDUP_REMOVED lines=24> */
.L_x_87:
        /* <DEDUP_REMOVED lines=36> */
[----:B------:R-:W-:Y:S01]  /*2c30*/  VIADD R10, R10, 0x10 ;  /* 0x000000100a0a7836 */ /* 0x000fe20000000000 */
[----:B------:R-:W0:Y:S11]  /*2c40*/  SHFL.DOWN PT, R3, R7, 0x8, R5 ;  /* 0x0900000007037989 */ /* 0x000e3600000e0005 */
[----:B------:R-:W1:Y:S01]  /*2c50*/  @!P0 S2R R9, SR_CgaCtaId ;  /* 0x0000000000098919 */ /* 0x000e620000008800 */
[----:B------:R-:W-:Y:S01]  /*2c60*/  @!P0 MOV R8, 0x400 ;  /* 0x0000040000088802 */ /* 0x000fe20000000f00 */
[----:B0-----:R-:W-:Y:S01]  /*2c70*/  DSETP.GEU.AND P1, PT, R6, R2, PT ;  /* 0x000000020600722a */ /* 0x001fe20003f2e000 */
[----:B------:R-:W-:-:S05]  /*2c80*/  @!P0 SHF.R.U32.HI R6, RZ, 0x2, R0 ;  /* 0x00000002ff068819 */ /* 0x000fca0000011600 */
[----:B------:R-:W-:Y:S02]  /*2c90*/  @!P2 FSEL R4, R2, R4, !P1 ;  /* 0x000000040204a208 */ /* 0x000fe40004800000 */
[----:B------:R-:W-:Y:S02]  /*2ca0*/  @!P2 FSEL R7, R3, R7, !P1 ;  /* 0x000000070307a208 */ /* 0x000fe40004800000 */
[----:B------:R-:W-:Y:S01]  /*2cb0*/  ISETP.GT.AND P2, PT, R10, R5, PT ;  /* 0x000000050a00720c */ /* 0x000fe20003f44270 */
[----:B------:R-:W-:Y:S01]  /*2cc0*/  SHFL.DOWN PT, R2, R4, 0x10, R5 ;  /* 0x0a00000004027989 */ /* 0x000fe200000e0005 */
[----:B------:R-:W-:-:S03]  /*2cd0*/  @!P0 LOP3.LUT R6, R6, 0xf8, RZ, 0xc0, !PT ;  /* 0x000000f806068812 */ /* 0x000fc600078ec0ff */
[----:B------:R0:W2:Y:S01]  /*2ce0*/  SHFL.DOWN PT, R3, R7, 0x10, R5 ;  /* 0x0a00000007037989 */ /* 0x0000a200000e0005 */
        /* <DEDUP_REMOVED lines=11> */
[----:B0-----:R-:W-:Y:S05]  /*2da0*/  @P0 BRA `(.L_x_69) ;  /* 0x0000001000880947 */ /* 0x001fea0003800000 */
        /* <DEDUP_REMOVED lines=59> */
.L_x_78:
[----:B------:R-:W0:Y:S01]  /*3160*/  S2R R0, SR_TID.X ;  /* 0x0000000000007919 */ /* 0x000e220000002100 */
[----:B------:R-:W1:Y:S01]  /*3170*/  LDCU.64 UR8, c[0x0][0x380] ;  /* 0x00007000ff0877ac */ /* 0x000e620008000a00 */
[----:B------:R-:W-:Y:S02]  /*3180*/  IMAD.U32 R19, RZ, RZ, UR16 ;  /* 0x00000010ff137e24 */ /* 0x000fe4000f8e00ff */
[----:B-1----:R-:W-:Y:S02]  /*3190*/  IMAD.U32 R2, RZ, RZ, UR8 ;  /* 0x00000008ff027e24 */ /* 0x002fe4000f8e00ff */
[----:B------:R-:W-:Y:S02]  /*31a0*/  IMAD.U32 R3, RZ, RZ, UR9 ;  /* 0x00000009ff037e24 */ /* 0x000fe4000f8e00ff */
[----:B0-----:R-:W-:-:S04]  /*31b0*/  IMAD R19, R19, 0x800, R0 ;  /* 0x0000080013137824 */ /* 0x001fc800078e0200 */
[----:B------:R-:W-:-:S05]  /*31c0*/  IMAD.WIDE.U32 R18, R19, 0x8, R2 ;  /* 0x0000000813127825 */ /* 0x000fca00078e0002 */
        /* <DEDUP_REMOVED lines=8> */
[----:B------:R-:W-:Y:S01]  /*3250*/  UISETP.GE.U32.AND UP0, UPT, UR13, UR5, UPT ;  /* 0x000000050d00728c */ /* 0x000fe2000bf06070 */
        /* <DEDUP_REMOVED lines=21> */
[----:B------:R-:W-:Y:S06]  /*33b0*/  BRA.U !UP0, `(.L_x_88) ;  /* 0x0000000508dc7547 */ /* 0x000fec000b800000 */
[----:B------:R-:W-:Y:S02]  /*33c0*/  ULEA UR8, UR16, UR5, 0xb ;  /* 0x0000000510087291 */ /* 0x000fe4000f8e58ff */
[----:B------:R-:W-:Y:S02]  /*33d0*/  UIADD3 UR14, UPT, UPT, UR7, -0x800, URZ ;  /* 0xfffff800070e7890 */ /* 0x000fe4000fffe0ff */
[----:B------:R-:W-:Y:S02]  /*33e0*/  UIADD3 UR9, UPT, UPT, UR8, 0x100, URZ ;  /* 0x0000010008097890 */ /* 0x000fe4000fffe0ff */
[----:B------:R-:W-:Y:S02]  /*33f0*/  UISETP.GT.U32.AND UP0, UPT, UR8, UR14, UPT ;  /* 0x0000000e0800728c */ /* 0x000fe4000bf04070 */
[----:B------:R-:W-:Y:S01]  /*3400*/  VIADD R7, R0, UR8 ;  /* 0x0000000800077c36 */ /* 0x000fe20008000000 */
[----:B------:R-:W-:Y:S01]  /*3410*/  UMOV UR4, URZ ;  /* 0x000000ff00047c82 */ /* 0x000fe20008000000 */
[----:B------:R-:W-:-:S05]  /*3420*/  UMOV UR6, UR8 ;  /* 0x0000000800067c82 */ /* 0x000fca0008000000 */
[----:B------:R-:W-:Y:S05]  /*3430*/  BRA.U UP0, `(.L_x_89) ;  /* 0x0000000100b87547 */ /* 0x000fea000b800000 */
[----:B------:R-:W0:Y:S01]  /*3440*/  LDC.64 R2, c[0x0][0x380] ;  /* 0x0000e000ff027b82 */ /* 0x000e220000000a00 */
[----:B------:R-:W1:Y:S01]  /*3450*/  LDCU UR7, c[0x0][0x3a8] ;  /* 0x00007500ff0777ac */ /* 0x000e620008000800 */
[----:B------:R-:W-:Y:S01]  /*3460*/  NOP ;  /* 0x0000000000007918 */ /* 0x000fe20000000000 */
.L_x_90:
[----:B------:R-:W-:-:S04]  /*3470*/  VIADD R23, R0, UR6 ;  /* 0x0000000600177c36 */ /* 0x000fc80008000000 */
[----:B0-----:R-:W-:-:S05]  /*3480*/  IMAD.WIDE.U32 R22, R23, 0x8, R2 ;  /* 0x0000000817167825 */ /* 0x001fca00078e0002 */
[----:B------:R-:W2:Y:S04]  /*3490*/  LDG.E.64.CONSTANT R24, desc[UR10][R22.64] ;  /* 0x0000000a16187981 */ /* 0x000ea8000c1e9b00 */
[----:B------:R-:W3:Y:S04]  /*34a0*/  LDG.E.64.CONSTANT R18, desc[UR10][R22.64+0x800] ;  /* 0x0008000a16127981 */ /* 0x000ee8000c1e9b00 */
[----:B------:R-:W4:Y:S04]  /*34b0*/  LDG.E.64.CONSTANT R16, desc[UR10][R22.64+0x1000] ;  /* 0x0010000a16107981 */ /* 0x000f28000c1e9b00 */
[----:B------:R-:W5:Y:S04]  /*34c0*/  LDG.E.64.CONSTANT R14, desc[UR10][R22.64+0x1800] ;  /* 0x0018000a160e7981 */ /* 0x000f68000c1e9b00 */
[----:B------:R-:W5:Y:S04]  /*34d0*/  LDG.E.64.CONSTANT R12, desc[UR10][R22.64+0x2000] ;  /* 0x0020000a160c7981 */ /* 0x000f68000c1e9b00 */
[----:B------:R-:W5:Y:S04]  /*34e0*/  LDG.E.64.CONSTANT R10, desc[UR10][R22.64+0x2800] ;  /* 0x0028000a160a7981 */ /* 0x000f68000c1e9b00 */
[----:B------:R-:W5:Y:S04]  /*34f0*/  LDG.E.64.CONSTANT R8, desc[UR10][R22.64+0x3000] ;  /* 0x0030000a16087981 */ /* 0x000f68000c1e9b00 */
[----:B------:R-:W5:Y:S01]  /*3500*/  LDG.E.64.CONSTANT R20, desc[UR10][R22.64+0x3800] ;  /* 0x0038000a16147981 */ /* 0x000f62000c1e9b00 */
[----:B-1----:R-:W-:-:S04]  /*3510*/  UIADD3 UR12, UPT, UPT, -UR6, UR7, URZ ;  /* 0x00000007060c7290 */ /* 0x002fc8000fffe1ff */
        /* <DEDUP_REMOVED lines=32> */
.L_x_89:
[----:B------:R-:W-:-:S09]  /*3720*/  UISETP.GE.U32.AND UP0, UPT, UR6, UR7, UPT ;  /* 0x000000070600728c */ /* 0x000fd2000bf06070 */
[----:B------:R-:W-:Y:S05]  /*3730*/  BRA.U UP0, `(.L_x_88) ;  /* 0x0000000100fc7547 */ /* 0x000fea000b800000 */
[----:B------:R-:W-:Y:S01]  /*3740*/  UIADD3 UR5, UPT, UPT, -UR6, UR7, URZ ;  /* 0x0000000706057290 */ /* 0x000fe2000fffe1ff */
[----:B------:R-:W-:Y:S05]  /*3750*/  BSSY.RECONVERGENT B1, `(.L_x_88) ;  /* 0x000003d000017945 */ /* 0x000fea0003800200 */
[----:B------:R-:W-:-:S13]  /*3760*/  ISETP.GE.AND P0, PT, R0, UR5, PT ;  /* 0x0000000500007c0c */ /* 0x000fda000bf06270 */
[----:B------:R-:W-:Y:S05]  /*3770*/  @P0 BRA `(.L_x_91) ;  /* 0x0000000000e80947 */ /* 0x000fea0003800000 */
[----:B------:R-:W0:Y:S01]  /*3780*/  LDC R10, c[0x0][0x3ac] ;  /* 0x0000eb00ff0a7b82 */ /* 0x000e220000000800 */
[----:B------:R-:W-:Y:S01]  /*3790*/  LOP3.LUT R6, RZ, R0, RZ, 0x33, !PT ;  /* 0x00000000ff067212 */ /* 0x000fe200078e33ff */
[----:B------:R-:W-:Y:S04]  /*37a0*/  BSSY.RECONVERGENT B2, `(.L_x_92) ;  /* 0x0000018000027945 */ /* 0x000fe80003800200 */
[----:B------:R-:W-:-:S04]  /*37b0*/  VIADD R8, R6, UR7 ;  /* 0x0000000706087c36 */ /* 0x000fc80008000000 */
[----:B------:R-:W-:Y:S02]  /*37c0*/  VIADD R9, R8, -UR8 ;  /* 0x8000000808097c36 */ /* 0x000fe40008000000 */
[----:B0-----:R-:W-:Y:S01]  /*37d0*/  IMAD R6, R10, UR4, RZ ;  /* 0x000000040a067c24 */ /* 0x001fe2000f8e02ff */
[C---:B------:R-:W-:Y:S02]  /*37e0*/  LOP3.LUT R10, R8.reuse, 0x300, RZ, 0xc0, !PT ;  /* 0x00000300080a7812 */ /* 0x040fe400078ec0ff */
[----:B------:R-:W-:Y:S01]  /*37f0*/  LEA.HI R8, R8, 0x1, RZ, 0x18 ;  /* 0x0000000108087811 */ /* 0x000fe200078fc0ff */
[----:B------:R-:W-:Y:S01]  /*3800*/  IMAD R6, R6, -0x800, R9 ;  /* 0xfffff80006067824 */ /* 0x000fe200078e0209 */
[----:B------:R-:W-:Y:S01]  /*3810*/  ISETP.NE.AND P0, PT, R10, 0x300, PT ;  /* 0x000003000a00780c */ /* 0x000fe20003f05270 */
[----:B------:R-:W-:-:S03]  /*3820*/  IMAD.MOV.U32 R10, RZ, RZ, R0 ;  /* 0x000000ffff0a7224 */ /* 0x000fc600078e0000 */
[----:B------:R-:W-:-:S09]  /*3830*/  ISETP.GE.U32.AND P2, PT, R6, 0x300, PT ;  /* 0x000003000600780c */ /* 0x000fd20003f46070 */
[----:B------:R-:W-:Y:S05]  /*3840*/  @!P0 BRA `(.L_x_93) ;  /* 0x0000000000348947 */ /* 0x000fea0003800000 */
[----:B------:R-:W-:Y:S01]  /*3850*/  LOP3.LUT R8, R8, 0x3, RZ, 0xc0, !PT ;  /* 0x0000000308087812 */ /* 0x000fe200078ec0ff */
[----:B------:R-:W-:-:S04]  /*3860*/  IMAD.MOV.U32 R10, RZ, RZ, R0 ;  /* 0x000000ffff0a7224 */ /* 0x000fc800078e0000 */
[----:B------:R-:W-:-:S07]  /*3870*/  IMAD.MOV R6, RZ, RZ, -R8 ;  /* 0x000000ffff067224 */ /* 0x000fce00078e0a08 */
.L_x_94:
        /* <DEDUP_REMOVED lines=10> */
.L_x_93:
[----:B------:R-:W-:Y:S05]  /*3920*/  BSYNC.RECONVERGENT B2 ;  /* 0x0000000000027941 */ /* 0x000fea0003800200 */
.L_x_92:
[----:B------:R-:W-:Y:S05]  /*3930*/  @!P2 BRA `(.L_x_91) ;  /* 0x000000000078a947 */ /* 0x000fea0003800000 */
[C---:B------:R-:W-:Y:S02]  /*3940*/  VIADD R6, R10.reuse, 0x200 ;  /* 0x000002000a067836 */ /* 0x040fe40000000000 */
[----:B------:R-:W-:-:S07]  /*3950*/  VIADD R7, R10, UR9 ;  /* 0x000000090a077c36 */ /* 0x000fce0008000000 */
.L_x_95:
[----:B------:R-:W-:-:S04]  /*3960*/  VIADD R9, R7, 0xffffff00 ;  /* 0xffffff0007097836 */ /* 0x000fc80000000000 */
[----:B------:R-:W-:-:S06]  /*3970*/  IMAD.WIDE.U32 R8, R9, 0x8, R2 ;  /* 0x0000000809087825 */ /* 0x000fcc00078e0002 */
        /* <DEDUP_REMOVED lines=11> */
[----:B------:R-:W-:Y:S01]  /*3a30*/  FSEL R4, R8, R4, !P0 ;  /* 0x0000000408047208 */ /* 0x000fe20004000000 */
[C---:B------:R-:W-:Y:S01]  /*3a40*/  VIADD R8, R6.reuse, 0x200 ;  /* 0x0000020006087836 */ /* 0x040fe20000000000 */
[----:B------:R-:W-:Y:S01]  /*3a50*/  FSEL R5, R9, R5, !P0 ;  /* 0x0000000509057208 */ /* 0x000fe20004000000 */
[----:B------:R-:W-:-:S05]  /*3a60*/  VIADD R6, R6, 0x400 ;  /* 0x0000040006067836 */ /* 0x000fca0000000000 */
        /* <DEDUP_REMOVED lines=11> */
.L_x_91:
[----:B------:R-:W-:Y:S05]  /*3b20*/  BSYNC.RECONVERGENT B1 ;  /* 0x0000000000017941 */ /* 0x000fea0003800200 */
.L_x_88:
        /* <DEDUP_REMOVED lines=49> */
[----:B------:R-:W1:Y:S04]  /*3e40*/  LDS.128 R12, [UR4+0x10] ;  /* 0x00001004ff0c7984 */ /* 0x000e680008000c00 */
[----:B0-----:R-:W0:Y:S04]  /*3e50*/  LDS.128 R4, [UR4+0x20] ;  /* 0x00002004ff047984 */ /* 0x001e280008000c00 */
[----:B------:R-:W2:Y:S01]  /*3e60*/  LDS.128 R8, [UR4+0x30] ;  /* 0x00003004ff087984 */ /* 0x000ea20008000c00 */
[----:B-1----:R-:W-:-:S06]  /*3e70*/  DSETP.GEU.AND P1, PT, R2, R12, PT ;  /* 0x0000000c0200722a */ /* 0x002fcc0003f2e000 */
[----:B------:R-:W-:Y:S02]  /*3e80*/  FSEL R2, R12, R2, !P1 ;  /* 0x000000020c027208 */ /* 0x000fe40004800000 */
[----:B------:R-:W-:-:S06]  /*3e90*/  FSEL R3, R13, R3, !P1 ;  /* 0x000000030d037208 */ /* 0x000fcc0004800000 */
[----:B------:R-:W-:-:S06]  /*3ea0*/  DSETP.GEU.AND P1, PT, R2, R14, PT ;  /* 0x0000000e0200722a */ /* 0x000fcc0003f2e000 */
[----:B------:R-:W-:Y:S02]  /*3eb0*/  FSEL R2, R14, R2, !P1 ;  /* 0x000000020e027208 */ /* 0x000fe40004800000 */
[----:B------:R-:W-:-:S06]  /*3ec0*/  FSEL R3, R15, R3, !P1 ;  /* 0x000000030f037208 */ /* 0x000fcc0004800000 */
[----:B0-----:R-:W-:-:S06]  /*3ed0*/  DSETP.GEU.AND P1, PT, R2, R4, PT ;  /* 0x000000040200722a */ /* 0x001fcc0003f2e000 */
        /* <DEDUP_REMOVED lines=14> */
[----:B------:R-:W-:-:S07]  /*3fc0*/  FSEL R3, R3, R5, !P1 ;  /* 0x0000000503037208 */ /* 0x000fce0004800000 */
.L_x_69:
[----:B01----:R-:W-:Y:S05]  /*3fd0*/  BSYNC.RECONVERGENT B0 ;  /* 0x0000000000007941 */ /* 0x003fea0003800200 */
.L_x_57:
[----:B------:R-:W-:Y:S05]  /*3fe0*/  @P0 EXIT ;  /* 0x000000000000094d */ /* 0x000fea0003800000 */
[----:B------:R-:W0:Y:S02]  /*3ff0*/  LDCU.64 UR4, c[0x0][0x388] ;  /* 0x00007100ff0477ac */ /* 0x000e240008000a00 */
[----:B0-----:R-:W-:-:S06]  /*4000*/  UIMAD.WIDE.U32 UR4, UR16, 0x8, UR4 ;  /* 0x00000008100478a5 */ /* 0x001fcc000f8e0004 */
[----:B--2---:R-:W-:Y:S02]  /*4010*/  IMAD.U32 R4, RZ, RZ, UR4 ;  /* 0x00000004ff047e24 */ /* 0x004fe4000f8e00ff */
[----:B------:R-:W-:-:S05]  /*4020*/  IMAD.U32 R5, RZ, RZ, UR5 ;  /* 0x00000005ff057e24 */ /* 0x000fca000f8e00ff */
[----:B------:R-:W-:Y:S01]  /*4030*/  STG.E.64 desc[UR10][R4.64], R2 ;  /* 0x0000000204007986 */ /* 0x000fe2000c101b0a */
[----:B------:R-:W-:Y:S05]  /*4040*/  EXIT ;  /* 0x000000000000794d */ /* 0x000fea0003800000 */
.L_x_96:
        /* <DEDUP_REMOVED lines=11> */
.L_x_150:


//--------------------- .text._ZN3cub18CUB_300001_SM_10006detail6reduce28DeviceReduceSingleTileKernelINS2_10policy_hubIdjN4cuda3__47maximumIvEEE10Policy1000EPdSB_jS8_ddNS5_3std3__410__identityEEEvT0_T1_T2_T3_T4_T6_ --------------------------
	.section	.text._ZN3cub18CUB_300001_SM_10006detail6reduce28DeviceReduceSingleTileKernelINS2_10policy_hubIdjN4cuda3__47maximumIvEEE10Policy1000EPdSB_jS8_ddNS5_3std3__410__identityEEEvT0_T1_T2_T3_T4_T6_,"ax",@progbits
	.align	128
        .global         _ZN3cub18CUB_300001_SM_10006detail6reduce28DeviceReduceSingleTileKernelINS2_10policy_hubIdjN4cuda3__47maximumIvEEE10Policy1000EPdSB_jS8_ddNS5_3std3__410__identityEEEvT0_T1_T2_T3_T4_T6_
        .type           _ZN3cub18CUB_300001_SM_10006detail6reduce28DeviceReduceSingleTileKernelINS2_10policy_hubIdjN4cuda3__47maximumIvEEE10Policy1000EPdSB_jS8_ddNS5_3std3__410__identityEEEvT0_T1_T2_T3_T4_T6_,@function
        .size           _ZN3cub18CUB_300001_SM_10006detail6reduce28DeviceReduceSingleTileKernelINS2_10policy_hubIdjN4cuda3__47maximumIvEEE10Policy1000EPdSB_jS8_ddNS5_3std3__410__identityEEEvT0_T1_T2_T3_T4_T6_,(.L_x_151 - _ZN3cub18CUB_300001_SM_10006detail6reduce28DeviceReduceSingleTileKernelINS2_10policy_hubIdjN4cuda3__47maximumIvEEE10Policy1000EPdSB_jS8_ddNS5_3std3__410__identityEEEvT0_T1_T2_T3_T4_T6_)
        .other          _ZN3cub18CUB_300001_SM_10006detail6reduce28DeviceReduceSingleTileKernelINS2_10policy_hubIdjN4cuda3__47maximumIvEEE10Policy1000EPdSB_jS8_ddNS5_3std3__410__identityEEEvT0_T1_T2_T3_T4_T6_,@"STO_CUDA_ENTRY STV_DEFAULT"
_ZN3cub18CUB_300001_SM_10006detail6reduce28DeviceReduceSingleTileKernelINS2_10policy_hubIdjN4cuda3__47maximumIvEEE10Policy1000EPdSB_jS8_ddNS5_3std3__410__identityEEEvT0_T1_T2_T3_T4_T6_:
.text._ZN3cub18CUB_300001_SM_10006detail6reduce28DeviceReduceSingleTileKernelINS2_10policy_hubIdjN4cuda3__47maximumIvEEE10Policy1000EPdSB_jS8_ddNS5_3std3__410__identityEEEvT0_T1_T2_T3_T4_T6_:
        /* <DEDUP_REMOVED lines=13> */
.L_x_97:
[----:B------:R-:W0:Y:S01]  /*00d0*/  LDCU UR4, c[0x0][0x380] ;  /* 0x00007000ff0477ac */ /* 0x000e220008000800 */
[----:B------:R-:W-:Y:S01]  /*00e0*/  BSSY.RECONVERGENT B0, `(.L_x_98) ;  /* 0x00004ae000007945 */ /* 0x000fe20003800200 */
[----:B0-----:R-:W-:-:S09]  /*00f0*/  ULOP3.LUT UP0, URZ, UR4, 0x1f, URZ, 0xc0, !UPT ;  /* 0x0000001f04ff7892 */ /* 0x001fd2000f80c0ff */
[----:B------:R-:W-:Y:S05]  /*0100*/  BRA.U UP0, `(.L_x_99) ;  /* 0x0000002500447547 */ /* 0x000fea000b800000 */
[----:B------:R-:W-:-:S13]  /*0110*/  ISETP.GT.U32.AND P0, PT, R0, 0x7ff, PT ;  /* 0x000007ff0000780c */ /* 0x000fda0003f04070 */
[----:B------:R-:W-:Y:S05]  /*0120*/  @P0 BRA `(.L_x_100) ;  /* 0x0000001400f80947 */ /* 0x000fea0003800000 */
[----:B------:R-:W0:Y:S01]  /*0130*/  S2R R3, SR_TID.X ;  /* 0x0000000000037919 */ /* 0x000e220000002100 */
[----:B------:R-:W-:Y:S01]  /*0140*/  BSSY.RECONVERGENT B1, `(.L_x_101) ;  /* 0x0000009000017945 */ /* 0x000fe20003800200 */
[----:B------:R-:W-:Y:S02]  /*0150*/  CS2R R4, SRZ ;  /* 0x0000000000047805 */ /* 0x000fe4000001ff00 */
[----:B0-----:R-:W-:Y:S01]  /*0160*/  ISETP.GE.U32.AND P0, PT, R3, R0, PT ;  /* 0x000000000300720c */ /* 0x001fe20003f06070 */
[----:B------:R-:W-:-:S12]  /*0170*/  IMAD.MOV.U32 R9, RZ, RZ, R3 ;  /* 0x000000ffff097224 */ /* 0x000fd800078e0003 */
[----:B------:R-:W-:Y:S05]  /*0180*/  @P0 BRA `(.L_x_102) ;  /* 0x0000000000100947 */ /* 0x000fea0003800000 */
[----:B------:R-:W0:Y:S02]  /*0190*/  LDC.64 R4, c[0x0][0x380] ;  /* 0x0000e000ff047b82 */ /* 0x000e240000000a00 */
[----:B0-----:R-:W-:-:S06]  /*01a0*/  IMAD.WIDE.U32 R4, R3, 0x8, R4 ;  /* 0x0000000803047825 */ /* 0x001fcc00078e0004 */
[----:B------:R-:W5:Y:S01]  /*01b0*/  LDG.E.64.CONSTANT R4, desc[UR6][R4.64] ;  /* 0x0000000604047981 */ /* 0x000f62000c1e9b00 */
[----:B------:R-:W-:-:S07]  /*01c0*/  VIADD R9, R3, 0x100 ;  /* 0x0000010003097836 */ /* 0x000fce0000000000 */
.L_x_102:
[----:B------:R-:W-:Y:S05]  /*01d0*/  BSYNC.RECONVERGENT B1 ;  /* 0x0000000000017941 */ /* 0x000fea0003800200 */
.L_x_101:
[----:B------:R-:W-:Y:S01]  /*01e0*/  ISETP.GE.U32.AND P0, PT, R9, R0, PT ;  /* 0x000000000900720c */ /* 0x000fe20003f06070 */
        /* <DEDUP_REMOVED lines=16> */
.L_x_107:
        /* <DEDUP_REMOVED lines=12> */
.L_x_106:
[----:B------:R-:W-:Y:S05]  /*03b0*/  BSYNC.RECONVERGENT B2 ;  /* 0x0000000000027941 */ /* 0x000fea0003800200 */
.L_x_105:
[----:B------:R-:W-:Y:S05]  /*03c0*/  @!P0 BRA `(.L_x_104) ;  /* 0x0000000800288947 */ /* 0x000fea0003800000 */
[----:B------:R-:W0:Y:S01]  /*03d0*/  LDC.64 R6, c[0x0][0x380] ;  /* 0x0000e000ff067b82 */ /* 0x000e220000000a00 */
[----:B------:R-:W-:Y:S01]  /*03e0*/  IMAD.IADD R2, R0, 0x1, -R9 ;  /* 0x0000000100027824 */ /* 0x000fe200078e0a09 */
[----:B------:R-:W-:Y:S01]  /*03f0*/  BSSY.RECONVERGENT B2, `(.L_x_108) ;  /* 0x000004c000027945 */ /* 0x000fe20003800200 */
[----:B------:R-:W-:-:S03]  /*0400*/  PLOP3.LUT P0, PT, PT, PT, PT, 0x80, 0x8 ;  /* 0x000000000008781c */ /* 0x000fc60003f0f070 */
[----:B------:R-:W-:Y:S01]  /*0410*/  ISETP.GT.AND P1, PT, R2, 0xc00, PT ;  /* 0x00000c000200780c */ /* 0x000fe20003f24270 */
[----:B0-----:R-:W-:-:S12]  /*0420*/  IMAD.WIDE.U32 R6, R9, 0x8, R6 ;  /* 0x0000000809067825 */ /* 0x001fd800078e0006 */
[----:B------:R-:W-:Y:S05]  /*0430*/  @!P1 BRA `(.L_x_109) ;  /* 0x00000004001c9947 */ /* 0x000fea0003800000 */
[----:B------:R-:W-:Y:S01]  /*0440*/  PLOP3.LUT P0, PT, PT, PT, PT, 0x8, 0x80 ;  /* 0x000000000080781c */ /* 0x000fe20003f0e170 */
[----:B------:R-:W-:-:S12]  /*0450*/  VIADD R2, R0, 0xfffff400 ;  /* 0xfffff40000027836 */ /* 0x000fd80000000000 */
.L_x_110:
[----:B------:R-:W2:Y:S04]  /*0460*/  LDG.E.64.CONSTANT R40, desc[UR6][R6.64] ;  /* 0x0000000606287981 */ /* 0x000ea8000c1e9b00 */
[----:B------:R-:W3:Y:S04]  /*0470*/  LDG.E.64.CONSTANT R38, desc[UR6][R6.64+0x800] ;  /* 0x0008000606267981 */ /* 0x000ee8000c1e9b00 */
[----:B------:R-:W4:Y:S04]  /*0480*/  LDG.E.64.CONSTANT R36, desc[UR6][R6.64+0x1000] ;  /* 0x0010000606247981 */ /* 0x000f28000c1e9b00 */
        /* <DEDUP_REMOVED lines=12> */
[----:B------:R0:W4:Y:S01]  /*0550*/  LDG.E.64.CONSTANT R10, desc[UR6][R6.64+0x7800] ;  /* 0x00780006060a7981 */ /* 0x000122000c1e9b00 */
[----:B------:R-:W-:-:S05]  /*0560*/  VIADD R9, R9, 0x1000 ;  /* 0x0000100009097836 */ /* 0x000fca0000000000 */
[----:B------:R-:W-:Y:S02]  /*0570*/  ISETP.GE.AND P2, PT, R9, R2, PT ;  /* 0x000000020900720c */ /* 0x000fe40003f46270 */
[----:B0-----:R-:W-:-:S05]  /*0580*/  IADD3 R6, P3, PT, R6, 0x8000, RZ ;  /* 0x0000800006067810 */ /* 0x001fca0007f7e0ff */
[----:B------:R-:W-:Y:S01]  /*0590*/  IMAD.X R7, RZ, RZ, R7, P3 ;  /* 0x000000ffff077224 */ /* 0x000fe200018e0607 */
        /* <DEDUP_REMOVED lines=49> */
.L_x_109:
[----:B------:R-:W-:Y:S05]  /*08b0*/  BSYNC.RECONVERGENT B2 ;  /* 0x0000000000027941 */ /* 0x000fea0003800200 */
.L_x_108:
[----:B------:R-:W-:Y:S01]  /*08c0*/  IMAD.IADD R2, R0, 0x1, -R9 ;  /* 0x0000000100027824 */ /* 0x000fe200078e0a09 */
[----:B------:R-:W-:Y:S04]  /*08d0*/  BSSY.RECONVERGENT B2, `(.L_x_111) ;  /* 0x0000027000027945 */ /* 0x000fe80003800200 */
[----:B------:R-:W-:-:S13]  /*08e0*/  ISETP.GT.AND P1, PT, R2, 0x400, PT ;  /* 0x000004000200780c */ /* 0x000fda0003f24270 */
[----:B------:R-:W-:Y:S05]  /*08f0*/  @!P1 BRA `(.L_x_112) ;  /* 0x0000000000909947 */ /* 0x000fea0003800000 */
[----:B------:R-:W2:Y:S04]  /*0900*/  LDG.E.64.CONSTANT R12, desc[UR6][R6.64] ;  /* 0x00000006060c7981 */ /* 0x000ea8000c1e9b00 */
[----:B------:R-:W3:Y:S04]  /*0910*/  LDG.E.64.CONSTANT R14, desc[UR6][R6.64+0x800] ;  /* 0x00080006060e7981 */ /* 0x000ee8000c1e9b00 */
[----:B------:R-:W4:Y:S04]  /*0920*/  LDG.E.64.CONSTANT R16, desc[UR6][R6.64+0x1000] ;  /* 0x0010000606107981 */ /* 0x000f28000c1e9b00 */
[----:B------:R-:W4:Y:S04]  /*0930*/  LDG.E.64.CONSTANT R18, desc[UR6][R6.64+0x1800] ;  /* 0x0018000606127981 */ /* 0x000f28000c1e9b00 */
[----:B------:R-:W4:Y:S04]  /*0940*/  LDG.E.64.CONSTANT R20, desc[UR6][R6.64+0x2000] ;  /* 0x0020000606147981 */ /* 0x000f28000c1e9b00 */
[----:B------:R-:W4:Y:S04]  /*0950*/  LDG.E.64.CONSTANT R22, desc[UR6][R6.64+0x2800] ;  /* 0x0028000606167981 */ /* 0x000f28000c1e9b00 */
[----:B------:R-:W4:Y:S04]  /*0960*/  LDG.E.64.CONSTANT R24, desc[UR6][R6.64+0x3000] ;  /* 0x0030000606187981 */ /* 0x000f28000c1e9b00 */
[----:B------:R0:W4:Y:S01]  /*0970*/  LDG.E.64.CONSTANT R10, desc[UR6][R6.64+0x3800] ;  /* 0x00380006060a7981 */ /* 0x000122000c1e9b00 */
[----:B------:R-:W-:Y:S01]  /*0980*/  VIADD R9, R9, 0x800 ;  /* 0x0000080009097836 */ /* 0x000fe20000000000 */
        /* <DEDUP_REMOVED lines=27> */
.L_x_112:
[----:B------:R-:W-:Y:S05]  /*0b40*/  BSYNC.RECONVERGENT B2 ;  /* 0x0000000000027941 */ /* 0x000fea0003800200 */
.L_x_111:
[----:B------:R-:W-:-:S13]  /*0b50*/  ISETP.LT.OR P0, PT, R9, R0, P0 ;  /* 0x000000000900720c */ /* 0x000fda0000701670 */
[----:B------:R-:W-:Y:S05]  /*0b60*/  @!P0 BRA `(.L_x_104) ;  /* 0x0000000000408947 */ /* 0x000fea0003800000 */
        /* <DEDUP_REMOVED lines=16> */
.L_x_104:
[----:B------:R-:W-:Y:S05]  /*0c70*/  BSYNC.RECONVERGENT B1 ;  /* 0x0000000000017941 */ /* 0x000fea0003800200 */
.L_x_103:
[----:B------:R-:W-:-:S13]  /*0c80*/  ISETP.GE.U32.AND P0, PT, R0, 0x100, PT ;  /* 0x000001000000780c */ /* 0x000fda0003f06070 */
        /* <DEDUP_REMOVED lines=58> */
[----:B-1----:R-:W0:Y:S04]  /*1030*/  LDS.128 R8, [UR4+0x10] ;  /* 0x00001004ff087984 */ /* 0x002e280008000c00 */
        /* <DEDUP_REMOVED lines=25> */
.L_x_113:
[----:B------:R-:W-:Y:S01]  /*11d0*/  LOP3.LUT R2, R3, 0x3e0, RZ, 0xc0, !PT ;  /* 0x000003e003027812 */ /* 0x000fe200078ec0ff */
[----:B------:R-:W0:Y:S03]  /*11e0*/  S2R R10, SR_LANEID ;  /* 0x00000000000a7919 */ /* 0x000e260000000000 */
[----:B------:R-:W-:Y:S01]  /*11f0*/  LOP3.LUT R9, RZ, R2, RZ, 0x33, !PT ;  /* 0x00000002ff097212 */ /* 0x000fe200078e33ff */
[----:B------:R-:W-:-:S04]  /*1200*/  VIADD R7, R2, 0x20 ;  /* 0x0000002002077836 */ /* 0x000fc80000000000 */
[----:B------:R-:W-:Y:S01]  /*1210*/  IMAD.IADD R9, R9, 0x1, R0 ;  /* 0x0000000109097824 */ /* 0x000fe200078e0200 */
[----:B------:R-:W-:-:S04]  /*1220*/  ISETP.GT.U32.AND P0, PT, R7, R0, PT ;  /* 0x000000000700720c */ /* 0x000fc80003f04070 */
        /* <DEDUP_REMOVED lines=60> */
[----:B------:R-:W-:Y:S01]  /*15f0*/  ISETP.GT.U32.AND P2, PT, R0, 0x20, PT ;  /* 0x000000200000780c */ /* 0x000fe20003f44070 */
        /* <DEDUP_REMOVED lines=8> */
[C---:B------:R-:W-:Y:S01]  /*1680*/  ISETP.GT.U32.AND P1, PT, R0.reuse, 0x40, PT ;  /* 0x000000400000780c */ /* 0x040fe20003f24070 */
[----:B------:R-:W-:Y:S01]  /*1690*/  IMAD.MOV.U32 R2, RZ, RZ, R13 ;  /* 0x000000ffff027224 */ /* 0x000fe200078e000d */
[----:B------:R-:W-:Y:S01]  /*16a0*/  ISETP.GT.U32.AND P2, PT, R0, 0x60, PT ;  /* 0x000000600000780c */ /* 0x000fe20003f44070 */
[----:B------:R-:W-:Y:S01]  /*16b0*/  IMAD.MOV.U32 R3, RZ, RZ, R12 ;  /* 0x000000ffff037224 */ /* 0x000fe200078e000c */
[----:B------:R-:W0:Y:S05]  /*16c0*/  LDS.128 R4, [UR4+0x30] ;  /* 0x00003004ff047984 */ /* 0x000e2a0008000c00 */
[----:B------:R-:W-:-:S06]  /*16d0*/  DSETP.GEU.AND P3, PT, R2, R14, PT ;  /* 0x0000000e0200722a */ /* 0x000fcc0003f6e000 */
[----:B------:R-:W-:Y:S02]  /*16e0*/  @P1 FSEL R13, R14, R13, !P3 ;  /* 0x0000000d0e0d1208 */ /* 0x000fe40005800000 */
[----:B------:R-:W-:Y:S02]  /*16f0*/  @P1 FSEL R12, R15, R12, !P3 ;  /* 0x0000000c0f0c1208 */ /* 0x000fe40005800000 */
[----:B------:R-:W-:Y:S01]  /*1700*/  ISETP.GT.U32.AND P1, PT, R0, 0x80, PT ;  /* 0x000000800000780c */ /* 0x000fe20003f24070 */
[----:B------:R-:W-:Y:S02]  /*1710*/  IMAD.MOV.U32 R2, RZ, RZ, R13 ;  /* 0x000000ffff027224 */ /* 0x000fe400078e000d */
[----:B------:R-:W-:-:S06]  /*1720*/  IMAD.MOV.U32 R3, RZ, RZ, R12 ;  /* 0x000000ffff037224 */ /* 0x000fcc00078e000c */
[----:B-1----:R-:W-:Y:S01]  /*1730*/  DSETP.GEU.AND P3, PT, R2, R8, PT ;  /* 0x000000080200722a */ /* 0x002fe20003f6e000 */
[----:B------:R-:W1:Y:S05]  /*1740*/  LDS.64 R2, [UR4+0x40] ;  /* 0x00004004ff027984 */ /* 0x000e6a0008000a00 */
[----:B------:R-:W-:Y:S02]  /*1750*/  @P2 FSEL R13, R8, R13, !P3 ;  /* 0x0000000d080d2208 */ /* 0x000fe40005800000 */
[----:B------:R-:W-:Y:S02]  /*1760*/  @P2 FSEL R12, R9, R12, !P3 ;  /* 0x0000000c090c2208 */ /* 0x000fe40005800000 */
[----:B------:R-:W-:Y:S01]  /*1770*/  ISETP.GT.U32.AND P2, PT, R0, 0xa0, PT ;  /* 0x000000a00000780c */ /* 0x000fe20003f44070 */
[----:B------:R-:W-:-:S02]  /*1780*/  IMAD.MOV.U32 R8, RZ, RZ, R13 ;  /* 0x000000ffff087224 */ /* 0x000fc400078e000d */
[----:B------:R-:W-:-:S06]  /*1790*/  IMAD.MOV.U32 R9, RZ, RZ, R12 ;  /* 0x000000ffff097224 */ /* 0x000fcc00078e000c */
[----:B------:R-:W-:-:S06]  /*17a0*/  DSETP.GEU.AND P3, PT, R8, R10, PT ;  /* 0x0000000a0800722a */ /* 0x000fcc0003f6e000 */
[----:B------:R-:W-:Y:S02]  /*17b0*/  @P1 FSEL R13, R10, R13, !P3 ;  /* 0x0000000d0a0d1208 */ /* 0x000fe40005800000 */
[----:B------:R-:W-:Y:S02]  /*17c0*/  @P1 FSEL R12, R11, R12, !P3 ;  /* 0x0000000c0b0c1208 */ /* 0x000fe40005800000 */
[----:B------:R-:W-:Y:S01]  /*17d0*/  ISETP.GT.U32.AND P1, PT, R0, 0xc0, PT ;  /* 0x000000c00000780c */ /* 0x000fe20003f24070 */
[----:B------:R-:W-:Y:S02]  /*17e0*/  IMAD.MOV.U32 R8, RZ, RZ, R13 ;  /* 0x000000ffff087224 */ /* 0x000fe400078e000d */
[----:B------:R-:W-:-:S06]  /*17f0*/  IMAD.MOV.U32 R9, RZ, RZ, R12 ;  /* 0x000000ffff097224 */ /* 0x000fcc00078e000c */
[----:B0-----:R-:W-:-:S06]  /*1800*/  DSETP.GEU.AND P3, PT, R8, R4, PT ;  /* 0x000000040800722a */ /* 0x001fcc0003f6e000 */
[----:B------:R-:W-:Y:S02]  /*1810*/  @P2 FSEL R13, R4, R13, !P3 ;  /* 0x0000000d040d2208 */ /* 0x000fe40005800000 */
[----:B------:R-:W-:Y:S02]  /*1820*/  @P2 FSEL R12, R5, R12, !P3 ;  /* 0x0000000c050c2208 */ /* 0x000fe40005800000 */
[----:B------:R-:W-:Y:S01]  /*1830*/  ISETP.GT.U32.AND P2, PT, R0, 0xe0, PT ;  /* 0x000000e00000780c */ /* 0x000fe20003f44070 */
        /* <DEDUP_REMOVED lines=13> */
.L_x_100:
[----:B------:R-:W0:Y:S01]  /*1910*/  S2R R4, SR_TID.X ;  /* 0x0000000000047919 */ /* 0x000e220000002100 */
[----:B------:R-:W1:Y:S01]  /*1920*/  LDC.64 R2, c[0x0][0x380] ;  /* 0x0000e000ff027b82 */ /* 0x000e620000000a00 */
[----:B0-----:R-:W-:-:S04]  /*1930*/  IMAD.SHL.U32 R5, R4, 0x4, RZ ;  /* 0x0000000404057824 */ /* 0x001fc800078e00ff */
[----:B-1----:R-:W-:-:S05]  /*1940*/  IMAD.WIDE.U32 R2, R5, 0x8, R2 ;  /* 0x0000000805027825 */ /* 0x002fca00078e0002 */
[----:B------:R-:W2:Y:S04]  /*1950*/  LDG.E.128.CONSTANT R16, desc[UR6][R2.64] ;  /* 0x0000000602107981 */ /* 0x000ea8000c1e9d00 */
[----:B------:R-:W3:Y:S04]  /*1960*/  LDG.E.128.CONSTANT R20, desc[UR6][R2.64+0x10] ;  /* 0x0000100602147981 */ /* 0x000ee8000c1e9d00 */
[----:B------:R-:W4:Y:S04]  /*1970*/  LDG.E.128.CONSTANT R12, desc[UR6][R2.64+0x2000] ;  /* 0x00200006020c7981 */ /* 0x000f28000c1e9d00 */
[----:B------:R-:W5:Y:S01]  /*1980*/  LDG.E.128.CONSTANT R8, desc[UR6][R2.64+0x2010] ;  /* 0x0020100602087981 */ /* 0x000f62000c1e9d00 */
[----:B------:R-:W-:-:S02]  /*1990*/  VIADD R24, R0, 0xfffff800 ;  /* 0xfffff80000187836 */ /* 0x000fc40000000000 */
[----:B------:R-:W-:-:S03]  /*19a0*/  IMAD.MOV.U32 R5, RZ, RZ, 0x800 ;  /* 0x00000800ff057424 */ /* 0x000fc600078e00ff */
[----:B------:R-:W-:Y:S01]  /*19b0*/  ISETP.GE.U32.AND P1, PT, R24, 0x800, PT ;  /* 0x000008001800780c */ /* 0x000fe20003f26070 */
        /* <DEDUP_REMOVED lines=23> */
[----:B------:R-:W-:-:S07]  /*1b30*/  IMAD.MOV.U32 R5, RZ, RZ, 0x800 ;  /* 0x00000800ff057424 */ /* 0x000fce00078e00ff */
.L_x_117:
[----:B------:R-:W-:-:S05]  /*1b40*/  IMAD.WIDE.U32 R26, R5, 0x8, R2 ;  /* 0x00000008051a7825 */ /* 0x000fca00078e0002 */
[----:B------:R-:W2:Y:S04]  /*1b50*/  LDG.E.128.CONSTANT R20, desc[UR6][R26.64] ;  /* 0x000000061a147981 */ /* 0x000ea8000c1e9d00 */
[----:B------:R-:W3:Y:S04]  /*1b60*/  LDG.E.128.CONSTANT R16, desc[UR6][R26.64+0x10] ;  /* 0x000010061a107981 */ /* 0x000ee8000c1e9d00 */
[----:B------:R-:W4:Y:S04]  /*1b70*/  LDG.E.128.CONSTANT R12, desc[UR6][R26.64+0x2000] ;  /* 0x002000061a0c7981 */ /* 0x000f28000c1e9d00 */
[----:B------:R-:W5:Y:S01]  /*1b80*/  LDG.E.128.CONSTANT R8, desc[UR6][R26.64+0x2010] ;  /* 0x002010061a087981 */ /* 0x000f62000c1e9d00 */
        /* <DEDUP_REMOVED lines=20> */
[----:B0-----:R-:W-:Y:S01]  /*1cd0*/  IMAD.IADD R8, R0, 0x1, -R5 ;  /* 0x0000000100087824 */ /* 0x001fe200078e0a05 */
[----:B------:R-:W-:-:S04]  /*1ce0*/  FSEL R7, R9, R7, !P0 ;  /* 0x0000000709077208 */ /* 0x000fc80004000000 */
[----:B------:R-:W-:Y:S02]  /*1cf0*/  ISETP.GE.U32.AND P1, PT, R8, 0x800, PT ;  /* 0x000008000800780c */ /* 0x000fe40003f26070 */
[----:B------:R-:W-:-:S06]  /*1d00*/  DSETP.GEU.AND P0, PT, R6, R10, PT ;  /* 0x0000000a0600722a */ /* 0x000fcc0003f0e000 */
[----:B------:R-:W-:Y:S02]  /*1d10*/  FSEL R6, R10, R6, !P0 ;  /* 0x000000060a067208 */ /* 0x000fe40004000000 */
[----:B------:R-:W-:-:S03]  /*1d20*/  FSEL R7, R11, R7, !P0 ;  /* 0x000000070b077208 */ /* 0x000fc60004000000 */
[----:B------:R-:W-:Y:S05]  /*1d30*/  @!P1 BRA `(.L_x_116) ;  /* 0x00000004000c9947 */ /* 0x000fea0003800000 */
[----:B------:R-:W-:-:S05]  /*1d40*/  VIADD R5, R5, 0x800 ;  /* 0x0000080005057836 */ /* 0x000fca0000000000 */
[----:B------:R-:W-:-:S13]  /*1d50*/  ISETP.GT.U32.AND P0, PT, R5, R24, PT ;  /* 0x000000180500720c */ /* 0x000fda0003f04070 */
[----:B------:R-:W-:Y:S05]  /*1d60*/  @!P0 BRA `(.L_x_117) ;  /* 0xfffffffc00748947 */ /* 0x000fea000383ffff */
.L_x_115:
[----:B------:R-:W-:-:S13]  /*1d70*/  ISETP.GE.U32.AND P0, PT, R5, R0, PT ;  /* 0x000000000500720c */ /* 0x000fda0003f06070 */
[----:B------:R-:W-:Y:S05]  /*1d80*/  @P0 BRA `(.L_x_116) ;  /* 0x0000000000f80947 */ /* 0x000fea0003800000 */
[----:B------:R-:W-:Y:S01]  /*1d90*/  IMAD.IADD R3, R0, 0x1, -R5 ;  /* 0x0000000100037824 */ /* 0x000fe200078e0a05 */
[----:B------:R-:W-:Y:S04]  /*1da0*/  BSSY.RECONVERGENT B1, `(.L_x_116) ;  /* 0x000003c000017945 */ /* 0x000fe80003800200 */
[----:B------:R-:W-:-:S13]  /*1db0*/  ISETP.GE.AND P0, PT, R4, R3, PT ;  /* 0x000000030400720c */ /* 0x000fda0003f06270 */
[----:B------:R-:W-:Y:S05]  /*1dc0*/  @P0 BRA `(.L_x_118) ;  /* 0x0000000000e40947 */ /* 0x000fea0003800000 */
[----:B------:R-:W-:Y:S01]  /*1dd0*/  LOP3.LUT R2, RZ, R4, RZ, 0x33, !PT ;  /* 0x00000004ff027212 */ /* 0x000fe200078e33ff */
[----:B------:R-:W-:Y:S03]  /*1de0*/  BSSY.RECONVERGENT B2, `(.L_x_119) ;  /* 0x0000017000027945 */ /* 0x000fe60003800200 */
[----:B------:R-:W-:-:S04]  /*1df0*/  IADD3 R2, PT, PT, -R5, R0, R2 ;  /* 0x0000000005027210 */ /* 0x000fc80007ffe102 */
[C---:B------:R-:W-:Y:S02]  /*1e00*/  LOP3.LUT R0, R2.reuse, 0x300, RZ, 0xc0, !PT ;  /* 0x0000030002007812 */ /* 0x040fe400078ec0ff */
[----:B------:R-:W-:Y:S02]  /*1e10*/  ISETP.GE.U32.AND P2, PT, R2, 0x300, PT ;  /* 0x000003000200780c */ /* 0x000fe40003f46070 */
[----:B------:R-:W-:Y:S01]  /*1e20*/  ISETP.NE.AND P0, PT, R0, 0x300, PT ;  /* 0x000003000000780c */ /* 0x000fe20003f05270 */
[----:B------:R-:W-:-:S12]  /*1e30*/  IMAD.MOV.U32 R0, RZ, RZ, R4 ;  /* 0x000000ffff007224 */ /* 0x000fd800078e0004 */
[----:B------:R-:W-:Y:S05]  /*1e40*/  @!P0 BRA `(.L_x_120) ;  /* 0x0000000000408947 */ /* 0x000fea0003800000 */
[----:B------:R-:W0:Y:S01]  /*1e50*/  LDC.64 R10, c[0x0][0x380] ;  /* 0x0000e000ff0a7b82 */ /* 0x000e220000000a00 */
[----:B------:R-:W-:Y:S01]  /*1e60*/  LEA.HI R0, R2, 0x1, RZ, 0x18 ;  /* 0x0000000102007811 */ /* 0x000fe200078fc0ff */
[----:B------:R-:W-:-:S03]  /*1e70*/  IMAD.IADD R13, R4, 0x1, R5 ;  /* 0x00000001040d7824 */ /* 0x000fc600078e0205 */
[----:B------:R-:W-:Y:S01]  /*1e80*/  LOP3.LUT R2, R0, 0x3, RZ, 0xc0, !PT ;  /* 0x0000000300027812 */ /* 0x000fe200078ec0ff */
[----:B------:R-:W-:-:S04]  /*1e90*/  IMAD.MOV.U32 R0, RZ, RZ, R4 ;  /* 0x000000ffff007224 */ /* 0x000fc800078e0004 */
[----:B------:R-:W-:-:S07]  /*1ea0*/  IMAD.MOV R2, RZ, RZ, -R2 ;  /* 0x000000ffff027224 */ /* 0x000fce00078e0a02 */
.L_x_121:
        /* <DEDUP_REMOVED lines=10> */
.L_x_120:
[----:B------:R-:W-:Y:S05]  /*1f50*/  BSYNC.RECONVERGENT B2 ;  /* 0x0000000000027941 */ /* 0x000fea0003800200 */
.L_x_119:
[----:B------:R-:W-:Y:S05]  /*1f60*/  @!P2 BRA `(.L_x_118) ;  /* 0x00000000007ca947 */ /* 0x000fea0003800000 */
[----:B------:R-:W0:Y:S01]  /*1f70*/  LDC.64 R8, c[0x0][0x380] ;  /* 0x0000e000ff087b82 */ /* 0x000e220000000a00 */
[C---:B------:R-:W-:Y:S02]  /*1f80*/  IMAD.IADD R5, R0.reuse, 0x1, R5 ;  /* 0x0000000100057824 */ /* 0x040fe400078e0205 */
[----:B------:R-:W-:-:S07]  /*1f90*/  VIADD R0, R0, 0x200 ;  /* 0x0000020000007836 */ /* 0x000fce0000000000 */
.L_x_122:
        /* <DEDUP_REMOVED lines=11> */
[C---:B------:R-:W-:Y:S02]  /*2050*/  VIADD R2, R0.reuse, 0x200 ;  /* 0x0000020000027836 */ /* 0x040fe40000000000 */
[----:B------:R-:W-:Y:S02]  /*2060*/  VIADD R0, R0, 0x400 ;  /* 0x0000040000007836 */ /* 0x000fe40000000000 */
[----:B------:R-:W-:Y:S01]  /*2070*/  VIADD R5, R5, 0x400 ;  /* 0x0000040005057836 */ /* 0x000fe20000000000 */
[----:B------:R-:W-:Y:S01]  /*2080*/  ISETP.GE.AND P1, PT, R2, R3, PT ;  /* 0x000000030200720c */ /* 0x000fe20003f26270 */
        /* <DEDUP_REMOVED lines=11> */
[----:B------:R-:W-:Y:S01]  /*2140*/  FSEL R7, R17, R7, !P0 ;  /* 0x0000000711077208 */ /* 0x000fe20004000000 */
[----:B------:R-:W-:Y:S06]  /*2150*/  @!P1 BRA `(.L_x_122) ;  /* 0xfffffffc00909947 */ /* 0x000fec000383ffff */
.L_x_118:
[----:B------:R-:W-:Y:S05]  /*2160*/  BSYNC.RECONVERGENT B1 ;  /* 0x0000000000017941 */ /* 0x000fea0003800200 */
.L_x_116:
        /* <DEDUP_REMOVED lines=50> */
[----:B------:R-:W2:Y:S01]  /*2490*/  LDS.128 R12, [UR4+0x20] ;  /* 0x00002004ff0c7984 */ /* 0x000ea20008000c00 */
[----:B-1----:R-:W-:-:S06]  /*24a0*/  DSETP.GEU.AND P1, PT, R6, R8, PT ;  /* 0x000000080600722a */ /* 0x002fcc0003f2e000 */
[----:B0-----:R-:W-:Y:S02]  /*24b0*/  FSEL R2, R8, R6, !P1 ;  /* 0x0000000608027208 */ /* 0x001fe40004800000 */
[----:B------:R-:W-:Y:S02]  /*24c0*/  FSEL R3, R9, R7, !P1 ;  /* 0x0000000709037208 */ /* 0x000fe40004800000 */
[----:B------:R-:W0:Y:S04]  /*24d0*/  LDS.128 R4, [UR4+0x30] ;  /* 0x00003004ff047984 */ /* 0x000e280008000c00 */
[----:B------:R-:W-:-:S06]  /*24e0*/  DSETP.GEU.AND P1, PT, R2, R10, PT ;  /* 0x0000000a0200722a */ /* 0x000fcc0003f2e000 */
[----:B------:R-:W-:Y:S02]  /*24f0*/  FSEL R2, R10, R2, !P1 ;  /* 0x000000020a027208 */ /* 0x000fe40004800000 */
[----:B------:R-:W-:-:S06]  /*2500*/  FSEL R3, R11, R3, !P1 ;  /* 0x000000030b037208 */ /* 0x000fcc0004800000 */
[----:B--2---:R-:W-:-:S06]  /*2510*/  DSETP.GEU.AND P1, PT, R2, R12, PT ;  /* 0x0000000c0200722a */ /* 0x004fcc0003f2e000 */
        /* <DEDUP_REMOVED lines=16> */
.L_x_99:
        /* <DEDUP_REMOVED lines=12> */
.L_x_125:
[----:B------:R-:W-:Y:S05]  /*26e0*/  BSYNC.RECONVERGENT B1 ;  /* 0x0000000000017941 */ /* 0x000fea0003800200 */
.L_x_124:
        /* <DEDUP_REMOVED lines=17> */
.L_x_130:
        /* <DEDUP_REMOVED lines=12> */
.L_x_129:
[----:B------:R-:W-:Y:S05]  /*28c0*/  BSYNC.RECONVERGENT B2 ;  /* 0x0000000000027941 */ /* 0x000fea0003800200 */
.L_x_128:
        /* <DEDUP_REMOVED lines=10> */
.L_x_133:
        /* <DEDUP_REMOVED lines=69> */
.L_x_132:
[----:B------:R-:W-:Y:S05]  /*2dc0*/  BSYNC.RECONVERGENT B2 ;  /* 0x0000000000027941 */ /* 0x000fea0003800200 */
.L_x_131:
        /* <DEDUP_REMOVED lines=40> */
.L_x_135:
[----:B------:R-:W-:Y:S05]  /*3050*/  BSYNC.RECONVERGENT B2 ;  /* 0x0000000000027941 */ /* 0x000fea0003800200 */
.L_x_134:
        /* <DEDUP_REMOVED lines=18> */
.L_x_127:
[----:B------:R-:W-:Y:S05]  /*3180*/  BSYNC.RECONVERGENT B1 ;  /* 0x0000000000017941 */ /* 0x000fea0003800200 */
.L_x_126:
        /* <DEDUP_REMOVED lines=60> */
[----:B---3--:R-:W1:Y:S01]  /*3550*/  LDS.128 R12, [UR4+0x20] ;  /* 0x00002004ff0c7984 */ /* 0x008e620008000c00 */
        /* <DEDUP_REMOVED lines=24> */
.L_x_136:
        /* <DEDUP_REMOVED lines=63> */
[----:B----4-:R-:W-:Y:S05]  /*3ad0*/  @P0 BRA `(.L_x_114) ;  /* 0x0000001000380947 */ /* 0x010fea0003800000 */
[----:B------:R-:W0:Y:S01]  /*3ae0*/  S2UR UR5, SR_CgaCtaId ;  /* 0x00000000000579c3 */ /* 0x000e220000008800 */
[----:B------:R-:W-:Y:S01]  /*3af0*/  UMOV UR4, 0x400 ;  /* 0x0000040000047882 */ /* 0x000fe20000000000 */
[C---:B------:R-:W-:Y:S02]  /*3b00*/  ISETP.GT.U32.AND P3, PT, R0.reuse, 0x20, PT ;  /* 0x000000200000780c */ /* 0x040fe40003f64070 */
        /* <DEDUP_REMOVED lines=9> */
[----:B------:R-:W-:Y:S01]  /*3ba0*/  ISETP.GT.U32.AND P1, PT, R0, 0x60, PT ;  /* 0x000000600000780c */ /* 0x000fe20003f24070 */
[----:B------:R-:W-:Y:S01]  /*3bb0*/  IMAD.MOV.U32 R2, RZ, RZ, R13 ;  /* 0x000000ffff027224 */ /* 0x000fe200078e000d */
[----:B------:R-:W0:Y:S01]  /*3bc0*/  LDS.128 R4, [UR4+0x30] ;  /* 0x00003004ff047984 */ /* 0x000e220008000c00 */
[----:B------:R-:W-:-:S06]  /*3bd0*/  IMAD.MOV.U32 R3, RZ, RZ, R12 ;  /* 0x000000ffff037224 */ /* 0x000fcc00078e000c */
        /* <DEDUP_REMOVED lines=36> */
.L_x_123:
[----:B------:R-:W0:Y:S01]  /*3e20*/  S2R R7, SR_TID.X ;  /* 0x0000000000077919 */ /* 0x000e220000002100 */
[----:B------:R-:W1:Y:S02]  /*3e30*/  LDCU.64 UR4, c[0x0][0x380] ;  /* 0x00007000ff0477ac */ /* 0x000e640008000a00 */
[----:B-1----:R-:W-:Y:S02]  /*3e40*/  IMAD.U32 R2, RZ, RZ, UR4 ;  /* 0x00000004ff027e24 */ /* 0x002fe4000f8e00ff */
[----:B------:R-:W-:Y:S02]  /*3e50*/  IMAD.U32 R3, RZ, RZ, UR5 ;  /* 0x00000005ff037e24 */ /* 0x000fe4000f8e00ff */
        /* <DEDUP_REMOVED lines=9> */
[----:B------:R-:W-:-:S05]  /*3ef0*/  VIADD R6, R0, 0xfffff800 ;  /* 0xfffff80000067836 */ /* 0x000fca0000000000 */
[----:B------:R-:W-:Y:S01]  /*3f00*/  ISETP.GE.U32.AND P1, PT, R6, 0x800, PT ;  /* 0x000008000600780c */ /* 0x000fe20003f26070 */
[----:B--2---:R-:W-:-:S06]  /*3f10*/  DSETP.GEU.AND P0, PT, R22, R8, PT ;  /* 0x000000081600722a */ /* 0x004fcc0003f0e000 */
[----:B------:R-:W-:Y:S02]  /*3f20*/  FSEL R8, R8, R22, !P0 ;  /* 0x0000001608087208 */ /* 0x000fe40004000000 */
[----:B------:R-:W-:-:S06]  /*3f30*/  FSEL R9, R9, R23, !P0 ;  /* 0x0000001709097208 */ /* 0x000fcc0004000000 */
[----:B---3--:R-:W-:-:S06]  /*3f40*/  DSETP.GEU.AND P0, PT, R8, R10, PT ;  /* 0x0000000a0800722a */ /* 0x008fcc0003f0e000 */
[----:B------:R-:W-:Y:S02]  /*3f50*/  FSEL R8, R10, R8, !P0 ;  /* 0x000000080a087208 */ /* 0x000fe40004000000 */
[----:B------:R-:W-:Y:S01]  /*3f60*/  FSEL R9, R11, R9, !P0 ;  /* 0x000000090b097208 */ /* 0x000fe20004000000 */
[----:B------:R-:W-:-:S05]  /*3f70*/  IMAD.MOV.U32 R11, RZ, RZ, 0x800 ;  /* 0x00000800ff0b7424 */ /* 0x000fca00078e00ff */
        /* <DEDUP_REMOVED lines=18> */
[----:B------:R-:W1:Y:S02]  /*40a0*/  LDC.64 R2, c[0x0][0x380] ;  /* 0x0000e000ff027b82 */ /* 0x000e640000000a00 */
.L_x_139:
[----:B------:R-:W-:-:S04]  /*40b0*/  IMAD.IADD R17, R7, 0x1, R11 ;  /* 0x0000000107117824 */ /* 0x000fc800078e020b */
[----:B-1----:R-:W-:-:S06]  /*40c0*/  IMAD.WIDE.U32 R16, R17, 0x8, R2 ;  /* 0x0000000811107825 */ /* 0x002fcc00078e0002 */
[----:B------:R-:W2:Y:S01]  /*40d0*/  LDG.E.64.CONSTANT R16, desc[UR6][R16.64] ;  /* 0x0000000610107981 */ /* 0x000ea2000c1e9b00 */
[----:B------:R-:W-:-:S05]  /*40e0*/  IMAD.WIDE.U32 R18, R11, 0x8, R4 ;  /* 0x000000080b127825 */ /* 0x000fca00078e0004 */
[----:B------:R-:W3:Y:S04]  /*40f0*/  LDG.E.64.CONSTANT R20, desc[UR6][R18.64+0x800] ;  /* 0x0008000612147981 */ /* 0x000ee8000c1e9b00 */
[----:B------:R-:W4:Y:S04]  /*4100*/  LDG.E.64.CONSTANT R22, desc[UR6][R18.64+0x1000] ;  /* 0x0010000612167981 */ /* 0x000f28000c1e9b00 */
[----:B------:R-:W5:Y:S04]  /*4110*/  LDG.E.64.CONSTANT R24, desc[UR6][R18.64+0x1800] ;  /* 0x0018000612187981 */ /* 0x000f68000c1e9b00 */
[----:B------:R-:W5:Y:S04]  /*4120*/  LDG.E.64.CONSTANT R26, desc[UR6][R18.64+0x2000] ;  /* 0x00200006121a7981 */ /* 0x000f68000c1e9b00 */
[----:B------:R-:W5:Y:S04]  /*4130*/  LDG.E.64.CONSTANT R28, desc[UR6][R18.64+0x2800] ;  /* 0x00280006121c7981 */ /* 0x000f68000c1e9b00 */
[----:B------:R-:W5:Y:S04]  /*4140*/  LDG.E.64.CONSTANT R14, desc[UR6][R18.64+0x3000] ;  /* 0x00300006120e7981 */ /* 0x000f68000c1e9b00 */
[----:B------:R-:W5:Y:S01]  /*4150*/  LDG.E.64.CONSTANT R12, desc[UR6][R18.64+0x3800] ;  /* 0x00380006120c7981 */ /* 0x000f62000c1e9b00 */
[----:B0-----:R-:W-:-:S05]  /*4160*/  IMAD.IADD R10, R0, 0x1, -R11 ;  /* 0x00000001000a7824 */ /* 0x001fca00078e0a0b */
[----:B------:R-:W-:Y:S01]  /*4170*/  ISETP.GE.U32.AND P1, PT, R10, 0x800, PT ;  /* 0x000008000a00780c */ /* 0x000fe20003f26070 */
        /* <DEDUP_REMOVED lines=26> */
[----:B------:R-:W-:-:S13]  /*4320*/  ISETP.GT.U32.AND P0, PT, R11, R6, PT ;  /* 0x000000060b00720c */ /* 0x000fda0003f04070 */
[----:B------:R-:W-:Y:S05]  /*4330*/  @!P0 BRA `(.L_x_139) ;  /* 0xfffffffc005c8947 */ /* 0x000fea000383ffff */
.L_x_137:
        /* <DEDUP_REMOVED lines=14> */
[----:B------:R-:W-:Y:S01]  /*4420*/  LEA.HI R0, R5, 0x1, RZ, 0x18 ;  /* 0x0000000105007811 */ /* 0x000fe200078fc0ff */
[----:B------:R-:W-:-:S03]  /*4430*/  IMAD.IADD R15, R7, 0x1, R11 ;  /* 0x00000001070f7824 */ /* 0x000fc600078e020b */
[----:B------:R-:W-:Y:S01]  /*4440*/  LOP3.LUT R5, R0, 0x3, RZ, 0xc0, !PT ;  /* 0x0000000300057812 */ /* 0x000fe200078ec0ff */
[----:B------:R-:W-:-:S04]  /*4450*/  IMAD.MOV.U32 R0, RZ, RZ, R7 ;  /* 0x000000ffff007224 */ /* 0x000fc800078e0007 */
[----:B------:R-:W-:-:S07]  /*4460*/  IMAD.MOV R5, RZ, RZ, -R5 ;  /* 0x000000ffff057224 */ /* 0x000fce00078e0a05 */
.L_x_143:
        /* <DEDUP_REMOVED lines=10> */
.L_x_142:
[----:B------:R-:W-:Y:S05]  /*4510*/  BSYNC.RECONVERGENT B2 ;  /* 0x0000000000027941 */ /* 0x000fea0003800200 */
.L_x_141:
[----:B------:R-:W-:Y:S05]  /*4520*/  @!P2 BRA `(.L_x_140) ;  /* 0x000000000078a947 */ /* 0x000fea0003800000 */
[C---:B------:R-:W-:Y:S02]  /*4530*/  IMAD.IADD R5, R0.reuse, 0x1, R11 ;  /* 0x0000000100057824 */ /* 0x040fe400078e020b */
[----:B------:R-:W-:-:S07]  /*4540*/  VIADD R0, R0, 0x200 ;  /* 0x0000020000007836 */ /* 0x000fce0000000000 */
.L_x_144:
[----:B------:R-:W-:-:S04]  /*4550*/  IMAD.WIDE.U32 R10, R5, 0x8, R2 ;  /* 0x00000008050a7825 */ /* 0x000fc800078e0002 */
        /* <DEDUP_REMOVED lines=13> */
[----:B------:R-:W-:Y:S01]  /*4630*/  FSEL R9, R11, R9, !P0 ;  /* 0x000000090b097208 */ /* 0x000fe20004000000 */
[C---:B------:R-:W-:Y:S02]  /*4640*/  VIADD R11, R0.reuse, 0x200 ;  /* 0x00000200000b7836 */ /* 0x040fe40000000000 */
[----:B------:R-:W-:-:S03]  /*4650*/  VIADD R0, R0, 0x400 ;  /* 0x0000040000007836 */ /* 0x000fc60000000000 */
[----:B---3--:R-:W-:Y:S01]  /*4660*/  DSETP.GEU.AND P0, PT, R8, R12, PT ;  /* 0x0000000c0800722a */ /* 0x008fe20003f0e000 */
[----:B------:R-:W-:-:S05]  /*4670*/  ISETP.GE.AND P1, PT, R11, R4, PT ;  /* 0x000000040b00720c */ /* 0x000fca0003f26270 */
        /* <DEDUP_REMOVED lines=9> */
.L_x_140:
[----:B------:R-:W-:Y:S05]  /*4710*/  BSYNC.RECONVERGENT B1 ;  /* 0x0000000000017941 */ /* 0x000fea0003800200 */
.L_x_138:
        /* <DEDUP_REMOVED lines=74> */
.L_x_114:
[----:B------:R-:W-:Y:S05]  /*4bc0*/  BSYNC.RECONVERGENT B0 ;  /* 0x0000000000007941 */ /* 0x000fea0003800200 */
.L_x_98:
[----:B------:R-:W-:Y:S05]  /*4bd0*/  @P0 EXIT ;  /* 0x000000000000094d */ /* 0x000fea0003800000 */
[----:B------:R-:W4:Y:S01]  /*4be0*/  LDCU.64 UR8, c[0x0][0x398] ;  /* 0x00007300ff0877ac */ /* 0x000f220008000a00 */
[----:B01----:R-:W0:Y:S01]  /*4bf0*/  LDC.64 R4, c[0x0][0x388] ;  /* 0x0000e200ff047b82 */ /* 0x003e220000000a00 */
[----:B------:R-:W2:Y:S01]  /*4c00*/  LDCU.64 UR4, c[0x0][0x398] ;  /* 0x00007300ff0477ac */ /* 0x000ea20008000a00 */
[----:B----4-:R-:W-:-:S06]  /*4c10*/  DSETP.GT.AND P0, PT, R6, UR8, PT ;  /* 0x0000000806007e2a */ /* 0x010fcc000bf04000 */
[----:B--23--:R-:W-:Y:S02]  /*4c20*/  FSEL R2, R6, UR4, P0 ;  /* 0x0000000406027c08 */ /* 0x00cfe40008000000 */
[----:B------:R-:W-:-:S05]  /*4c30*/  FSEL R3, R7, UR5, P0 ;  /* 0x0000000507037c08 */ /* 0x000fca0008000000 */
[----:B0-----:R-:W-:Y:S01]  /*4c40*/  STG.E.64 desc[UR6][R4.64], R2 ;  /* 0x0000000204007986 */ /* 0x001fe2000c101b06 */
[----:B------:R-:W-:Y:S05]  /*4c50*/  EXIT ;  /* 0x000000000000794d */ /* 0x000fea0003800000 */
.L_x_145:
        /* <DEDUP_REMOVED lines=10> */
.L_x_151:


//--------------------- .text._ZN3cub18CUB_300001_SM_10006detail11EmptyKernelIvEEvv --------------------------
	.section	.text._ZN3cub18CUB_300001_SM_10006detail11EmptyKernelIvEEvv,"ax",@progbits
	.align	128
        .global         _ZN3cub18CUB_300001_SM_10006detail11EmptyKernelIvEEvv
        .type           _ZN3cub18CUB_300001_SM_10006detail11EmptyKernelIvEEvv,@function
        .size           _ZN3cub18CUB_300001_SM_10006detail11EmptyKernelIvEEvv,(.L_x_152 - _ZN3cub18CUB_300001_SM_10006detail11EmptyKernelIvEEvv)
        .other          _ZN3cub18CUB_300001_SM_10006detail11EmptyKernelIvEEvv,@"STO_CUDA_ENTRY STV_DEFAULT"
_ZN3cub18CUB_300001_SM_10006detail11EmptyKernelIvEEvv:
.text._ZN3cub18CUB_300001_SM_10006detail11EmptyKernelIvEEvv:
[----:B------:R-:W-:Y:S01]  /*0000*/  LDC R1, c[0x0][0x37c] ;  /* 0x0000df00ff017b82 */ /* 0x000fe20000000800 */
[----:B------:R-:W-:Y:S05]  /*0010*/  EXIT ;  /* 0x000000000000794d */ /* 0x000fea0003800000 */
.L_x_146:
        /* <DEDUP_REMOVED lines=14> */
.L_x_152:


//--------------------- .text._Z8arr_movePdS_i    --------------------------
	.section	.text._Z8arr_movePdS_i,"ax",@progbits
	.align	128
        .global         _Z8arr_movePdS_i
        .type           _Z8arr_movePdS_i,@function
        .size           _Z8arr_movePdS_i,(.L_x_153 - _Z8arr_movePdS_i)
        .other          _Z8arr_movePdS_i,@"STO_CUDA_ENTRY STV_DEFAULT"
_Z8arr_movePdS_i:
.text._Z8arr_movePdS_i:
[----:B------:R-:W-:Y:S01]  /*0000*/  LDC R1, c[0x0][0x37c] ;  /* 0x0000df00ff017b82 */ /* 0x000fe20000000800 */
[----:B------:R-:W0:Y:S07]  /*0010*/  S2R R3, SR_TID.X ;  /* 0x0000000000037919 */ /* 0x000e2e0000002100 */
[----:B------:R-:W0:Y:S01]  /*0020*/  LDC R0, c[0x0][0x360] ;  /* 0x0000d800ff007b82 */ /* 0x000e220000000800 */
[----:B------:R-:W1:Y:S01]  /*0030*/  LDCU UR6, c[0x0][0x390] ;  /* 0x00007200ff0677ac */ /* 0x000e620008000800 */
[----:B------:R-:W2:Y:S06]  /*0040*/  S2R R2, SR_TID.Y ;  /* 0x0000000000027919 */ /* 0x000eac0000002200 */
[----:B------:R-:W0:Y:S08]  /*0050*/  S2UR UR4, SR_CTAID.X ;  /* 0x00000000000479c3 */ /* 0x000e300000002500 */
[----:B------:R-:W2:Y:S08]  /*0060*/  S2UR UR5, SR_CTAID.Y ;  /* 0x00000000000579c3 */ /* 0x000eb00000002600 */
[----:B------:R-:W2:Y:S01]  /*0070*/  LDC R7, c[0x0][0x364] ;  /* 0x0000d900ff077b82 */ /* 0x000ea20000000800 */
[----:B0-----:R-:W-:-:S05]  /*0080*/  IMAD R0, R0, UR4, R3 ;  /* 0x0000000400007c24 */ /* 0x001fca000f8e0203 */
[----:B------:R-:W-:Y:S01]  /*0090*/  ISETP.GE.AND P0, PT, R0, RZ, PT ;  /* 0x000000ff0000720c */ /* 0x000fe20003f06270 */
[----:B--2---:R-:W-:-:S05]  /*00a0*/  IMAD R7, R7, UR5, R2 ;  /* 0x0000000507077c24 */ /* 0x004fca000f8e0202 */
[----:B------:R-:W-:-:S04]  /*00b0*/  VIMNMX R2, PT, PT, R0, R7, !PT ;  /* 0x0000000700027248 */ /* 0x000fc80007fe0100 */
[----:B-1----:R-:W-:-:S13]  /*00c0*/  ISETP.GE.OR P0, PT, R2, UR6, !P0 ;  /* 0x0000000602007c0c */ /* 0x002fda000c706670 */
[----:B------:R-:W-:Y:S05]  /*00d0*/  @P0 EXIT ;  /* 0x000000000000094d */ /* 0x000fea0003800000 */
[----:B------:R-:W0:Y:S01]  /*00e0*/  LDC.64 R2, c[0x0][0x388] ;  /* 0x0000e200ff027b82 */ /* 0x000e220000000a00 */
[----:B------:R-:W1:Y:S01]  /*00f0*/  LDCU.64 UR4, c[0x0][0x358] ;  /* 0x00006b00ff0477ac */ /* 0x000e620008000a00 */
[----:B------:R-:W-:-:S06]  /*0100*/  IMAD R7, R0, UR6, R7 ;  /* 0x0000000600077c24 */ /* 0x000fcc000f8e0207 */
[----:B------:R-:W2:Y:S01]  /*0110*/  LDC.64 R4, c[0x0][0x380] ;  /* 0x0000e000ff047b82 */ /* 0x000ea20000000a00 */
[----:B0-----:R-:W-:-:S06]  /*0120*/  IMAD.WIDE.U32 R2, R7, 0x8, R2 ;  /* 0x0000000807027825 */ /* 0x001fcc00078e0002 */
[----:B-1----:R-:W3:Y:S01]  /*0130*/  LDG.E.64 R2, desc[UR4][R2.64] ;  /* 0x0000000402027981 */ /* 0x002ee2000c1e1b00 */
[----:B--2---:R-:W-:-:S05]  /*0140*/  IMAD.WIDE.U32 R4, R7, 0x8, R4 ;  /* 0x0000000807047825 */ /* 0x004fca00078e0004 */
[----:B------:R-:W3:Y:S02]  /*0150*/  LDG.E.64 R6, desc[UR4][R4.64] ;  /* 0x0000000404067981 */ /* 0x000ee4000c1e1b00 */
[----:B---3--:R-:W-:-:S07]  /*0160*/  DADD R6, R2, -R6 ;  /* 0x0000000002067229 */ /* 0x008fce0000000806 */
[----:B------:R-:W-:Y:S01]  /*0170*/  STG.E.64 desc[UR4][R4.64], R6 ;  /* 0x0000000604007986 */ /* 0x000fe2000c101b04 */
[----:B------:R-:W-:Y:S05]  /*0180*/  EXIT ;  /* 0x000000000000794d */ /* 0x000fea0003800000 */
.L_x_147:
        /* <DEDUP_REMOVED lines=15> */
.L_x_153:


//--------------------- .text._Z21five_point_model_calcPdS_i --------------------------
	.section	.text._Z21five_point_model_calcPdS_i,"ax",@progbits
	.align	128
        .global         _Z21five_point_model_calcPdS_i
        .type           _Z21five_point_model_calcPdS_i,@function
        .size           _Z21five_point_model_calcPdS_i,(.L_x_154 - _Z21five_point_model_calcPdS_i)
        .other          _Z21five_point_model_calcPdS_i,@"STO_CUDA_ENTRY STV_DEFAULT"
_Z21five_point_model_calcPdS_i:
.text._Z21five_point_model_calcPdS_i:
[----:B------:R-:W-:Y:S01]  /*0000*/  LDC R1, c[0x0][0x37c] ;  /* 0x0000df00ff017b82 */ /* 0x000fe20000000800 */
[----:B------:R-:W0:Y:S07]  /*0010*/  S2R R0, SR_TID.Y ;  /* 0x0000000000007919 */ /* 0x000e2e0000002200 */
[----:B------:R-:W1:Y:S01]  /*0020*/  LDC R2, c[0x0][0x360] ;  /* 0x0000d800ff027b82 */ /* 0x000e620000000800 */
[----:B------:R-:W1:Y:S07]  /*0030*/  S2R R3, SR_TID.X ;  /* 0x0000000000037919 */ /* 0x000e6e0000002100 */
[----:B------:R-:W0:Y:S08]  /*0040*/  S2UR UR5, SR_CTAID.Y ;  /* 0x00000000000579c3 */ /* 0x000e300000002600 */
[----:B------:R-:W0:Y:S08]  /*0050*/  LDC R5, c[0x0][0x364] ;  /* 0x0000d900ff057b82 */ /* 0x000e300000000800 */
[----:B------:R-:W2:Y:S08]  /*0060*/  LDC R13, c[0x0][0x390] ;  /* 0x0000e400ff0d7b82 */ /* 0x000eb00000000800 */
[----:B------:R-:W1:Y:S01]  /*0070*/  S2UR UR4, SR_CTAID.X ;  /* 0x00000000000479c3 */ /* 0x000e620000002500 */
[----:B0-----:R-:W-:Y:S01]  /*0080*/  IMAD R5, R5, UR5, R0 ;  /* 0x0000000505057c24 */ /* 0x001fe2000f8e0200 */
[----:B--2---:R-:W-:-:S04]  /*0090*/  IADD3 R0, PT, PT, R13, -0x1, RZ ;  /* 0xffffffff0d007810 */ /* 0x004fc80007ffe0ff */
[----:B------:R-:W-:Y:S01]  /*00a0*/  ISETP.GE.AND P0, PT, R5, R0, PT ;  /* 0x000000000500720c */ /* 0x000fe20003f06270 */
[----:B-1----:R-:W-:-:S03]  /*00b0*/  IMAD R2, R2, UR4, R3 ;  /* 0x0000000402027c24 */ /* 0x002fc6000f8e0203 */
[----:B------:R-:W-:-:S04]  /*00c0*/  ISETP.EQ.OR P0, PT, R5, RZ, P0 ;  /* 0x000000ff0500720c */ /* 0x000fc80000702670 */
[----:B------:R-:W-:-:S04]  /*00d0*/  ISETP.LT.OR P0, PT, R2, 0x1, P0 ;  /* 0x000000010200780c */ /* 0x000fc80000701670 */
[----:B------:R-:W-:-:S13]  /*00e0*/  ISETP.GE.OR P0, PT, R2, R0, P0 ;  /* 0x000000000200720c */ /* 0x000fda0000706670 */
[----:B------:R-:W-:Y:S05]  /*00f0*/  @P0 EXIT ;  /* 0x000000000000094d */ /* 0x000fea0003800000 */
[----:B------:R-:W0:Y:S01]  /*0100*/  LDC.64 R8, c[0x0][0x380] ;  /* 0x0000e000ff087b82 */ /* 0x000e220000000a00 */
[----:B------:R-:W1:Y:S01]  /*0110*/  LDCU.64 UR4, c[0x0][0x358] ;  /* 0x00006b00ff0477ac */ /* 0x000e620008000a00 */
[CC--:B------:R-:W-:Y:S02]  /*0120*/  IMAD R0, R2.reuse, R13.reuse, R5 ;  /* 0x0000000d02007224 */ /* 0x0c0fe400078e0205 */
[----:B------:R-:W-:-:S05]  /*0130*/  IMAD R4, R2, R13, -R13 ;  /* 0x0000000d02047224 */ /* 0x000fca00078e0a0d */
[----:B------:R-:W-:Y:S01]  /*0140*/  IADD3 R11, PT, PT, R5, R4, RZ ;  /* 0x00000004050b7210 */ /* 0x000fe20007ffe0ff */
[----:B0-----:R-:W-:-:S05]  /*0150*/  IMAD.WIDE R2, R0, 0x8, R8 ;  /* 0x0000000800027825 */ /* 0x001fca00078e0208 */
[----:B-1----:R-:W2:Y:S01]  /*0160*/  LDG.E.64 R4, desc[UR4][R2.64+-0x8] ;  /* 0xfffff80402047981 */ /* 0x002ea2000c1e1b00 */
[----:B------:R-:W-:-:S03]  /*0170*/  IMAD.WIDE R8, R11, 0x8, R8 ;  /* 0x000000080b087825 */ /* 0x000fc600078e0208 */
[----:B------:R-:W2:Y:S01]  /*0180*/  LDG.E.64 R6, desc[UR4][R2.64+0x8] ;  /* 0x0000080402067981 */ /* 0x000ea2000c1e1b00 */
[----:B------:R-:W-:-:S03]  /*0190*/  IMAD.WIDE R10, R13, 0x8, R2 ;  /* 0x000000080d0a7825 */ /* 0x000fc600078e0202 */
[----:B------:R-:W3:Y:S04]  /*01a0*/  LDG.E.64 R8, desc[UR4][R8.64] ;  /* 0x0000000408087981 */ /* 0x000ee8000c1e1b00 */
[----:B------:R-:W4:Y:S01]  /*01b0*/  LDG.E.64 R10, desc[UR4][R10.64] ;  /* 0x000000040a0a7981 */ /* 0x000f22000c1e1b00 */
[----:B--2---:R-:W-:Y:S01]  /*01c0*/  DADD R4, R4, R6 ;  /* 0x0000000004047229 */ /* 0x004fe20000000006 */
[----:B------:R-:W0:Y:S07]  /*01d0*/  LDC.64 R6, c[0x0][0x388] ;  /* 0x0000e200ff067b82 */ /* 0x000e2e0000000a00 */
[----:B---3--:R-:W-:-:S08]  /*01e0*/  DADD R4, R8, R4 ;  /* 0x0000000008047229 */ /* 0x008fd00000000004 */
[----:B----4-:R-:W-:-:S08]  /*01f0*/  DADD R4, R10, R4 ;  /* 0x000000000a047229 */ /* 0x010fd00000000004 */
[----:B------:R-:W-:Y:S01]  /*0200*/  DMUL R4, R4, 0.25 ;  /* 0x3fd0000004047828 */ /* 0x000fe20000000000 */
[----:B0-----:R-:W-:-:S06]  /*0210*/  IMAD.WIDE R6, R0, 0x8, R6 ;  /* 0x0000000800067825 */ /* 0x001fcc00078e0206 */
[----:B------:R-:W-:Y:S01]  /*0220*/  STG.E.64 desc[UR4][R6.64], R4 ;  /* 0x0000000406007986 */ /* 0x000fe2000c101b04 */
[----:B------:R-:W-:Y:S05]  /*0230*/  EXIT ;  /* 0x000000000000794d */ /* 0x000fea0003800000 */
.L_x_148:
        /* <DEDUP_REMOVED lines=12> */
.L_x_154:


//--------------------- .nv.shared._ZN3cub18CUB_300001_SM_10006detail6reduce28DeviceReduceSingleTileKernelINS2_10policy_hubIdjN4cuda3__47maximumIvEEE10Policy1000EPdSB_iS8_ddNS5_3std3__410__identityEEEvT0_T1_T2_T3_T4_T6_ --------------------------
	.section	.nv.shared._ZN3cub18CUB_300001_SM_10006detail6reduce28DeviceReduceSingleTileKernelINS2_10policy_hubIdjN4cuda3__47maximumIvEEE10Policy1000EPdSB_iS8_ddNS5_3std3__410__identityEEEvT0_T1_T2_T3_T4_T6_,"aw",@nobits
	.sectionflags	@""
	.align	8
.nv.shared._ZN3cub18CUB_300001_SM_10006detail6reduce28DeviceReduceSingleTileKernelINS2_10policy_hubIdjN4cuda3__47maximumIvEEE10Policy1000EPdSB_iS8_ddNS5_3std3__410__identityEEEvT0_T1_T2_T3_T4_T6_:
	.zero		1104


//--------------------- .nv.shared.reserved.0     --------------------------
	.section	.nv.shared.reserved.0,"aw",@nobits
	.weak		__nv_reservedSMEM_offset_0_alias
	.size		__nv_reservedSMEM_offset_0_alias, 0, 64
	.other		__nv_reservedSMEM_offset_0_alias,@"STO_CUDA_RESERVED_SHARED STV_DEFAULT"
__nv_reservedSMEM_offset_0_alias:
	.zero		0
	.zero		64


//--------------------- .nv.global                --------------------------
	.section	.nv.global,"aw",@nobits
.nv.global:
	.type		_ZN34_INTERNAL_68370c50_4_k_cu_243acdf66thrust24THRUST_300001_SM_1000_NS12placeholders2_5E,@object
	.size		_ZN34_INTERNAL_68370c50_4_k_cu_243acdf66thrust24THRUST_300001_SM_1000_NS12placeholders2_5E,(_ZN34_INTERNAL_68370c50_4_k_cu_243acdf64cuda3std3__45__cpo6cbeginE - _ZN34_INTERNAL_68370c50_4_k_cu_243acdf66thrust24THRUST_300001_SM_1000_NS12placeholders2_5E)
_ZN34_INTERNAL_68370c50_4_k_cu_243acdf66thrust24THRUST_300001_SM_1000_NS12placeholders2_5E:
	.zero		1
	.type		_ZN34_INTERNAL_68370c50_4_k_cu_243acdf64cuda3std3__45__cpo6cbeginE,@object
	.size		_ZN34_INTERNAL_68370c50_4_k_cu_243acdf64cuda3std3__45__cpo6cbeginE,(_ZN34_INTERNAL_68370c50_4_k_cu_243acdf64cuda3std6ranges3__45__cpo6cbeginE - _ZN34_INTERNAL_68370c50_4_k_cu_243acdf64cuda3std3__45__cpo6cbeginE)
_ZN34_INTERNAL_68370c50_4_k_cu_243acdf64cuda3std3__45__cpo6cbeginE:
	.zero		1
	.type		_ZN34_INTERNAL_68370c50_4_k_cu_243acdf64cuda3std6ranges3__45__cpo6cbeginE,@object
	.size		_ZN34_INTERNAL_68370c50_4_k_cu_243acdf64cuda3std6ranges3__45__cpo6cbeginE,(_ZN34_INTERNAL_68370c50_4_k_cu_243acdf64cuda3std3__48in_placeE - _ZN34_INTERNAL_68370c50_4_k_cu_243acdf64cuda3std6ranges3__45__cpo6cbeginE)
_ZN34_INTERNAL_68370c50_4_k_cu_243acdf64cuda3std6ranges3__45__cpo6cbeginE:
	.zero		1
	.type		_ZN34_INTERNAL_68370c50_4_k_cu_243acdf64cuda3std3__48in_placeE,@object
	.size		_ZN34_INTERNAL_68370c50_4_k_cu_243acdf64cuda3std3__48in_placeE,(_ZN34_INTERNAL_68370c50_4_k_cu_243acdf64cuda3std6ranges3__45__cpo4sizeE - _ZN34_INTERNAL_68370c50_4_k_cu_243acdf64cuda3std3__48in_placeE)
_ZN34_INTERNAL_68370c50_4_k_cu_243acdf64cuda3std3__48in_placeE:
	.zero		1
	.type		_ZN34_INTERNAL_68370c50_4_k_cu_243acdf64cuda3std6ranges3__45__cpo4sizeE,@object
	.size		_ZN34_INTERNAL_68370c50_4_k_cu_243acdf64cuda3std6ranges3__45__cpo4sizeE,(_ZN34_INTERNAL_68370c50_4_k_cu_243acdf66thrust24THRUST_300001_SM_1000_NS12placeholders2_9E - _ZN34_INTERNAL_68370c50_4_k_cu_243acdf64cuda3std6ranges3__45__cpo4sizeE)
_ZN34_INTERNAL_68370c50_4_k_cu_243acdf64cuda3std6ranges3__45__cpo4sizeE:
	.zero		1
	.type		_ZN34_INTERNAL_68370c50_4_k_cu_243acdf66thrust24THRUST_300001_SM_1000_NS12placeholders2_9E,@object
	.size		_ZN34_INTERNAL_68370c50_4_k_cu_243acdf66thrust24THRUST_300001_SM_1000_NS12placeholders2_9E,(_ZN34_INTERNAL_68370c50_4_k_cu_243acdf64cuda3std3__45__cpo7crbeginE - _ZN34_INTERNAL_68370c50_4_k_cu_243acdf66thrust24THRUST_300001_SM_1000_NS12placeholders2_9E)
_ZN34_INTERNAL_68370c50_4_k_cu_243acdf66thrust24THRUST_300001_SM_1000_NS12placeholders2_9E:
	.zero		1
	.type		_ZN34_INTERNAL_68370c50_4_k_cu_243acdf64cuda3std3__45__cpo7crbeginE,@object
	.size		_ZN34_INTERNAL_68370c50_4_k_cu_243acdf64cuda3std3__45__cpo7crbeginE,(_ZN34_INTERNAL_68370c50_4_k_cu_243acdf64cuda3std6ranges3__45__cpo4nextE - _ZN34_INTERNAL_68370c50_4_k_cu_243acdf64cuda3std3__45__cpo7crbeginE)
_ZN34_INTERNAL_68370c50_4_k_cu_243acdf64cuda3std3__45__cpo7crbeginE:
	.zero		1
	.type		_ZN34_INTERNAL_68370c50_4_k_cu_243acdf64cuda3std6ranges3__45__cpo4nextE,@object
	.size		_ZN34_INTERNAL_68370c50_4_k_cu_243acdf64cuda3std6ranges3__45__cpo4nextE,(_ZN34_INTERNAL_68370c50_4_k_cu_243acdf64cuda3std6ranges3__45__cpo4swapE - _ZN34_INTERNAL_68370c50_4_k_cu_243acdf64cuda3std6ranges3__45__cpo4nextE)
_ZN34_INTERNAL_68370c50_4_k_cu_243acdf64cuda3std6ranges3__45__cpo4nextE:
	.zero		1
	.type		_ZN34_INTERNAL_68370c50_4_k_cu_243acdf64cuda3std6ranges3__45__cpo4swapE,@object
	.size		_ZN34_INTERNAL_68370c50_4_k_cu_243acdf64cuda3std6ranges3__45__cpo4swapE,(_ZN34_INTERNAL_68370c50_4_k_cu_243acdf66thrust24THRUST_300001_SM_1000_NS12placeholders2_1E - _ZN34_INTERNAL_68370c50_4_k_cu_243acdf64cuda3std6ranges3__45__cpo4swapE)
_ZN34_INTERNAL_68370c50_4_k_cu_243acdf64cuda3std6ranges3__45__cpo4swapE:
	.zero		1
	.type		_ZN34_INTERNAL_68370c50_4_k_cu_243acdf66thrust24THRUST_300001_SM_1000_NS12placeholders2_1E,@object
	.size		_ZN34_INTERNAL_68370c50_4_k_cu_243acdf66thrust24THRUST_300001_SM_1000_NS12placeholders2_1E,(_ZN34_INTERNAL_68370c50_4_k_cu_243acdf66thrust24THRUST_300001_SM_1000_NS12placeholders2_3E - _ZN34_INTERNAL_68370c50_4_k_cu_243acdf66thrust24THRUST_300001_SM_1000_NS12placeholders2_1E)
_ZN34_INTERNAL_68370c50_4_k_cu_243acdf66thrust24THRUST_300001_SM_1000_NS12placeholders2_1E:
	.zero		1
	.type		_ZN34_INTERNAL_68370c50_4_k_cu_243acdf66thrust24THRUST_300001_SM_1000_NS12placeholders2_3E,@object
	.size		_ZN34_INTERNAL_68370c50_4_k_cu_243acdf66thrust24THRUST_300001_SM_1000_NS12placeholders2_3E,(_ZN34_INTERNAL_68370c50_4_k_cu_243acdf64cuda3std3__45__cpo5beginE - _ZN34_INTERNAL_68370c50_4_k_cu_243acdf66thrust24THRUST_300001_SM_1000_NS12placeholders2_3E)
_ZN34_INTERNAL_68370c50_4_k_cu_243acdf66thrust24THRUST_300001_SM_1000_NS12placeholders2_3E:
	.zero		1
	.type		_ZN34_INTERNAL_68370c50_4_k_cu_243acdf64cuda3std3__45__cpo5beginE,@object
	.size		_ZN34_INTERNAL_68370c50_4_k_cu_243acdf64cuda3std3__45__cpo5beginE,(_ZN34_INTERNAL_68370c50_4_k_cu_243acdf64cuda3std6ranges3__45__cpo5beginE - _ZN34_INTERNAL_68370c50_4_k_cu_243acdf64cuda3std3__45__cpo5beginE)
_ZN34_INTERNAL_68370c50_4_k_cu_243acdf64cuda3std3__45__cpo5beginE:
	.zero		1
	.type		_ZN34_INTERNAL_68370c50_4_k_cu_243acdf64cuda3std6ranges3__45__cpo5beginE,@object
	.size		_ZN34_INTERNAL_68370c50_4_k_cu_243acdf64cuda3std6ranges3__45__cpo5beginE,(_ZN34_INTERNAL_68370c50_4_k_cu_243acdf64cuda3std3__436_GLOBAL__N__68370c50_4_k_cu_243acdf66ignoreE - _ZN34_INTERNAL_68370c50_4_k_cu_243acdf64cuda3std6ranges3__45__cpo5beginE)
_ZN34_INTERNAL_68370c50_4_k_cu_243acdf64cuda3std6ranges3__45__cpo5beginE:
	.zero		1
	.type		_ZN34_INTERNAL_68370c50_4_k_cu_243acdf64cuda3std3__436_GLOBAL__N__68370c50_4_k_cu_243acdf66ignoreE,@object
	.size		_ZN34_INTERNAL_68370c50_4_k_cu_243acdf64cuda3std3__436_GLOBAL__N__68370c50_4_k_cu_243acdf66ignoreE,(_ZN34_INTERNAL_68370c50_4_k_cu_243acdf64cuda3std6ranges3__45__cpo4dataE - _ZN34_INTERNAL_68370c50_4_k_cu_243acdf64cuda3std3__436_GLOBAL__N__68370c50_4_k_cu_243acdf66ignoreE)
_ZN34_INTERNAL_68370c50_4_k_cu_243acdf64cuda3std3__436_GLOBAL__N__68370c50_4_k_cu_243acdf66ignoreE:
	.zero		1
	.type		_ZN34_INTERNAL_68370c50_4_k_cu_243acdf64cuda3std6ranges3__45__cpo4dataE,@object
	.size		_ZN34_INTERNAL_68370c50_4_k_cu_243acdf64cuda3std6ranges3__45__cpo4dataE,(_ZN34_INTERNAL_68370c50_4_k_cu_243acdf66thrust24THRUST_300001_SM_1000_NS12placeholders2_7E - _ZN34_INTERNAL_68370c50_4_k_cu_243acdf64cuda3std6ranges3__45__cpo4dataE)
_ZN34_INTERNAL_68370c50_4_k_cu_243acdf64cuda3std6ranges3__45__cpo4dataE:
	.zero		1
	.type		_ZN34_INTERNAL_68370c50_4_k_cu_243acdf66thrust24THRUST_300001_SM_1000_NS12placeholders2_7E,@object
	.size		_ZN34_INTERNAL_68370c50_4_k_cu_243acdf66thrust24THRUST_300001_SM_1000_NS12placeholders2_7E,(_ZN34_INTERNAL_68370c50_4_k_cu_243acdf64cuda3std3__45__cpo6rbeginE - _ZN34_INTERNAL_68370c50_4_k_cu_243acdf66thrust24THRUST_300001_SM_1000_NS12placeholders2_7E)
_ZN34_INTERNAL_68370c50_4_k_cu_243acdf66thrust24THRUST_300001_SM_1000_NS12placeholders2_7E:
	.zero		1
	.type		_ZN34_INTERNAL_68370c50_4_k_cu_243acdf64cuda3std3__45__cpo6rbeginE,@object
	.size		_ZN34_INTERNAL_68370c50_4_k_cu_243acdf64cuda3std3__45__cpo6rbeginE,(_ZN34_INTERNAL_68370c50_4_k_cu_243acdf64cuda3std6ranges3__45__cpo7advanceE - _ZN34_INTERNAL_68370c50_4_k_cu_243acdf64cuda3std3__45__cpo6rbeginE)
_ZN34_INTERNAL_68370c50_4_k_cu_243acdf64cuda3std3__45__cpo6rbeginE:
	.zero		1
	.type		_ZN34_INTERNAL_68370c50_4_k_cu_243acdf64cuda3std6ranges3__45__cpo7advanceE,@object
	.size		_ZN34_INTERNAL_68370c50_4_k_cu_243acdf64cuda3std6ranges3__45__cpo7advanceE,(_ZN34_INTERNAL_68370c50_4_k_cu_243acdf64cuda3std3__47nulloptE - _ZN34_INTERNAL_68370c50_4_k_cu_243acdf64cuda3std6ranges3__45__cpo7advanceE)
_ZN34_INTERNAL_68370c50_4_k_cu_243acdf64cuda3std6ranges3__45__cpo7advanceE:
	.zero		1
	.type		_ZN34_INTERNAL_68370c50_4_k_cu_243acdf64cuda3std3__47nulloptE,@object
	.size		_ZN34_INTERNAL_68370c50_4_k_cu_243acdf64cuda3std3__47nulloptE,(_ZN34_INTERNAL_68370c50_4_k_cu_243acdf64cuda3std6ranges3__45__cpo8distanceE - _ZN34_INTERNAL_68370c50_4_k_cu_243acdf64cuda3std3__47nulloptE)
_ZN34_INTERNAL_68370c50_4_k_cu_243acdf64cuda3std3__47nulloptE:
	.zero		1
	.type		_ZN34_INTERNAL_68370c50_4_k_cu_243acdf64cuda3std6ranges3__45__cpo8distanceE,@object
	.size		_ZN34_INTERNAL_68370c50_4_k_cu_243acdf64cuda3std6ranges3__45__cpo8distanceE,(_ZN34_INTERNAL_68370c50_4_k_cu_243acdf66thrust24THRUST_300001_SM_1000_NS12placeholders2_6E - _ZN34_INTERNAL_68370c50_4_k_cu_243acdf64cuda3std6ranges3__45__cpo8distanceE)
_ZN34_INTERNAL_68370c50_4_k_cu_243acdf64cuda3std6ranges3__45__cpo8distanceE:
	.zero		1
	.type		_ZN34_INTERNAL_68370c50_4_k_cu_243acdf66thrust24THRUST_300001_SM_1000_NS12placeholders2_6E,@object
	.size		_ZN34_INTERNAL_68370c50_4_k_cu_243acdf66thrust24THRUST_300001_SM_1000_NS12placeholders2_6E,(_ZN34_INTERNAL_68370c50_4_k_cu_243acdf64cuda3std3__45__cpo4cendE - _ZN34_INTERNAL_68370c50_4_k_cu_243acdf66thrust24THRUST_300001_SM_1000_NS12placeholders2_6E)
_ZN34_INTERNAL_68370c50_4_k_cu_243acdf66thrust24THRUST_300001_SM_1000_NS12placeholders2_6E:
	.zero		1
	.type		_ZN34_INTERNAL_68370c50_4_k_cu_243acdf64cuda3std3__45__cpo4cendE,@object
	.size		_ZN34_INTERNAL_68370c50_4_k_cu_243acdf64cuda3std3__45__cpo4cendE,(_ZN34_INTERNAL_68370c50_4_k_cu_243acdf64cuda3std6ranges3__45__cpo4cendE - _ZN34_INTERNAL_68370c50_4_k_cu_243acdf64cuda3std3__45__cpo4cendE)
_ZN34_INTERNAL_68370c50_4_k_cu_243acdf64cuda3std3__45__cpo4cendE:
	.zero		1
	.type		_ZN34_INTERNAL_68370c50_4_k_cu_243acdf64cuda3std6ranges3__45__cpo4cendE,@object
	.size		_ZN34_INTERNAL_68370c50_4_k_cu_243acdf64cuda3std6ranges3__45__cpo4cendE,(_ZN34_INTERNAL_68370c50_4_k_cu_243acdf64cuda3std3__420unreachable_sentinelE - _ZN34_INTERNAL_68370c50_4_k_cu_243acdf64cuda3std6ranges3__45__cpo4cendE)
_ZN34_INTERNAL_68370c50_4_k_cu_243acdf64cuda3std6ranges3__45__cpo4cendE:
	.zero		1
	.type		_ZN34_INTERNAL_68370c50_4_k_cu_243acdf64cuda3std3__420unreachable_sentinelE,@object
	.size		_ZN34_INTERNAL_68370c50_4_k_cu_243acdf64cuda3std3__420unreachable_sentinelE,(_ZN34_INTERNAL_68370c50_4_k_cu_243acdf64cuda3std6ranges3__45__cpo5ssizeE - _ZN34_INTERNAL_68370c50_4_k_cu_243acdf64cuda3std3__420unreachable_sentinelE)
_ZN34_INTERNAL_68370c50_4_k_cu_243acdf64cuda3std3__420unreachable_sentinelE:
	.zero		1
	.type		_ZN34_INTERNAL_68370c50_4_k_cu_243acdf64cuda3std6ranges3__45__cpo5ssizeE,@object
	.size		_ZN34_INTERNAL_68370c50_4_k_cu_243acdf64cuda3std6ranges3__45__cpo5ssizeE,(_ZN34_INTERNAL_68370c50_4_k_cu_243acdf66thrust24THRUST_300001_SM_1000_NS12placeholders3_10E - _ZN34_INTERNAL_68370c50_4_k_cu_243acdf64cuda3std6ranges3__45__cpo5ssizeE)
_ZN34_INTERNAL_68370c50_4_k_cu_243acdf64cuda3std6ranges3__45__cpo5ssizeE:
	.zero		1
	.type		_ZN34_INTERNAL_68370c50_4_k_cu_243acdf66thrust24THRUST_300001_SM_1000_NS12placeholders3_10E,@object
	.size		_ZN34_INTERNAL_68370c50_4_k_cu_243acdf66thrust24THRUST_300001_SM_1000_NS12placeholders3_10E,(_ZN34_INTERNAL_68370c50_4_k_cu_243acdf64cuda3std3__45__cpo5crendE - _ZN34_INTERNAL_68370c50_4_k_cu_243acdf66thrust24THRUST_300001_SM_1000_NS12placeholders3_10E)
_ZN34_INTERNAL_68370c50_4_k_cu_243acdf66thrust24THRUST_300001_SM_1000_NS12placeholders3_10E:
	.zero		1
	.type		_ZN34_INTERNAL_68370c50_4_k_cu_243acdf64cuda3std3__45__cpo5crendE,@object
	.size		_ZN34_INTERNAL_68370c50_4_k_cu_243acdf64cuda3std3__45__cpo5crendE,(_ZN34_INTERNAL_68370c50_4_k_cu_243acdf64cuda3std6ranges3__45__cpo4prevE - _ZN34_INTERNAL_68370c50_4_k_cu_243acdf64cuda3std3__45__cpo5crendE)
_ZN34_INTERNAL_68370c50_4_k_cu_243acdf64cuda3std3__45__cpo5crendE:
	.zero		1
	.type		_ZN34_INTERNAL_68370c50_4_k_cu_243acdf64cuda3std6ranges3__45__cpo4prevE,@object
	.size		_ZN34_INTERNAL_68370c50_4_k_cu_243acdf64cuda3std6ranges3__45__cpo4prevE,(_ZN34_INTERNAL_68370c50_4_k_cu_243acdf64cuda3std6ranges3__45__cpo9iter_moveE - _ZN34_INTERNAL_68370c50_4_k_cu_243acdf64cuda3std6ranges3__45__cpo4prevE)
_ZN34_INTERNAL_68370c50_4_k_cu_243acdf64cuda3std6ranges3__45__cpo4prevE:
	.zero		1
	.type		_ZN34_INTERNAL_68370c50_4_k_cu_243acdf64cuda3std6ranges3__45__cpo9iter_moveE,@object
	.size		_ZN34_INTERNAL_68370c50_4_k_cu_243acdf64cuda3std6ranges3__45__cpo9iter_moveE,(_ZN34_INTERNAL_68370c50_4_k_cu_243acdf66thrust24THRUST_300001_SM_1000_NS12placeholders2_2E - _ZN34_INTERNAL_68370c50_4_k_cu_243acdf64cuda3std6ranges3__45__cpo9iter_moveE)
_ZN34_INTERNAL_68370c50_4_k_cu_243acdf64cuda3std6ranges3__45__cpo9iter_moveE:
	.zero		1
	.type		_ZN34_INTERNAL_68370c50_4_k_cu_243acdf66thrust24THRUST_300001_SM_1000_NS12placeholders2_2E,@object
	.size		_ZN34_INTERNAL_68370c50_4_k_cu_243acdf66thrust24THRUST_300001_SM_1000_NS12placeholders2_2E,(_ZN34_INTERNAL_68370c50_4_k_cu_243acdf66thrust24THRUST_300001_SM_1000_NS12placeholders2_4E - _ZN34_INTERNAL_68370c50_4_k_cu_243acdf66thrust24THRUST_300001_SM_1000_NS12placeholders2_2E)
_ZN34_INTERNAL_68370c50_4_k_cu_243acdf66thrust24THRUST_300001_SM_1000_NS12placeholders2_2E:
	.zero		1
	.type		_ZN34_INTERNAL_68370c50_4_k_cu_243acdf66thrust24THRUST_300001_SM_1000_NS12placeholders2_4E,@object
	.size		_ZN34_INTERNAL_68370c50_4_k_cu_243acdf66thrust24THRUST_300001_SM_1000_NS12placeholders2_4E,(_ZN34_INTERNAL_68370c50_4_k_cu_243acdf64cuda3std3__45__cpo3endE - _ZN34_INTERNAL_68370c50_4_k_cu_243acdf66thrust24THRUST_300001_SM_1000_NS12placeholders2_4E)
_ZN34_INTERNAL_68370c50_4_k_cu_243acdf66thrust24THRUST_300001_SM_1000_NS12placeholders2_4E:
	.zero		1
	.type		_ZN34_INTERNAL_68370c50_4_k_cu_243acdf64cuda3std3__45__cpo3endE,@object
	.size		_ZN34_INTERNAL_68370c50_4_k_cu_243acdf64cuda3std3__45__cpo3endE,(_ZN34_INTERNAL_68370c50_4_k_cu_243acdf64cuda3std6ranges3__45__cpo3endE - _ZN34_INTERNAL_68370c50_4_k_cu_243acdf64cuda3std3__45__cpo3endE)
_ZN34_INTERNAL_68370c50_4_k_cu_243acdf64cuda3std3__45__cpo3endE:
	.zero		1
	.type		_ZN34_INTERNAL_68370c50_4_k_cu_243acdf64cuda3std6ranges3__45__cpo3endE,@object
	.size		_ZN34_INTERNAL_68370c50_4_k_cu_243acdf64cuda3std6ranges3__45__cpo3endE,(_ZN34_INTERNAL_68370c50_4_k_cu_243acdf64cuda3std3__419piecewise_constructE - _ZN34_INTERNAL_68370c50_4_k_cu_243acdf64cuda3std6ranges3__45__cpo3endE)
_ZN34_INTERNAL_68370c50_4_k_cu_243acdf64cuda3std6ranges3__45__cpo3endE:
	.zero		1
	.type		_ZN34_INTERNAL_68370c50_4_k_cu_243acdf64cuda3std3__419piecewise_constructE,@object
	.size		_ZN34_INTERNAL_68370c50_4_k_cu_243acdf64cuda3std3__419piecewise_constructE,(_ZN34_INTERNAL_68370c50_4_k_cu_243acdf64cuda3std6ranges3__45__cpo5cdataE - _ZN34_INTERNAL_68370c50_4_k_cu_243acdf64cuda3std3__419piecewise_constructE)
_ZN34_INTERNAL_68370c50_4_k_cu_243acdf64cuda3std3__419piecewise_constructE:
	.zero		1
	.type		_ZN34_INTERNAL_68370c50_4_k_cu_243acdf64cuda3std6ranges3__45__cpo5cdataE,@object
	.size		_ZN34_INTERNAL_68370c50_4_k_cu_243acdf64cuda3std6ranges3__45__cpo5cdataE,(_ZN34_INTERNAL_68370c50_4_k_cu_243acdf66thrust24THRUST_300001_SM_1000_NS12placeholders2_8E - _ZN34_INTERNAL_68370c50_4_k_cu_243acdf64cuda3std6ranges3__45__cpo5cdataE)
_ZN34_INTERNAL_68370c50_4_k_cu_243acdf64cuda3std6ranges3__45__cpo5cdataE:
	.zero		1
	.type		_ZN34_INTERNAL_68370c50_4_k_cu_243acdf66thrust24THRUST_300001_SM_1000_NS12placeholders2_8E,@object
	.size		_ZN34_INTERNAL_68370c50_4_k_cu_243acdf66thrust24THRUST_300001_SM_1000_NS12placeholders2_8E,(_ZN34_INTERNAL_68370c50_4_k_cu_243acdf64cuda3std3__45__cpo4rendE - _ZN34_INTERNAL_68370c50_4_k_cu_243acdf66thrust24THRUST_300001_SM_1000_NS12placeholders2_8E)
_ZN34_INTERNAL_68370c50_4_k_cu_243acdf66thrust24THRUST_300001_SM_1000_NS12placeholders2_8E:
	.zero		1
	.type		_ZN34_INTERNAL_68370c50_4_k_cu_243acdf64cuda3std3__45__cpo4rendE,@object
	.size		_ZN34_INTERNAL_68370c50_4_k_cu_243acdf64cuda3std3__45__cpo4rendE,(_ZN34_INTERNAL_68370c50_4_k_cu_243acdf64cuda3std6ranges3__45__cpo9iter_swapE - _ZN34_INTERNAL_68370c50_4_k_cu_243acdf64cuda3std3__45__cpo4rendE)
_ZN34_INTERNAL_68370c50_4_k_cu_243acdf64cuda3std3__45__cpo4rendE:
	.zero		1
	.type		_ZN34_INTERNAL_68370c50_4_k_cu_243acdf64cuda3std6ranges3__45__cpo9iter_swapE,@object
	.size		_ZN34_INTERNAL_68370c50_4_k_cu_243acdf64cuda3std6ranges3__45__cpo9iter_swapE,(_ZN34_INTERNAL_68370c50_4_k_cu_243acdf64cuda3std3__48unexpectE - _ZN34_INTERNAL_68370c50_4_k_cu_243acdf64cuda3std6ranges3__45__cpo9iter_swapE)
_ZN34_INTERNAL_68370c50_4_k_cu_243acdf64cuda3std6ranges3__45__cpo9iter_swapE:
	.zero		1
	.type		_ZN34_INTERNAL_68370c50_4_k_cu_243acdf64cuda3std3__48unexpectE,@object
	.size		_ZN34_INTERNAL_68370c50_4_k_cu_243acdf64cuda3std3__48unexpectE,(_ZN34_INTERNAL_68370c50_4_k_cu_243acdf66thrust24THRUST_300001_SM_1000_NS6system6detail10sequential3seqE - _ZN34_INTERNAL_68370c50_4_k_cu_243acdf64cuda3std3__48unexpectE)
_ZN34_INTERNAL_68370c50_4_k_cu_243acdf64cuda3std3__48unexpectE:
	.zero		1
	.type		_ZN34_INTERNAL_68370c50_4_k_cu_243acdf66thrust24THRUST_300001_SM_1000_NS6system6detail10sequential3seqE,@object
	.size		_ZN34_INTERNAL_68370c50_4_k_cu_243acdf66thrust24THRUST_300001_SM_1000_NS6system6detail10sequential3seqE,(.L_29 - _ZN34_INTERNAL_68370c50_4_k_cu_243acdf66thrust24THRUST_300001_SM_1000_NS6system6detail10sequential3seqE)
_ZN34_INTERNAL_68370c50_4_k_cu_243acdf66thrust24THRUST_300001_SM_1000_NS6system6detail10sequential3seqE:
	.zero		1
.L_29:


//--------------------- .nv.shared._ZN3cub18CUB_300001_SM_10006detail6reduce18DeviceReduceKernelINS2_10policy_hubIdjN4cuda3__47maximumIvEEE10Policy1000EPdjS8_dNS5_3std3__410__identityEEEvT0_PT3_T1_NS0_13GridEvenShareISI_EET2_T4_ --------------------------
	.section	.nv.shared._ZN3cub18CUB_300001_SM_10006detail6reduce18DeviceReduceKernelINS2_10policy_hubIdjN4cuda3__47maximumIvEEE10Policy1000EPdjS8_dNS5_3std3__410__identityEEEvT0_PT3_T1_NS0_13GridEvenShareISI_EET2_T4_,"aw",@nobits
	.sectionflags	@""
	.align	8
.nv.shared._ZN3cub18CUB_300001_SM_10006detail6reduce18DeviceReduceKernelINS2_10policy_hubIdjN4cuda3__47maximumIvEEE10Policy1000EPdjS8_dNS5_3std3__410__identityEEEvT0_PT3_T1_NS0_13GridEvenShareISI_EET2_T4_:
	.zero		1104


//--------------------- .nv.shared._ZN3cub18CUB_300001_SM_10006detail6reduce28DeviceReduceSingleTileKernelINS2_10policy_hubIdjN4cuda3__47maximumIvEEE10Policy1000EPdSB_jS8_ddNS5_3std3__410__identityEEEvT0_T1_T2_T3_T4_T6_ --------------------------
	.section	.nv.shared._ZN3cub18CUB_300001_SM_10006detail6reduce28DeviceReduceSingleTileKernelINS2_10policy_hubIdjN4cuda3__47maximumIvEEE10Policy1000EPdSB_jS8_ddNS5_3std3__410__identityEEEvT0_T1_T2_T3_T4_T6_,"aw",@nobits
	.sectionflags	@""
	.align	8
.nv.shared._ZN3cub18CUB_300001_SM_10006detail6reduce28DeviceReduceSingleTileKernelINS2_10policy_hubIdjN4cuda3__47maximumIvEEE10Policy1000EPdSB_jS8_ddNS5_3std3__410__identityEEEvT0_T1_T2_T3_T4_T6_:
	.zero		1104


//--------------------- .nv.constant0._ZN3cub18CUB_300001_SM_10006detail6reduce28DeviceReduceSingleTileKernelINS2_10policy_hubIdjN4cuda3__47maximumIvEEE10Policy1000EPdSB_iS8_ddNS5_3std3__410__identityEEEvT0_T1_T2_T3_T4_T6_ --------------------------
	.section	.nv.constant0._ZN3cub18CUB_300001_SM_10006detail6reduce28DeviceReduceSingleTileKernelINS2_10policy_hubIdjN4cuda3__47maximumIvEEE10Policy1000EPdSB_iS8_ddNS5_3std3__410__identityEEEvT0_T1_T2_T3_T4_T6_,"a",@progbits
	.sectionflags	@""
	.align	4
.nv.constant0._ZN3cub18CUB_300001_SM_10006detail6reduce28DeviceReduceSingleTileKernelINS2_10policy_hubIdjN4cuda3__47maximumIvEEE10Policy1000EPdSB_iS8_ddNS5_3std3__410__identityEEEvT0_T1_T2_T3_T4_T6_:
	.zero		929


//--------------------- .nv.constant0._ZN3cub18CUB_300001_SM_10006detail6reduce18DeviceReduceKernelINS2_10policy_hubIdjN4cuda3__47maximumIvEEE10Policy1000EPdjS8_dNS5_3std3__410__identityEEEvT0_PT3_T1_NS0_13GridEvenShareISI_EET2_T4_ --------------------------
	.section	.nv.constant0._ZN3cub18CUB_300001_SM_10006detail6reduce18DeviceReduceKernelINS2_10policy_hubIdjN4cuda3__47maximumIvEEE10Policy1000EPdjS8_dNS5_3std3__410__identityEEEvT0_PT3_T1_NS0_13GridEvenShareISI_EET2_T4_,"a",@progbits
	.sectionflags	@""
	.align	4
.nv.constant0._ZN3cub18CUB_300001_SM_10006detail6reduce18DeviceReduceKernelINS2_10policy_hubIdjN4cuda3__47maximumIvEEE10Policy1000EPdjS8_dNS5_3std3__410__identityEEEvT0_PT3_T1_NS0_13GridEvenShareISI_EET2_T4_:
	.zero		958


//--------------------- .nv.constant0._ZN3cub18CUB_300001_SM_10006detail6reduce28DeviceReduceSingleTileKernelINS2_10policy_hubIdjN4cuda3__47maximumIvEEE10Policy1000EPdSB_jS8_ddNS5_3std3__410__identityEEEvT0_T1_T2_T3_T4_T6_ --------------------------
	.section	.nv.constant0._ZN3cub18CUB_300001_SM_10006detail6reduce28DeviceReduceSingleTileKernelINS2_10policy_hubIdjN4cuda3__47maximumIvEEE10Policy1000EPdSB_jS8_ddNS5_3std3__410__identityEEEvT0_T1_T2_T3_T4_T6_,"a",@progbits
	.sectionflags	@""
	.align	4
.nv.constant0._ZN3cub18CUB_300001_SM_10006detail6reduce28DeviceReduceSingleTileKernelINS2_10policy_hubIdjN4cuda3__47maximumIvEEE10Policy1000EPdSB_jS8_ddNS5_3std3__410__identityEEEvT0_T1_T2_T3_T4_T6_:
	.zero		929


//--------------------- .nv.constant0._ZN3cub18CUB_300001_SM_10006detail11EmptyKernelIvEEvv --------------------------
	.section	.nv.constant0._ZN3cub18CUB_300001_SM_10006detail11EmptyKernelIvEEvv,"a",@progbits
	.sectionflags	@""
	.align	4
.nv.constant0._ZN3cub18CUB_300001_SM_10006detail11EmptyKernelIvEEvv:
	.zero		896


//--------------------- .nv.constant0._Z8arr_movePdS_i --------------------------
	.section	.nv.constant0._Z8arr_movePdS_i,"a",@progbits
	.sectionflags	@""
	.align	4
.nv.constant0._Z8arr_movePdS_i:
	.zero		916


//--------------------- .nv.constant0._Z21five_point_model_calcPdS_i --------------------------
	.section	.nv.constant0._Z21five_point_model_calcPdS_i,"a",@progbits
	.sectionflags	@""
	.align	4
.nv.constant0._Z21five_point_model_calcPdS_i:
	.zero		916


//--------------------- SYMBOLS --------------------------

	.type		.nv.reservedSmem.offset0,@object
	.size		.nv.reservedSmem.offset0,0x4
	.type		.nv.reservedSmem.cap,@object
	.size		.nv.reservedSmem.cap,0x4
